	.target	sm_90a

	.elftype	@"ET_EXEC"


//--------------------- .note.nv.tkinfo           --------------------------
	.section	.note.nv.tkinfo,"",@"SHT_NOTE"
	.sectionflags	@"SHF_NOTE_NV_TKINFO"
	.tkinfo
        /*0018*/ 	.word	0x00000002
        /*0030*/ 	.string	""
        /*0030*/ 	.string	"ptxas"
        /*0030*/ 	.string	"Cuda compilation tools, release 13.0, V13.0.88"
        /*0030*/ 	.string	"Build cuda_13.0.r13.0/compiler.36424714_0"
        /*0030*/ 	.string	"-v  -suppress-debug-info  -lineinfo  -arch sm_90a "



//--------------------- .note.nv.cuinfo           --------------------------
	.section	.note.nv.cuinfo,"",@"SHT_NOTE"
	.sectionflags	@"SHF_NOTE_NV_CUINFO"
        /*0018*/ 	.short	0x0002
        /*001a*/ 	.short	0x005a
        /*001c*/ 	.short	0x0082
	.zero		2


//--------------------- .nv.info                  --------------------------
	.section	.nv.info,"",@"SHT_CUDA_INFO"
	.align	4


	//----- nvinfo : EIATTR_REGCOUNT
	.align		4
        /*0000*/ 	.byte	0x04, 0x2f
        /*0002*/ 	.short	(.L_1 - .L_0)
	.align		4
.L_0:
        /*0004*/ 	.word	index@(matmul_kernel)
        /*0008*/ 	.word	0x000000ff


	//----- nvinfo : EIATTR_FRAME_SIZE
	.align		4
.L_1:
        /*000c*/ 	.byte	0x04, 0x11
        /*000e*/ 	.short	(.L_3 - .L_2)
	.align		4
.L_2:
        /*0010*/ 	.word	index@(matmul_kernel)
        /*0014*/ 	.word	0x00003e60


	//----- nvinfo : EIATTR_MIN_STACK_SIZE
	.align		4
.L_3:
        /*0018*/ 	.byte	0x04, 0x12
        /*001a*/ 	.short	(.L_5 - .L_4)
	.align		4
.L_4:
        /*001c*/ 	.word	index@(matmul_kernel)
        /*0020*/ 	.word	0x00003e60
.L_5:


//--------------------- .nv.compat                --------------------------
	.section	.nv.compat,"",@"SHT_CUDA_COMPAT_INFO"
	.align	4
        /*0000*/ 	.byte	0x02, 0x09, 0x01, 0x00, 0x02, 0x02, 0x01, 0x00, 0x02, 0x05, 0x05, 0x00, 0x03, 0x07, 0x01, 0x01
        /*0010*/ 	.byte	0x02, 0x03, 0x00, 0x00, 0x02, 0x06, 0x01, 0x00, 0x04, 0x0b, 0x08, 0x00, 0x00, 0x00, 0x00, 0x00
        /*0020*/ 	.byte	0x00, 0x00, 0x00, 0x00


//--------------------- .nv.info.matmul_kernel    --------------------------
	.section	.nv.info.matmul_kernel,"",@"SHT_CUDA_INFO"
	.sectionflags	@""
	.align	4


	//----- nvinfo : EIATTR_CUDA_API_VERSION
	.align		4
        /*0000*/ 	.byte	0x04, 0x37
        /*0002*/ 	.short	(.L_7 - .L_6)
.L_6:
        /*0004*/ 	.word	0x00000082


	//----- nvinfo : EIATTR_KPARAM_INFO
	.align		4
.L_7:
        /*0008*/ 	.byte	0x04, 0x17
        /*000a*/ 	.short	(.L_9 - .L_8)
.L_8:
        /*000c*/ 	.word	0x00000000
        /*0010*/ 	.short	0x000d
        /*0012*/ 	.short	0x0048
        /*0014*/ 	.byte	0x00, 0xf4, 0x21, 0x00


	//----- nvinfo : EIATTR_KPARAM_INFO
	.align		4
.L_9:
        /*0018*/ 	.byte	0x04, 0x17
        /*001a*/ 	.short	(.L_11 - .L_10)
.L_10:
        /*001c*/ 	.word	0x00000000
        /*0020*/ 	.short	0x000c
        /*0022*/ 	.short	0x0040
        /*0024*/ 	.byte	0x00, 0xf4, 0x21, 0x00


	//----- nvinfo : EIATTR_KPARAM_INFO
	.align		4
.L_11:
        /*0028*/ 	.byte	0x04, 0x17
        /*002a*/ 	.short	(.L_13 - .L_12)
.L_12:
        /*002c*/ 	.word	0x00000000
        /*0030*/ 	.short	0x000b
        /*0032*/ 	.short	0x0038
        /*0034*/ 	.byte	0x00, 0xf0, 0x11, 0x00


	//----- nvinfo : EIATTR_KPARAM_INFO
	.align		4
.L_13:
        /*0038*/ 	.byte	0x04, 0x17
        /*003a*/ 	.short	(.L_15 - .L_14)
.L_14:
        /*003c*/ 	.word	0x00000000
        /*0040*/ 	.short	0x000a
        /*0042*/ 	.short	0x0034
        /*0044*/ 	.byte	0x00, 0xf0, 0x11, 0x00


	//----- nvinfo : EIATTR_KPARAM_INFO
	.align		4
.L_15:
        /*0048*/ 	.byte	0x04, 0x17
        /*004a*/ 	.short	(.L_17 - .L_16)
.L_16:
        /*004c*/ 	.word	0x00000000
        /*0050*/ 	.short	0x0009
        /*0052*/ 	.short	0x0030
        /*0054*/ 	.byte	0x00, 0xf0, 0x11, 0x00


	//----- nvinfo : EIATTR_KPARAM_INFO
	.align		4
.L_17:
        /*0058*/ 	.byte	0x04, 0x17
        /*005a*/ 	.short	(.L_19 - .L_18)
.L_18:
        /*005c*/ 	.word	0x00000000
        /*0060*/ 	.short	0x0008
        /*0062*/ 	.short	0x002c
        /*0064*/ 	.byte	0x00, 0xf0, 0x11, 0x00


	//----- nvinfo : EIATTR_KPARAM_INFO
	.align		4
.L_19:
        /*0068*/ 	.byte	0x04, 0x17
        /*006a*/ 	.short	(.L_21 - .L_20)
.L_20:
        /*006c*/ 	.word	0x00000000
        /*0070*/ 	.short	0x0007
        /*0072*/ 	.short	0x0028
        /*0074*/ 	.byte	0x00, 0xf0, 0x11, 0x00


	//----- nvinfo : EIATTR_KPARAM_INFO
	.align		4
.L_21:
        /*0078*/ 	.byte	0x04, 0x17
        /*007a*/ 	.short	(.L_23 - .L_22)
.L_22:
        /*007c*/ 	.word	0x00000000
        /*0080*/ 	.short	0x0006
        /*0082*/ 	.short	0x0024
        /*0084*/ 	.byte	0x00, 0xf0, 0x11, 0x00


	//----- nvinfo : EIATTR_KPARAM_INFO
	.align		4
.L_23:
        /*0088*/ 	.byte	0x04, 0x17
        /*008a*/ 	.short	(.L_25 - .L_24)
.L_24:
        /*008c*/ 	.word	0x00000000
        /*0090*/ 	.short	0x0005
        /*0092*/ 	.short	0x0020
        /*0094*/ 	.byte	0x00, 0xf0, 0x11, 0x00


	//----- nvinfo : EIATTR_KPARAM_INFO
	.align		4
.L_25:
        /*0098*/ 	.byte	0x04, 0x17
        /*009a*/ 	.short	(.L_27 - .L_26)
.L_26:
        /*009c*/ 	.word	0x00000000
        /*00a0*/ 	.short	0x0004
        /*00a2*/ 	.short	0x001c
        /*00a4*/ 	.byte	0x00, 0xf0, 0x11, 0x00


	//----- nvinfo : EIATTR_KPARAM_INFO
	.align		4
.L_27:
        /*00a8*/ 	.byte	0x04, 0x17
        /*00aa*/ 	.short	(.L_29 - .L_28)
.L_28:
        /*00ac*/ 	.word	0x00000000
        /*00b0*/ 	.short	0x0003
        /*00b2*/ 	.short	0x0018
        /*00b4*/ 	.byte	0x00, 0xf0, 0x11, 0x00


	//----- nvinfo : EIATTR_KPARAM_INFO
	.align		4
.L_29:
        /*00b8*/ 	.byte	0x04, 0x17
        /*00ba*/ 	.short	(.L_31 - .L_30)
.L_30:
        /*00bc*/ 	.word	0x00000000
        /*00c0*/ 	.short	0x0002
        /*00c2*/ 	.short	0x0010
        /*00c4*/ 	.byte	0x00, 0xf4, 0x21, 0x00


	//----- nvinfo : EIATTR_KPARAM_INFO
	.align		4
.L_31:
        /*00c8*/ 	.byte	0x04, 0x17
        /*00ca*/ 	.short	(.L_33 - .L_32)
.L_32:
        /*00cc*/ 	.word	0x00000000
        /*00d0*/ 	.short	0x0001
        /*00d2*/ 	.short	0x0008
        /*00d4*/ 	.byte	0x00, 0xf4, 0x21, 0x00


	//----- nvinfo : EIATTR_KPARAM_INFO
	.align		4
.L_33:
        /*00d8*/ 	.byte	0x04, 0x17
        /*00da*/ 	.short	(.L_35 - .L_34)
.L_34:
        /*00dc*/ 	.word	0x00000000
        /*00e0*/ 	.short	0x0000
        /*00e2*/ 	.short	0x0000
        /*00e4*/ 	.byte	0x00, 0xf4, 0x21, 0x00


	//----- nvinfo : EIATTR_SPARSE_MMA_MASK
	.align		4
.L_35:
        /*00e8*/ 	.byte	0x03, 0x50
        /*00ea*/ 	.short	0x0000


	//----- nvinfo : EIATTR_MAXREG_COUNT
	.align		4
        /*00ec*/ 	.byte	0x03, 0x1b
        /*00ee*/ 	.short	0x00ff


	//----- nvinfo : EIATTR_NUM_BARRIERS
	.align		4
        /*00f0*/ 	.byte	0x02, 0x4c
        /*00f2*/ 	.byte	0x01
	.zero		1


	//----- nvinfo : EIATTR_ANNOTATIONS
	.align		4
        /*00f4*/ 	.byte	0x04, 0x55
        /*00f6*/ 	.short	(.L_37 - .L_36)


	//   ....[0]....
.L_36:
        /*00f8*/ 	.word	0x00000001
        /*00fc*/ 	.byte	0x60, 0x00, 0x00, 0x00, 0x01, 0x00, 0x00, 0x00, 0xe0, 0x05, 0x00, 0x00, 0x01, 0x00, 0x00, 0x00
        /* <DEDUP_REMOVED lines=1537> */
        /*611c*/ 	.byte	0xf0, 0xa2, 0x03, 0x00, 0x01, 0x00, 0x00, 0x00, 0x00, 0xa3, 0x03, 0x00


	//----- nvinfo : EIATTR_MERCURY_ISA_VERSION
	.align		4
.L_37:
        /*6128*/ 	.byte	0x03, 0x5f
        /*612a*/ 	.short	0x0101


	//----- nvinfo : EIATTR_COOP_GROUP_MASK_REGIDS
	.align		4
        /*612c*/ 	.byte	0x04, 0x29
        /*612e*/ 	.short	(.L_39 - .L_38)


	//   ....[0]....
.L_38:
        /*6130*/ 	.word	0xffffffff


	//   ....[1]....
        /*6134*/ 	.word	0xffffffff


	//   ....[2]....
        /*6138*/ 	.word	0xffffffff


	//   ....[3]....
        /*613c*/ 	.word	0xffffffff


	//   ....[4]....
        /*6140*/ 	.word	0xffffffff


	//   ....[5]....
        /*6144*/ 	.word	0xffffffff


	//   ....[6]....
        /*6148*/ 	.word	0xffffffff


	//   ....[7]....
        /*614c*/ 	.word	0xffffffff


	//   ....[8]....
        /*6150*/ 	.word	0xffffffff


	//   ....[9]....
        /*6154*/ 	.word	0xffffffff


	//   ....[10]....
        /*6158*/ 	.word	0xffffffff


	//   ....[11]....
        /*615c*/ 	.word	0xffffffff


	//   ....[12]....
        /*6160*/ 	.word	0xffffffff


	//   ....[13]....
        /*6164*/ 	.word	0xffffffff


	//   ....[14]....
        /*6168*/ 	.word	0xffffffff


	//   ....[15]....
        /*616c*/ 	.word	0xffffffff


	//   ....[16]....
        /*6170*/ 	.word	0xffffffff


	//   ....[17]....
        /*6174*/ 	.word	0xffffffff


	//   ....[18]....
        /*6178*/ 	.word	0xffffffff


	//   ....[19]....
        /*617c*/ 	.word	0xffffffff


	//   ....[20]....
        /*6180*/ 	.word	0xffffffff


	//   ....[21]....
        /*6184*/ 	.word	0xffffffff


	//   ....[22]....
        /*6188*/ 	.word	0xffffffff


	//   ....[23]....
        /*618c*/ 	.word	0xffffffff


	//   ....[24]....
        /*6190*/ 	.word	0xffffffff


	//   ....[25]....
        /*6194*/ 	.word	0xffffffff


	//   ....[26]....
        /*6198*/ 	.word	0xffffffff


	//   ....[27]....
        /*619c*/ 	.word	0xffffffff


	//   ....[28]....
        /*61a0*/ 	.word	0xffffffff


	//   ....[29]....
        /*61a4*/ 	.word	0xffffffff


	//   ....[30]....
        /*61a8*/ 	.word	0xffffffff


	//   ....[31]....
        /*61ac*/ 	.word	0xffffffff


	//   ....[32]....
        /*61b0*/ 	.word	0xffffffff


	//   ....[33]....
        /*61b4*/ 	.word	0xffffffff


	//   ....[34]....
        /*61b8*/ 	.word	0xffffffff


	//   ....[35]....
        /*61bc*/ 	.word	0xffffffff


	//   ....[36]....
        /*61c0*/ 	.word	0xffffffff


	//   ....[37]....
        /*61c4*/ 	.word	0xffffffff


	//   ....[38]....
        /*61c8*/ 	.word	0xffffffff


	//   ....[39]....
        /*61cc*/ 	.word	0xffffffff


	//   ....[40]....
        /*61d0*/ 	.word	0xffffffff


	//   ....[41]....
        /*61d4*/ 	.word	0xffffffff


	//   ....[42]....
        /*61d8*/ 	.word	0xffffffff


	//   ....[43]....
        /*61dc*/ 	.word	0xffffffff


	//   ....[44]....
        /*61e0*/ 	.word	0xffffffff


	//   ....[45]....
        /*61e4*/ 	.word	0xffffffff


	//   ....[46]....
        /*61e8*/ 	.word	0xffffffff


	//   ....[47]....
        /*61ec*/ 	.word	0xffffffff


	//   ....[48]....
        /*61f0*/ 	.word	0xffffffff


	//   ....[49]....
        /*61f4*/ 	.word	0xffffffff


	//   ....[50]....
        /*61f8*/ 	.word	0xffffffff


	//   ....[51]....
        /*61fc*/ 	.word	0xffffffff


	//   ....[52]....
        /*6200*/ 	.word	0xffffffff


	//   ....[53]....
        /*6204*/ 	.word	0xffffffff


	//   ....[54]....
        /*6208*/ 	.word	0xffffffff


	//   ....[55]....
        /*620c*/ 	.word	0xffffffff


	//   ....[56]....
        /*6210*/ 	.word	0xffffffff


	//   ....[57]....
        /*6214*/ 	.word	0xffffffff


	//   ....[58]....
        /*6218*/ 	.word	0xffffffff


	//   ....[59]....
        /*621c*/ 	.word	0xffffffff


	//   ....[60]....
        /*6220*/ 	.word	0xffffffff


	//   ....[61]....
        /*6224*/ 	.word	0xffffffff


	//   ....[62]....
        /*6228*/ 	.word	0xffffffff


	//   ....[63]....
        /*622c*/ 	.word	0xffffffff


	//   ....[64]....
        /*6230*/ 	.word	0xffffffff


	//   ....[65]....
        /*6234*/ 	.word	0xffffffff


	//   ....[66]....
        /*6238*/ 	.word	0xffffffff


	//   ....[67]....
        /*623c*/ 	.word	0xffffffff


	//   ....[68]....
        /*6240*/ 	.word	0xffffffff


	//   ....[69]....
        /*6244*/ 	.word	0xffffffff


	//   ....[70]....
        /*6248*/ 	.word	0xffffffff


	//   ....[71]....
        /*624c*/ 	.word	0xffffffff


	//   ....[72]....
        /*6250*/ 	.word	0xffffffff


	//   ....[73]....
        /*6254*/ 	.word	0xffffffff


	//   ....[74]....
        /*6258*/ 	.word	0xffffffff


	//   ....[75]....
        /*625c*/ 	.word	0xffffffff


	//   ....[76]....
        /*6260*/ 	.word	0xffffffff


	//   ....[77]....
        /*6264*/ 	.word	0xffffffff


	//   ....[78]....
        /*6268*/ 	.word	0xffffffff


	//   ....[79]....
        /*626c*/ 	.word	0xffffffff


	//   ....[80]....
        /*6270*/ 	.word	0xffffffff


	//   ....[81]....
        /*6274*/ 	.word	0xffffffff


	//   ....[82]....
        /*6278*/ 	.word	0xffffffff


	//   ....[83]....
        /*627c*/ 	.word	0xffffffff


	//   ....[84]....
        /*6280*/ 	.word	0xffffffff


	//   ....[85]....
        /*6284*/ 	.word	0xffffffff


	//   ....[86]....
        /*6288*/ 	.word	0xffffffff


	//   ....[87]....
        /*628c*/ 	.word	0xffffffff


	//   ....[88]....
        /*6290*/ 	.word	0xffffffff


	//   ....[89]....
        /*6294*/ 	.word	0xffffffff


	//   ....[90]....
        /*6298*/ 	.word	0xffffffff


	//   ....[91]....
        /*629c*/ 	.word	0xffffffff


	//   ....[92]....
        /*62a0*/ 	.word	0xffffffff


	//   ....[93]....
        /*62a4*/ 	.word	0xffffffff


	//   ....[94]....
        /*62a8*/ 	.word	0xffffffff


	//   ....[95]....
        /*62ac*/ 	.word	0xffffffff


	//   ....[96]....
        /*62b0*/ 	.word	0xffffffff


	//   ....[97]....
        /*62b4*/ 	.word	0xffffffff


	//   ....[98]....
        /*62b8*/ 	.word	0xffffffff


	//   ....[99]....
        /*62bc*/ 	.word	0xffffffff


	//   ....[100]....
        /*62c0*/ 	.word	0xffffffff


	//   ....[101]....
        /*62c4*/ 	.word	0xffffffff


	//   ....[102]....
        /*62c8*/ 	.word	0xffffffff


	//   ....[103]....
        /*62cc*/ 	.word	0xffffffff


	//   ....[104]....
        /*62d0*/ 	.word	0xffffffff


	//   ....[105]....
        /*62d4*/ 	.word	0xffffffff


	//   ....[106]....
        /*62d8*/ 	.word	0xffffffff


	//   ....[107]....
        /*62dc*/ 	.word	0xffffffff


	//   ....[108]....
        /*62e0*/ 	.word	0xffffffff


	//   ....[109]....
        /*62e4*/ 	.word	0xffffffff


	//   ....[110]....
        /*62e8*/ 	.word	0xffffffff


	//   ....[111]....
        /*62ec*/ 	.word	0xffffffff


	//   ....[112]....
        /*62f0*/ 	.word	0xffffffff


	//   ....[113]....
        /*62f4*/ 	.word	0xffffffff


	//   ....[114]....
        /*62f8*/ 	.word	0xffffffff


	//   ....[115]....
        /*62fc*/ 	.word	0xffffffff


	//   ....[116]....
        /*6300*/ 	.word	0xffffffff


	//   ....[117]....
        /*6304*/ 	.word	0xffffffff


	//   ....[118]....
        /*6308*/ 	.word	0xffffffff


	//   ....[119]....
        /*630c*/ 	.word	0xffffffff


	//   ....[120]....
        /*6310*/ 	.word	0xffffffff


	//   ....[121]....
        /*6314*/ 	.word	0xffffffff


	//   ....[122]....
        /*6318*/ 	.word	0xffffffff


	//   ....[123]....
        /*631c*/ 	.word	0xffffffff


	//   ....[124]....
        /*6320*/ 	.word	0xffffffff


	//   ....[125]....
        /*6324*/ 	.word	0xffffffff


	//   ....[126]....
        /*6328*/ 	.word	0xffffffff


	//   ....[127]....
        /*632c*/ 	.word	0xffffffff


	//   ....[128]....
        /*6330*/ 	.word	0xffffffff


	//   ....[129]....
        /*6334*/ 	.word	0xffffffff


	//   ....[130]....
        /*6338*/ 	.word	0xffffffff


	//   ....[131]....
        /*633c*/ 	.word	0xffffffff


	//   ....[132]....
        /*6340*/ 	.word	0xffffffff


	//   ....[133]....
        /*6344*/ 	.word	0xffffffff


	//   ....[134]....
        /*6348*/ 	.word	0xffffffff


	//   ....[135]....
        /*634c*/ 	.word	0xffffffff


	//   ....[136]....
        /*6350*/ 	.word	0xffffffff


	//   ....[137]....
        /*6354*/ 	.word	0xffffffff


	//   ....[138]....
        /*6358*/ 	.word	0xffffffff


	//   ....[139]....
        /*635c*/ 	.word	0xffffffff


	//   ....[140]....
        /*6360*/ 	.word	0xffffffff


	//   ....[141]....
        /*6364*/ 	.word	0xffffffff


	//   ....[142]....
        /*6368*/ 	.word	0xffffffff


	//   ....[143]....
        /*636c*/ 	.word	0xffffffff


	//   ....[144]....
        /*6370*/ 	.word	0xffffffff


	//   ....[145]....
        /*6374*/ 	.word	0xffffffff


	//   ....[146]....
        /*6378*/ 	.word	0xffffffff


	//   ....[147]....
        /*637c*/ 	.word	0xffffffff


	//   ....[148]....
        /*6380*/ 	.word	0xffffffff


	//   ....[149]....
        /*6384*/ 	.word	0xffffffff


	//   ....[150]....
        /*6388*/ 	.word	0xffffffff


	//   ....[151]....
        /*638c*/ 	.word	0xffffffff


	//   ....[152]....
        /*6390*/ 	.word	0xffffffff


	//   ....[153]....
        /*6394*/ 	.word	0xffffffff


	//   ....[154]....
        /*6398*/ 	.word	0xffffffff


	//   ....[155]....
        /*639c*/ 	.word	0xffffffff


	//   ....[156]....
        /*63a0*/ 	.word	0xffffffff


	//   ....[157]....
        /*63a4*/ 	.word	0xffffffff


	//   ....[158]....
        /*63a8*/ 	.word	0xffffffff


	//   ....[159]....
        /*63ac*/ 	.word	0xffffffff


	//   ....[160]....
        /*63b0*/ 	.word	0xffffffff


	//   ....[161]....
        /*63b4*/ 	.word	0xffffffff


	//   ....[162]....
        /*63b8*/ 	.word	0xffffffff


	//   ....[163]....
        /*63bc*/ 	.word	0xffffffff


	//   ....[164]....
        /*63c0*/ 	.word	0xffffffff


	//   ....[165]....
        /*63c4*/ 	.word	0xffffffff


	//   ....[166]....
        /*63c8*/ 	.word	0xffffffff


	//   ....[167]....
        /*63cc*/ 	.word	0xffffffff


	//   ....[168]....
        /*63d0*/ 	.word	0xffffffff


	//   ....[169]....
        /*63d4*/ 	.word	0xffffffff


	//   ....[170]....
        /*63d8*/ 	.word	0xffffffff


	//   ....[171]....
        /*63dc*/ 	.word	0xffffffff


	//   ....[172]....
        /*63e0*/ 	.word	0xffffffff


	//   ....[173]....
        /*63e4*/ 	.word	0xffffffff


	//   ....[174]....
        /*63e8*/ 	.word	0xffffffff


	//   ....[175]....
        /*63ec*/ 	.word	0xffffffff


	//   ....[176]....
        /*63f0*/ 	.word	0xffffffff


	//   ....[177]....
        /*63f4*/ 	.word	0xffffffff


	//   ....[178]....
        /*63f8*/ 	.word	0xffffffff


	//   ....[179]....
        /*63fc*/ 	.word	0xffffffff


	//   ....[180]....
        /*6400*/ 	.word	0xffffffff


	//   ....[181]....
        /*6404*/ 	.word	0xffffffff


	//   ....[182]....
        /*6408*/ 	.word	0xffffffff


	//   ....[183]....
        /*640c*/ 	.word	0xffffffff


	//   ....[184]....
        /*6410*/ 	.word	0xffffffff


	//   ....[185]....
        /*6414*/ 	.word	0xffffffff


	//   ....[186]....
        /*6418*/ 	.word	0xffffffff


	//   ....[187]....
        /*641c*/ 	.word	0xffffffff


	//   ....[188]....
        /*6420*/ 	.word	0xffffffff


	//   ....[189]....
        /*6424*/ 	.word	0xffffffff


	//   ....[190]....
        /*6428*/ 	.word	0xffffffff


	//   ....[191]....
        /*642c*/ 	.word	0xffffffff


	//   ....[192]....
        /*6430*/ 	.word	0xffffffff


	//   ....[193]....
        /*6434*/ 	.word	0xffffffff


	//   ....[194]....
        /*6438*/ 	.word	0xffffffff


	//   ....[195]....
        /*643c*/ 	.word	0xffffffff


	//   ....[196]....
        /*6440*/ 	.word	0xffffffff


	//   ....[197]....
        /*6444*/ 	.word	0xffffffff


	//   ....[198]....
        /*6448*/ 	.word	0xffffffff


	//   ....[199]....
        /*644c*/ 	.word	0xffffffff


	//   ....[200]....
        /*6450*/ 	.word	0xffffffff


	//   ....[201]....
        /*6454*/ 	.word	0xffffffff


	//   ....[202]....
        /*6458*/ 	.word	0xffffffff


	//   ....[203]....
        /*645c*/ 	.word	0xffffffff


	//   ....[204]....
        /*6460*/ 	.word	0xffffffff


	//   ....[205]....
        /*6464*/ 	.word	0xffffffff


	//   ....[206]....
        /*6468*/ 	.word	0xffffffff


	//   ....[207]....
        /*646c*/ 	.word	0xffffffff


	//   ....[208]....
        /*6470*/ 	.word	0xffffffff


	//   ....[209]....
        /*6474*/ 	.word	0xffffffff


	//   ....[210]....
        /*6478*/ 	.word	0xffffffff


	//   ....[211]....
        /*647c*/ 	.word	0xffffffff


	//   ....[212]....
        /*6480*/ 	.word	0xffffffff


	//   ....[213]....
        /*6484*/ 	.word	0xffffffff


	//   ....[214]....
        /*6488*/ 	.word	0xffffffff


	//   ....[215]....
        /*648c*/ 	.word	0xffffffff


	//   ....[216]....
        /*6490*/ 	.word	0xffffffff


	//   ....[217]....
        /*6494*/ 	.word	0xffffffff


	//   ....[218]....
        /*6498*/ 	.word	0xffffffff


	//   ....[219]....
        /*649c*/ 	.word	0xffffffff


	//   ....[220]....
        /*64a0*/ 	.word	0xffffffff


	//   ....[221]....
        /*64a4*/ 	.word	0xffffffff


	//   ....[222]....
        /*64a8*/ 	.word	0xffffffff


	//   ....[223]....
        /*64ac*/ 	.word	0xffffffff


	//   ....[224]....
        /*64b0*/ 	.word	0xffffffff


	//   ....[225]....
        /*64b4*/ 	.word	0xffffffff


	//   ....[226]....
        /*64b8*/ 	.word	0xffffffff


	//   ....[227]....
        /*64bc*/ 	.word	0xffffffff


	//   ....[228]....
        /*64c0*/ 	.word	0xffffffff


	//   ....[229]....
        /*64c4*/ 	.word	0xffffffff


	//   ....[230]....
        /*64c8*/ 	.word	0xffffffff


	//   ....[231]....
        /*64cc*/ 	.word	0xffffffff


	//   ....[232]....
        /*64d0*/ 	.word	0xffffffff


	//   ....[233]....
        /*64d4*/ 	.word	0xffffffff


	//   ....[234]....
        /*64d8*/ 	.word	0xffffffff


	//   ....[235]....
        /*64dc*/ 	.word	0xffffffff


	//   ....[236]....
        /*64e0*/ 	.word	0xffffffff


	//   ....[237]....
        /*64e4*/ 	.word	0xffffffff


	//   ....[238]....
        /*64e8*/ 	.word	0xffffffff


	//   ....[239]....
        /*64ec*/ 	.word	0xffffffff


	//   ....[240]....
        /*64f0*/ 	.word	0xffffffff


	//   ....[241]....
        /*64f4*/ 	.word	0xffffffff


	//   ....[242]....
        /*64f8*/ 	.word	0xffffffff


	//   ....[243]....
        /*64fc*/ 	.word	0xffffffff


	//   ....[244]....
        /*6500*/ 	.word	0xffffffff


	//   ....[245]....
        /*6504*/ 	.word	0xffffffff


	//   ....[246]....
        /*6508*/ 	.word	0xffffffff


	//   ....[247]....
        /*650c*/ 	.word	0xffffffff


	//   ....[248]....
        /*6510*/ 	.word	0xffffffff


	//   ....[249]....
        /*6514*/ 	.word	0xffffffff


	//   ....[250]....
        /*6518*/ 	.word	0xffffffff


	//   ....[251]....
        /*651c*/ 	.word	0xffffffff


	//   ....[252]....
        /*6520*/ 	.word	0xffffffff


	//   ....[253]....
        /*6524*/ 	.word	0xffffffff


	//   ....[254]....
        /*6528*/ 	.word	0xffffffff


	//   ....[255]....
        /*652c*/ 	.word	0xffffffff


	//   ....[0]....
        /*6530*/ 	.word	0xffffffff


	//   ....[1]....
        /*6534*/ 	.word	0xffffffff


	//   ....[2]....
        /*6538*/ 	.word	0xffffffff


	//   ....[3]....
        /*653c*/ 	.word	0xffffffff


	//   ....[4]....
        /*6540*/ 	.word	0xffffffff


	//   ....[5]....
        /*6544*/ 	.word	0xffffffff


	//   ....[6]....
        /*6548*/ 	.word	0xffffffff


	//   ....[7]....
        /*654c*/ 	.word	0xffffffff


	//   ....[8]....
        /*6550*/ 	.word	0xffffffff


	//   ....[9]....
        /*6554*/ 	.word	0xffffffff


	//   ....[10]....
        /*6558*/ 	.word	0xffffffff


	//   ....[11]....
        /*655c*/ 	.word	0xffffffff


	//   ....[12]....
        /*6560*/ 	.word	0xffffffff


	//   ....[13]....
        /*6564*/ 	.word	0xffffffff


	//   ....[14]....
        /*6568*/ 	.word	0xffffffff


	//   ....[15]....
        /*656c*/ 	.word	0xffffffff


	//   ....[16]....
        /*6570*/ 	.word	0xffffffff


	//   ....[17]....
        /*6574*/ 	.word	0xffffffff


	//   ....[18]....
        /*6578*/ 	.word	0xffffffff


	//   ....[19]....
        /*657c*/ 	.word	0xffffffff


	//   ....[20]....
        /*6580*/ 	.word	0xffffffff


	//   ....[21]....
        /*6584*/ 	.word	0xffffffff


	//   ....[22]....
        /*6588*/ 	.word	0xffffffff


	//   ....[23]....
        /*658c*/ 	.word	0xffffffff


	//   ....[24]....
        /*6590*/ 	.word	0xffffffff


	//   ....[25]....
        /*6594*/ 	.word	0xffffffff


	//   ....[26]....
        /*6598*/ 	.word	0xffffffff


	//   ....[27]....
        /*659c*/ 	.word	0xffffffff


	//   ....[28]....
        /*65a0*/ 	.word	0xffffffff


	//   ....[29]....
        /*65a4*/ 	.word	0xffffffff


	//   ....[30]....
        /*65a8*/ 	.word	0xffffffff


	//   ....[31]....
        /*65ac*/ 	.word	0xffffffff


	//   ....[32]....
        /*65b0*/ 	.word	0xffffffff


	//   ....[33]....
        /*65b4*/ 	.word	0xffffffff


	//   ....[34]....
        /*65b8*/ 	.word	0xffffffff


	//   ....[35]....
        /*65bc*/ 	.word	0xffffffff


	//   ....[36]....
        /*65c0*/ 	.word	0xffffffff


	//   ....[37]....
        /*65c4*/ 	.word	0xffffffff


	//   ....[38]....
        /*65c8*/ 	.word	0xffffffff


	//   ....[39]....
        /*65cc*/ 	.word	0xffffffff


	//   ....[40]....
        /*65d0*/ 	.word	0xffffffff


	//   ....[41]....
        /*65d4*/ 	.word	0xffffffff


	//   ....[42]....
        /*65d8*/ 	.word	0xffffffff


	//   ....[43]....
        /*65dc*/ 	.word	0xffffffff


	//   ....[44]....
        /*65e0*/ 	.word	0xffffffff


	//   ....[45]....
        /*65e4*/ 	.word	0xffffffff


	//   ....[46]....
        /*65e8*/ 	.word	0xffffffff


	//   ....[47]....
        /*65ec*/ 	.word	0xffffffff


	//   ....[48]....
        /*65f0*/ 	.word	0xffffffff


	//   ....[49]....
        /*65f4*/ 	.word	0xffffffff


	//   ....[50]....
        /*65f8*/ 	.word	0xffffffff


	//   ....[51]....
        /*65fc*/ 	.word	0xffffffff


	//   ....[52]....
        /*6600*/ 	.word	0xffffffff


	//   ....[53]....
        /*6604*/ 	.word	0xffffffff


	//   ....[54]....
        /*6608*/ 	.word	0xffffffff


	//   ....[55]....
        /*660c*/ 	.word	0xffffffff


	//   ....[56]....
        /*6610*/ 	.word	0xffffffff


	//   ....[57]....
        /*6614*/ 	.word	0xffffffff


	//   ....[58]....
        /*6618*/ 	.word	0xffffffff


	//   ....[59]....
        /*661c*/ 	.word	0xffffffff


	//   ....[60]....
        /*6620*/ 	.word	0xffffffff


	//   ....[61]....
        /*6624*/ 	.word	0xffffffff


	//   ....[62]....
        /*6628*/ 	.word	0xffffffff


	//   ....[63]....
        /*662c*/ 	.word	0xffffffff


	//   ....[64]....
        /*6630*/ 	.word	0xffffffff


	//   ....[65]....
        /*6634*/ 	.word	0xffffffff


	//   ....[66]....
        /*6638*/ 	.word	0xffffffff


	//   ....[67]....
        /*663c*/ 	.word	0xffffffff


	//   ....[68]....
        /*6640*/ 	.word	0xffffffff


	//   ....[69]....
        /*6644*/ 	.word	0xffffffff


	//   ....[70]....
        /*6648*/ 	.word	0xffffffff


	//   ....[71]....
        /*664c*/ 	.word	0xffffffff


	//   ....[72]....
        /*6650*/ 	.word	0xffffffff


	//   ....[73]....
        /*6654*/ 	.word	0xffffffff


	//   ....[74]....
        /*6658*/ 	.word	0xffffffff


	//   ....[75]....
        /*665c*/ 	.word	0xffffffff


	//   ....[76]....
        /*6660*/ 	.word	0xffffffff


	//   ....[77]....
        /*6664*/ 	.word	0xffffffff


	//   ....[78]....
        /*6668*/ 	.word	0xffffffff


	//   ....[79]....
        /*666c*/ 	.word	0xffffffff


	//   ....[80]....
        /*6670*/ 	.word	0xffffffff


	//   ....[81]....
        /*6674*/ 	.word	0xffffffff


	//   ....[82]....
        /*6678*/ 	.word	0xffffffff


	//   ....[83]....
        /*667c*/ 	.word	0xffffffff


	//   ....[84]....
        /*6680*/ 	.word	0xffffffff


	//   ....[85]....
        /*6684*/ 	.word	0xffffffff


	//   ....[86]....
        /*6688*/ 	.word	0xffffffff


	//   ....[87]....
        /*668c*/ 	.word	0xffffffff


	//   ....[88]....
        /*6690*/ 	.word	0xffffffff


	//   ....[89]....
        /*6694*/ 	.word	0xffffffff


	//   ....[90]....
        /*6698*/ 	.word	0xffffffff


	//   ....[91]....
        /*669c*/ 	.word	0xffffffff


	//   ....[92]....
        /*66a0*/ 	.word	0xffffffff


	//   ....[93]....
        /*66a4*/ 	.word	0xffffffff


	//   ....[94]....
        /*66a8*/ 	.word	0xffffffff


	//   ....[95]....
        /*66ac*/ 	.word	0xffffffff


	//   ....[96]....
        /*66b0*/ 	.word	0xffffffff


	//   ....[97]....
        /*66b4*/ 	.word	0xffffffff


	//   ....[98]....
        /*66b8*/ 	.word	0xffffffff


	//   ....[99]....
        /*66bc*/ 	.word	0xffffffff


	//   ....[100]....
        /*66c0*/ 	.word	0xffffffff


	//   ....[101]....
        /*66c4*/ 	.word	0xffffffff


	//   ....[102]....
        /*66c8*/ 	.word	0xffffffff


	//   ....[103]....
        /*66cc*/ 	.word	0xffffffff


	//   ....[104]....
        /*66d0*/ 	.word	0xffffffff


	//   ....[105]....
        /*66d4*/ 	.word	0xffffffff


	//   ....[106]....
        /*66d8*/ 	.word	0xffffffff


	//   ....[107]....
        /*66dc*/ 	.word	0xffffffff


	//   ....[108]....
        /*66e0*/ 	.word	0xffffffff


	//   ....[109]....
        /*66e4*/ 	.word	0xffffffff


	//   ....[110]....
        /*66e8*/ 	.word	0xffffffff


	//   ....[111]....
        /*66ec*/ 	.word	0xffffffff


	//   ....[112]....
        /*66f0*/ 	.word	0xffffffff


	//   ....[113]....
        /*66f4*/ 	.word	0xffffffff


	//   ....[114]....
        /*66f8*/ 	.word	0xffffffff


	//   ....[115]....
        /*66fc*/ 	.word	0xffffffff


	//   ....[116]....
        /*6700*/ 	.word	0xffffffff


	//   ....[117]....
        /*6704*/ 	.word	0xffffffff


	//   ....[118]....
        /*6708*/ 	.word	0xffffffff


	//   ....[119]....
        /*670c*/ 	.word	0xffffffff


	//   ....[120]....
        /*6710*/ 	.word	0xffffffff


	//   ....[121]....
        /*6714*/ 	.word	0xffffffff


	//   ....[122]....
        /*6718*/ 	.word	0xffffffff


	//   ....[123]....
        /*671c*/ 	.word	0xffffffff


	//   ....[124]....
        /*6720*/ 	.word	0xffffffff


	//   ....[125]....
        /*6724*/ 	.word	0xffffffff


	//   ....[126]....
        /*6728*/ 	.word	0xffffffff


	//   ....[127]....
        /*672c*/ 	.word	0xffffffff


	//   ....[128]....
        /*6730*/ 	.word	0xffffffff


	//   ....[129]....
        /*6734*/ 	.word	0xffffffff


	//   ....[130]....
        /*6738*/ 	.word	0xffffffff


	//   ....[131]....
        /*673c*/ 	.word	0xffffffff


	//   ....[132]....
        /*6740*/ 	.word	0xffffffff


	//   ....[133]....
        /*6744*/ 	.word	0xffffffff


	//   ....[134]....
        /*6748*/ 	.word	0xffffffff


	//   ....[135]....
        /*674c*/ 	.word	0xffffffff


	//   ....[136]....
        /*6750*/ 	.word	0xffffffff


	//   ....[137]....
        /*6754*/ 	.word	0xffffffff


	//   ....[138]....
        /*6758*/ 	.word	0xffffffff


	//   ....[139]....
        /*675c*/ 	.word	0xffffffff


	//   ....[140]....
        /*6760*/ 	.word	0xffffffff


	//   ....[141]....
        /*6764*/ 	.word	0xffffffff


	//   ....[142]....
        /*6768*/ 	.word	0xffffffff


	//   ....[143]....
        /*676c*/ 	.word	0xffffffff


	//   ....[144]....
        /*6770*/ 	.word	0xffffffff


	//   ....[145]....
        /*6774*/ 	.word	0xffffffff


	//   ....[146]....
        /*6778*/ 	.word	0xffffffff


	//   ....[147]....
        /*677c*/ 	.word	0xffffffff


	//   ....[148]....
        /*6780*/ 	.word	0xffffffff


	//   ....[149]....
        /*6784*/ 	.word	0xffffffff


	//   ....[150]....
        /*6788*/ 	.word	0xffffffff


	//   ....[151]....
        /*678c*/ 	.word	0xffffffff


	//   ....[152]....
        /*6790*/ 	.word	0xffffffff


	//   ....[153]....
        /*6794*/ 	.word	0xffffffff


	//   ....[154]....
        /*6798*/ 	.word	0xffffffff


	//   ....[155]....
        /*679c*/ 	.word	0xffffffff


	//   ....[156]....
        /*67a0*/ 	.word	0xffffffff


	//   ....[157]....
        /*67a4*/ 	.word	0xffffffff


	//   ....[158]....
        /*67a8*/ 	.word	0xffffffff


	//   ....[159]....
        /*67ac*/ 	.word	0xffffffff


	//   ....[160]....
        /*67b0*/ 	.word	0xffffffff


	//   ....[161]....
        /*67b4*/ 	.word	0xffffffff


	//   ....[162]....
        /*67b8*/ 	.word	0xffffffff


	//   ....[163]....
        /*67bc*/ 	.word	0xffffffff


	//   ....[164]....
        /*67c0*/ 	.word	0xffffffff


	//   ....[165]....
        /*67c4*/ 	.word	0xffffffff


	//   ....[166]....
        /*67c8*/ 	.word	0xffffffff


	//   ....[167]....
        /*67cc*/ 	.word	0xffffffff


	//   ....[168]....
        /*67d0*/ 	.word	0xffffffff


	//   ....[169]....
        /*67d4*/ 	.word	0xffffffff


	//   ....[170]....
        /*67d8*/ 	.word	0xffffffff


	//   ....[171]....
        /*67dc*/ 	.word	0xffffffff


	//   ....[172]....
        /*67e0*/ 	.word	0xffffffff


	//   ....[173]....
        /*67e4*/ 	.word	0xffffffff


	//   ....[174]....
        /*67e8*/ 	.word	0xffffffff


	//   ....[175]....
        /*67ec*/ 	.word	0xffffffff


	//   ....[176]....
        /*67f0*/ 	.word	0xffffffff


	//   ....[177]....
        /*67f4*/ 	.word	0xffffffff


	//   ....[178]....
        /*67f8*/ 	.word	0xffffffff


	//   ....[179]....
        /*67fc*/ 	.word	0xffffffff


	//   ....[180]....
        /*6800*/ 	.word	0xffffffff


	//   ....[181]....
        /*6804*/ 	.word	0xffffffff


	//   ....[182]....
        /*6808*/ 	.word	0xffffffff


	//   ....[183]....
        /*680c*/ 	.word	0xffffffff


	//   ....[184]....
        /*6810*/ 	.word	0xffffffff


	//   ....[185]....
        /*6814*/ 	.word	0xffffffff


	//   ....[186]....
        /*6818*/ 	.word	0xffffffff


	//   ....[187]....
        /*681c*/ 	.word	0xffffffff


	//   ....[188]....
        /*6820*/ 	.word	0xffffffff


	//   ....[189]....
        /*6824*/ 	.word	0xffffffff


	//   ....[190]....
        /*6828*/ 	.word	0xffffffff


	//   ....[191]....
        /*682c*/ 	.word	0xffffffff


	//   ....[192]....
        /*6830*/ 	.word	0xffffffff


	//   ....[193]....
        /*6834*/ 	.word	0xffffffff


	//   ....[194]....
        /*6838*/ 	.word	0xffffffff


	//   ....[195]....
        /*683c*/ 	.word	0xffffffff


	//   ....[196]....
        /*6840*/ 	.word	0xffffffff


	//   ....[197]....
        /*6844*/ 	.word	0xffffffff


	//   ....[198]....
        /*6848*/ 	.word	0xffffffff


	//   ....[199]....
        /*684c*/ 	.word	0xffffffff


	//   ....[200]....
        /*6850*/ 	.word	0xffffffff


	//   ....[201]....
        /*6854*/ 	.word	0xffffffff


	//   ....[202]....
        /*6858*/ 	.word	0xffffffff


	//   ....[203]....
        /*685c*/ 	.word	0xffffffff


	//   ....[204]....
        /*6860*/ 	.word	0xffffffff


	//   ....[205]....
        /*6864*/ 	.word	0xffffffff


	//   ....[206]....
        /*6868*/ 	.word	0xffffffff


	//   ....[207]....
        /*686c*/ 	.word	0xffffffff


	//   ....[208]....
        /*6870*/ 	.word	0xffffffff


	//   ....[209]....
        /*6874*/ 	.word	0xffffffff


	//   ....[210]....
        /*6878*/ 	.word	0xffffffff


	//   ....[211]....
        /*687c*/ 	.word	0xffffffff


	//   ....[212]....
        /*6880*/ 	.word	0xffffffff


	//   ....[213]....
        /*6884*/ 	.word	0xffffffff


	//   ....[214]....
        /*6888*/ 	.word	0xffffffff


	//   ....[215]....
        /*688c*/ 	.word	0xffffffff


	//   ....[216]....
        /*6890*/ 	.word	0xffffffff


	//   ....[217]....
        /*6894*/ 	.word	0xffffffff


	//   ....[218]....
        /*6898*/ 	.word	0xffffffff


	//   ....[219]....
        /*689c*/ 	.word	0xffffffff


	//   ....[220]....
        /*68a0*/ 	.word	0xffffffff


	//   ....[221]....
        /*68a4*/ 	.word	0xffffffff


	//   ....[222]....
        /*68a8*/ 	.word	0xffffffff


	//   ....[223]....
        /*68ac*/ 	.word	0xffffffff


	//   ....[224]....
        /*68b0*/ 	.word	0xffffffff


	//   ....[225]....
        /*68b4*/ 	.word	0xffffffff


	//   ....[226]....
        /*68b8*/ 	.word	0xffffffff


	//   ....[227]....
        /*68bc*/ 	.word	0xffffffff


	//   ....[228]....
        /*68c0*/ 	.word	0xffffffff


	//   ....[229]....
        /*68c4*/ 	.word	0xffffffff


	//   ....[230]....
        /*68c8*/ 	.word	0xffffffff


	//   ....[231]....
        /*68cc*/ 	.word	0xffffffff


	//   ....[232]....
        /*68d0*/ 	.word	0xffffffff


	//   ....[233]....
        /*68d4*/ 	.word	0xffffffff


	//   ....[234]....
        /*68d8*/ 	.word	0xffffffff


	//   ....[235]....
        /*68dc*/ 	.word	0xffffffff


	//   ....[236]....
        /*68e0*/ 	.word	0xffffffff


	//   ....[237]....
        /*68e4*/ 	.word	0xffffffff


	//   ....[238]....
        /*68e8*/ 	.word	0xffffffff


	//   ....[239]....
        /*68ec*/ 	.word	0xffffffff


	//   ....[240]....
        /*68f0*/ 	.word	0xffffffff


	//   ....[241]....
        /*68f4*/ 	.word	0xffffffff


	//   ....[242]....
        /*68f8*/ 	.word	0xffffffff


	//   ....[243]....
        /*68fc*/ 	.word	0xffffffff


	//   ....[244]....
        /*6900*/ 	.word	0xffffffff


	//   ....[245]....
        /*6904*/ 	.word	0xffffffff


	//   ....[246]....
        /*6908*/ 	.word	0xffffffff


	//   ....[247]....
        /*690c*/ 	.word	0xffffffff


	//   ....[248]....
        /*6910*/ 	.word	0xffffffff


	//   ....[249]....
        /*6914*/ 	.word	0xffffffff


	//   ....[250]....
        /*6918*/ 	.word	0xffffffff


	//   ....[251]....
        /*691c*/ 	.word	0xffffffff


	//   ....[252]....
        /*6920*/ 	.word	0xffffffff


	//   ....[253]....
        /*6924*/ 	.word	0xffffffff


	//   ....[254]....
        /*6928*/ 	.word	0xffffffff


	//----- nvinfo : EIATTR_COOP_GROUP_INSTR_OFFSETS
	.align		4
.L_39:
        /*692c*/ 	.byte	0x04, 0x28
        /*692e*/ 	.short	(.L_41 - .L_40)


	//   ....[0]....
.L_40:
        /*6930*/ 	.word	0x0009dee0


	//   ....[1]....
        /*6934*/ 	.word	0x0009df00


	//   ....[2]....
        /*6938*/ 	.word	0x0009df60


	//   ....[3]....
        /*693c*/ 	.word	0x0009df80


	//   ....[4]....
        /*6940*/ 	.word	0x0009dfe0


	//   ....[5]....
        /*6944*/ 	.word	0x0009e000


	//   ....[6]....
        /*6948*/ 	.word	0x0009e060


	//   ....[7]....
        /*694c*/ 	.word	0x0009e080


	//   ....[8]....
        /*6950*/ 	.word	0x0009e0e0


	//   ....[9]....
        /*6954*/ 	.word	0x0009e100


	//   ....[10]....
        /*6958*/ 	.word	0x0009e1a0


	//   ....[11]....
        /*695c*/ 	.word	0x0009e1c0


	//   ....[12]....
        /*6960*/ 	.word	0x0009e240


	//   ....[13]....
        /*6964*/ 	.word	0x0009e260


	//   ....[14]....
        /*6968*/ 	.word	0x0009e2c0


	//   ....[15]....
        /*696c*/ 	.word	0x0009e2e0


	//   ....[16]....
        /*6970*/ 	.word	0x0009e360


	//   ....[17]....
        /*6974*/ 	.word	0x0009e380


	//   ....[18]....
        /*6978*/ 	.word	0x0009e400


	//   ....[19]....
        /*697c*/ 	.word	0x0009e420


	//   ....[20]....
        /*6980*/ 	.word	0x0009e4a0


	//   ....[21]....
        /*6984*/ 	.word	0x0009e4c0


	//   ....[22]....
        /*6988*/ 	.word	0x0009e540


	//   ....[23]....
        /*698c*/ 	.word	0x0009e560


	//   ....[24]....
        /*6990*/ 	.word	0x0009e5e0


	//   ....[25]....
        /*6994*/ 	.word	0x0009e600


	//   ....[26]....
        /*6998*/ 	.word	0x0009e680


	//   ....[27]....
        /*699c*/ 	.word	0x0009e6a0


	//   ....[28]....
        /*69a0*/ 	.word	0x0009e730


	//   ....[29]....
        /*69a4*/ 	.word	0x0009e750


	//   ....[30]....
        /*69a8*/ 	.word	0x0009e7d0


	//   ....[31]....
        /*69ac*/ 	.word	0x0009e7f0


	//   ....[32]....
        /*69b0*/ 	.word	0x0009e870


	//   ....[33]....
        /*69b4*/ 	.word	0x0009e890


	//   ....[34]....
        /*69b8*/ 	.word	0x0009e910


	//   ....[35]....
        /*69bc*/ 	.word	0x0009e930


	//   ....[36]....
        /*69c0*/ 	.word	0x0009e9b0


	//   ....[37]....
        /*69c4*/ 	.word	0x0009e9d0


	//   ....[38]....
        /*69c8*/ 	.word	0x0009ea50


	//   ....[39]....
        /*69cc*/ 	.word	0x0009ea70


	//   ....[40]....
        /*69d0*/ 	.word	0x0009eaf0


	//   ....[41]....
        /*69d4*/ 	.word	0x0009eb10


	//   ....[42]....
        /*69d8*/ 	.word	0x0009eb90


	//   ....[43]....
        /*69dc*/ 	.word	0x0009ebb0


	//   ....[44]....
        /*69e0*/ 	.word	0x0009ec60


	//   ....[45]....
        /*69e4*/ 	.word	0x0009ec80


	//   ....[46]....
        /*69e8*/ 	.word	0x0009ed10


	//   ....[47]....
        /*69ec*/ 	.word	0x0009ed30


	//   ....[48]....
        /*69f0*/ 	.word	0x0009edc0


	//   ....[49]....
        /*69f4*/ 	.word	0x0009ede0


	//   ....[50]....
        /*69f8*/ 	.word	0x0009ee60


	//   ....[51]....
        /*69fc*/ 	.word	0x0009ee80


	//   ....[52]....
        /*6a00*/ 	.word	0x0009ef00


	//   ....[53]....
        /*6a04*/ 	.word	0x0009ef20


	//   ....[54]....
        /*6a08*/ 	.word	0x0009efc0


	//   ....[55]....
        /*6a0c*/ 	.word	0x0009efe0


	//   ....[56]....
        /*6a10*/ 	.word	0x0009f080


	//   ....[57]....
        /*6a14*/ 	.word	0x0009f0a0


	//   ....[58]....
        /*6a18*/ 	.word	0x0009f120


	//   ....[59]....
        /*6a1c*/ 	.word	0x0009f140


	//   ....[60]....
        /*6a20*/ 	.word	0x0009f1e0


	//   ....[61]....
        /*6a24*/ 	.word	0x0009f200


	//   ....[62]....
        /*6a28*/ 	.word	0x0009f280


	//   ....[63]....
        /*6a2c*/ 	.word	0x0009f2a0


	//   ....[64]....
        /*6a30*/ 	.word	0x0009f330


	//   ....[65]....
        /*6a34*/ 	.word	0x0009f350


	//   ....[66]....
        /*6a38*/ 	.word	0x0009f3d0


	//   ....[67]....
        /*6a3c*/ 	.word	0x0009f3f0


	//   ....[68]....
        /*6a40*/ 	.word	0x0009f470


	//   ....[69]....
        /*6a44*/ 	.word	0x0009f490


	//   ....[70]....
        /*6a48*/ 	.word	0x0009f510


	//   ....[71]....
        /*6a4c*/ 	.word	0x0009f530


	//   ....[72]....
        /*6a50*/ 	.word	0x0009f5b0


	//   ....[73]....
        /*6a54*/ 	.word	0x0009f5d0


	//   ....[74]....
        /*6a58*/ 	.word	0x0009f660


	//   ....[75]....
        /*6a5c*/ 	.word	0x0009f680


	//   ....[76]....
        /*6a60*/ 	.word	0x0009f700


	//   ....[77]....
        /*6a64*/ 	.word	0x0009f720


	//   ....[78]....
        /*6a68*/ 	.word	0x0009f7a0


	//   ....[79]....
        /*6a6c*/ 	.word	0x0009f7c0


	//   ....[80]....
        /*6a70*/ 	.word	0x0009f840


	//   ....[81]....
        /*6a74*/ 	.word	0x0009f860


	//   ....[82]....
        /*6a78*/ 	.word	0x0009f8e0


	//   ....[83]....
        /*6a7c*/ 	.word	0x0009f900


	//   ....[84]....
        /*6a80*/ 	.word	0x0009f980


	//   ....[85]....
        /*6a84*/ 	.word	0x0009f9a0


	//   ....[86]....
        /*6a88*/ 	.word	0x0009fa20


	//   ....[87]....
        /*6a8c*/ 	.word	0x0009fa40


	//   ....[88]....
        /*6a90*/ 	.word	0x0009fad0


	//   ....[89]....
        /*6a94*/ 	.word	0x0009faf0


	//   ....[90]....
        /*6a98*/ 	.word	0x0009fb70


	//   ....[91]....
        /*6a9c*/ 	.word	0x0009fb90


	//   ....[92]....
        /*6aa0*/ 	.word	0x0009fc10


	//   ....[93]....
        /*6aa4*/ 	.word	0x0009fc30


	//   ....[94]....
        /*6aa8*/ 	.word	0x0009fcb0


	//   ....[95]....
        /*6aac*/ 	.word	0x0009fcd0


	//   ....[96]....
        /*6ab0*/ 	.word	0x0009fd60


	//   ....[97]....
        /*6ab4*/ 	.word	0x0009fd80


	//   ....[98]....
        /*6ab8*/ 	.word	0x0009fe00


	//   ....[99]....
        /*6abc*/ 	.word	0x0009fe20


	//   ....[100]....
        /*6ac0*/ 	.word	0x0009fec0


	//   ....[101]....
        /*6ac4*/ 	.word	0x0009fee0


	//   ....[102]....
        /*6ac8*/ 	.word	0x0009ff60


	//   ....[103]....
        /*6acc*/ 	.word	0x0009ff80


	//   ....[104]....
        /*6ad0*/ 	.word	0x000a0010


	//   ....[105]....
        /*6ad4*/ 	.word	0x000a0030


	//   ....[106]....
        /*6ad8*/ 	.word	0x000a00b0


	//   ....[107]....
        /*6adc*/ 	.word	0x000a00d0


	//   ....[108]....
        /*6ae0*/ 	.word	0x000a0170


	//   ....[109]....
        /*6ae4*/ 	.word	0x000a0190


	//   ....[110]....
        /*6ae8*/ 	.word	0x000a0210


	//   ....[111]....
        /*6aec*/ 	.word	0x000a0230


	//   ....[112]....
        /*6af0*/ 	.word	0x000a02b0


	//   ....[113]....
        /*6af4*/ 	.word	0x000a02d0


	//   ....[114]....
        /*6af8*/ 	.word	0x000a0350


	//   ....[115]....
        /*6afc*/ 	.word	0x000a0370


	//   ....[116]....
        /*6b00*/ 	.word	0x000a03f0


	//   ....[117]....
        /*6b04*/ 	.word	0x000a0410


	//   ....[118]....
        /*6b08*/ 	.word	0x000a0490


	//   ....[119]....
        /*6b0c*/ 	.word	0x000a04b0


	//   ....[120]....
        /*6b10*/ 	.word	0x000a0550


	//   ....[121]....
        /*6b14*/ 	.word	0x000a0570


	//   ....[122]....
        /*6b18*/ 	.word	0x000a0600


	//   ....[123]....
        /*6b1c*/ 	.word	0x000a0620


	//   ....[124]....
        /*6b20*/ 	.word	0x000a06a0


	//   ....[125]....
        /*6b24*/ 	.word	0x000a06c0


	//   ....[126]....
        /*6b28*/ 	.word	0x000a0740


	//   ....[127]....
        /*6b2c*/ 	.word	0x000a0760


	//   ....[128]....
        /*6b30*/ 	.word	0x000a07e0


	//   ....[129]....
        /*6b34*/ 	.word	0x000a0800


	//   ....[130]....
        /*6b38*/ 	.word	0x000a0880


	//   ....[131]....
        /*6b3c*/ 	.word	0x000a08a0


	//   ....[132]....
        /*6b40*/ 	.word	0x000a0920


	//   ....[133]....
        /*6b44*/ 	.word	0x000a0940


	//   ....[134]....
        /*6b48*/ 	.word	0x000a09c0


	//   ....[135]....
        /*6b4c*/ 	.word	0x000a09e0


	//   ....[136]....
        /*6b50*/ 	.word	0x000a0a70


	//   ....[137]....
        /*6b54*/ 	.word	0x000a0a90


	//   ....[138]....
        /*6b58*/ 	.word	0x000a0b10


	//   ....[139]....
        /*6b5c*/ 	.word	0x000a0b30


	//   ....[140]....
        /*6b60*/ 	.word	0x000a0bb0


	//   ....[141]....
        /*6b64*/ 	.word	0x000a0bd0


	//   ....[142]....
        /*6b68*/ 	.word	0x000a0c50


	//   ....[143]....
        /*6b6c*/ 	.word	0x000a0c70


	//   ....[144]....
        /*6b70*/ 	.word	0x000a0cf0


	//   ....[145]....
        /*6b74*/ 	.word	0x000a0d10


	//   ....[146]....
        /*6b78*/ 	.word	0x000a0d90


	//   ....[147]....
        /*6b7c*/ 	.word	0x000a0db0


	//   ....[148]....
        /*6b80*/ 	.word	0x000a0e50


	//   ....[149]....
        /*6b84*/ 	.word	0x000a0e70


	//   ....[150]....
        /*6b88*/ 	.word	0x000a0ef0


	//   ....[151]....
        /*6b8c*/ 	.word	0x000a0f10


	//   ....[152]....
        /*6b90*/ 	.word	0x000a0fb0


	//   ....[153]....
        /*6b94*/ 	.word	0x000a0fd0


	//   ....[154]....
        /*6b98*/ 	.word	0x000a1050


	//   ....[155]....
        /*6b9c*/ 	.word	0x000a1070


	//   ....[156]....
        /*6ba0*/ 	.word	0x000a10f0


	//   ....[157]....
        /*6ba4*/ 	.word	0x000a1110


	//   ....[158]....
        /*6ba8*/ 	.word	0x000a11b0


	//   ....[159]....
        /*6bac*/ 	.word	0x000a11d0


	//   ....[160]....
        /*6bb0*/ 	.word	0x000a1270


	//   ....[161]....
        /*6bb4*/ 	.word	0x000a1290


	//   ....[162]....
        /*6bb8*/ 	.word	0x000a1310


	//   ....[163]....
        /*6bbc*/ 	.word	0x000a1330


	//   ....[164]....
        /*6bc0*/ 	.word	0x000a13b0


	//   ....[165]....
        /*6bc4*/ 	.word	0x000a13d0


	//   ....[166]....
        /*6bc8*/ 	.word	0x000a1470


	//   ....[167]....
        /*6bcc*/ 	.word	0x000a1490


	//   ....[168]....
        /*6bd0*/ 	.word	0x000a1530


	//   ....[169]....
        /*6bd4*/ 	.word	0x000a1550


	//   ....[170]....
        /*6bd8*/ 	.word	0x000a15d0


	//   ....[171]....
        /*6bdc*/ 	.word	0x000a15f0


	//   ....[172]....
        /*6be0*/ 	.word	0x000a1670


	//   ....[173]....
        /*6be4*/ 	.word	0x000a1690


	//   ....[174]....
        /*6be8*/ 	.word	0x000a1710


	//   ....[175]....
        /*6bec*/ 	.word	0x000a1730


	//   ....[176]....
        /*6bf0*/ 	.word	0x000a17b0


	//   ....[177]....
        /*6bf4*/ 	.word	0x000a17d0


	//   ....[178]....
        /*6bf8*/ 	.word	0x000a1850


	//   ....[179]....
        /*6bfc*/ 	.word	0x000a1870


	//   ....[180]....
        /*6c00*/ 	.word	0x000a18f0


	//   ....[181]....
        /*6c04*/ 	.word	0x000a1910


	//   ....[182]....
        /*6c08*/ 	.word	0x000a1990


	//   ....[183]....
        /*6c0c*/ 	.word	0x000a19b0


	//   ....[184]....
        /*6c10*/ 	.word	0x000a1a30


	//   ....[185]....
        /*6c14*/ 	.word	0x000a1a50


	//   ....[186]....
        /*6c18*/ 	.word	0x000a1ad0


	//   ....[187]....
        /*6c1c*/ 	.word	0x000a1af0


	//   ....[188]....
        /*6c20*/ 	.word	0x000a1b70


	//   ....[189]....
        /*6c24*/ 	.word	0x000a1b90


	//   ....[190]....
        /*6c28*/ 	.word	0x000a1c10


	//   ....[191]....
        /*6c2c*/ 	.word	0x000a1c30


	//   ....[192]....
        /*6c30*/ 	.word	0x000a1cb0


	//   ....[193]....
        /*6c34*/ 	.word	0x000a1cd0


	//   ....[194]....
        /*6c38*/ 	.word	0x000a1d70


	//   ....[195]....
        /*6c3c*/ 	.word	0x000a1d90


	//   ....[196]....
        /*6c40*/ 	.word	0x000a1e10


	//   ....[197]....
        /*6c44*/ 	.word	0x000a1e30


	//   ....[198]....
        /*6c48*/ 	.word	0x000a1eb0


	//   ....[199]....
        /*6c4c*/ 	.word	0x000a1ed0


	//   ....[200]....
        /*6c50*/ 	.word	0x000a1f60


	//   ....[201]....
        /*6c54*/ 	.word	0x000a1f80


	//   ....[202]....
        /*6c58*/ 	.word	0x000a2000


	//   ....[203]....
        /*6c5c*/ 	.word	0x000a2020


	//   ....[204]....
        /*6c60*/ 	.word	0x000a20a0


	//   ....[205]....
        /*6c64*/ 	.word	0x000a20c0


	//   ....[206]....
        /*6c68*/ 	.word	0x000a2140


	//   ....[207]....
        /*6c6c*/ 	.word	0x000a2160


	//   ....[208]....
        /*6c70*/ 	.word	0x000a21f0


	//   ....[209]....
        /*6c74*/ 	.word	0x000a2210


	//   ....[210]....
        /*6c78*/ 	.word	0x000a2290


	//   ....[211]....
        /*6c7c*/ 	.word	0x000a22b0


	//   ....[212]....
        /*6c80*/ 	.word	0x000a2330


	//   ....[213]....
        /*6c84*/ 	.word	0x000a2350


	//   ....[214]....
        /*6c88*/ 	.word	0x000a23d0


	//   ....[215]....
        /*6c8c*/ 	.word	0x000a23f0


	//   ....[216]....
        /*6c90*/ 	.word	0x000a2470


	//   ....[217]....
        /*6c94*/ 	.word	0x000a2490


	//   ....[218]....
        /*6c98*/ 	.word	0x000a2510


	//   ....[219]....
        /*6c9c*/ 	.word	0x000a2530


	//   ....[220]....
        /*6ca0*/ 	.word	0x000a25b0


	//   ....[221]....
        /*6ca4*/ 	.word	0x000a25d0


	//   ....[222]....
        /*6ca8*/ 	.word	0x000a2650


	//   ....[223]....
        /*6cac*/ 	.word	0x000a2670


	//   ....[224]....
        /*6cb0*/ 	.word	0x000a26f0


	//   ....[225]....
        /*6cb4*/ 	.word	0x000a2710


	//   ....[226]....
        /*6cb8*/ 	.word	0x000a2790


	//   ....[227]....
        /*6cbc*/ 	.word	0x000a27b0


	//   ....[228]....
        /*6cc0*/ 	.word	0x000a2830


	//   ....[229]....
        /*6cc4*/ 	.word	0x000a2850


	//   ....[230]....
        /*6cc8*/ 	.word	0x000a28d0


	//   ....[231]....
        /*6ccc*/ 	.word	0x000a28f0


	//   ....[232]....
        /*6cd0*/ 	.word	0x000a2970


	//   ....[233]....
        /*6cd4*/ 	.word	0x000a2990


	//   ....[234]....
        /*6cd8*/ 	.word	0x000a2a20


	//   ....[235]....
        /*6cdc*/ 	.word	0x000a2a40


	//   ....[236]....
        /*6ce0*/ 	.word	0x000a2ac0


	//   ....[237]....
        /*6ce4*/ 	.word	0x000a2ae0


	//   ....[238]....
        /*6ce8*/ 	.word	0x000a2b60


	//   ....[239]....
        /*6cec*/ 	.word	0x000a2b80


	//   ....[240]....
        /*6cf0*/ 	.word	0x000a2c00


	//   ....[241]....
        /*6cf4*/ 	.word	0x000a2c20


	//   ....[242]....
        /*6cf8*/ 	.word	0x000a2ca0


	//   ....[243]....
        /*6cfc*/ 	.word	0x000a2cc0


	//   ....[244]....
        /*6d00*/ 	.word	0x000a2d40


	//   ....[245]....
        /*6d04*/ 	.word	0x000a2d60


	//   ....[246]....
        /*6d08*/ 	.word	0x000a2de0


	//   ....[247]....
        /*6d0c*/ 	.word	0x000a2e00


	//   ....[248]....
        /*6d10*/ 	.word	0x000a2e80


	//   ....[249]....
        /*6d14*/ 	.word	0x000a2ea0


	//   ....[250]....
        /*6d18*/ 	.word	0x000a2f20


	//   ....[251]....
        /*6d1c*/ 	.word	0x000a2f40


	//   ....[252]....
        /*6d20*/ 	.word	0x000a2fc0


	//   ....[253]....
        /*6d24*/ 	.word	0x000a2fe0


	//   ....[254]....
        /*6d28*/ 	.word	0x000a3060


	//   ....[255]....
        /*6d2c*/ 	.word	0x000a3080


	//   ....[0]....
        /*6d30*/ 	.word	0x000a3100


	//   ....[1]....
        /*6d34*/ 	.word	0x000a3120


	//   ....[2]....
        /*6d38*/ 	.word	0x000a31a0


	//   ....[3]....
        /*6d3c*/ 	.word	0x000a31c0


	//   ....[4]....
        /*6d40*/ 	.word	0x000a3240


	//   ....[5]....
        /*6d44*/ 	.word	0x000a3260


	//   ....[6]....
        /*6d48*/ 	.word	0x000a32e0


	//   ....[7]....
        /*6d4c*/ 	.word	0x000a3300


	//   ....[8]....
        /*6d50*/ 	.word	0x000a3380


	//   ....[9]....
        /*6d54*/ 	.word	0x000a33a0


	//   ....[10]....
        /*6d58*/ 	.word	0x000a3420


	//   ....[11]....
        /*6d5c*/ 	.word	0x000a3440


	//   ....[12]....
        /*6d60*/ 	.word	0x000a34c0


	//   ....[13]....
        /*6d64*/ 	.word	0x000a34e0


	//   ....[14]....
        /*6d68*/ 	.word	0x000a3560


	//   ....[15]....
        /*6d6c*/ 	.word	0x000a3580


	//   ....[16]....
        /*6d70*/ 	.word	0x000a3600


	//   ....[17]....
        /*6d74*/ 	.word	0x000a3620


	//   ....[18]....
        /*6d78*/ 	.word	0x000a36a0


	//   ....[19]....
        /*6d7c*/ 	.word	0x000a36c0


	//   ....[20]....
        /*6d80*/ 	.word	0x000a3740


	//   ....[21]....
        /*6d84*/ 	.word	0x000a3760


	//   ....[22]....
        /*6d88*/ 	.word	0x000a37e0


	//   ....[23]....
        /*6d8c*/ 	.word	0x000a3800


	//   ....[24]....
        /*6d90*/ 	.word	0x000a3880


	//   ....[25]....
        /*6d94*/ 	.word	0x000a38a0


	//   ....[26]....
        /*6d98*/ 	.word	0x000a3920


	//   ....[27]....
        /*6d9c*/ 	.word	0x000a3940


	//   ....[28]....
        /*6da0*/ 	.word	0x000a39c0


	//   ....[29]....
        /*6da4*/ 	.word	0x000a39e0


	//   ....[30]....
        /*6da8*/ 	.word	0x000a3a60


	//   ....[31]....
        /*6dac*/ 	.word	0x000a3a80


	//   ....[32]....
        /*6db0*/ 	.word	0x000a3b00


	//   ....[33]....
        /*6db4*/ 	.word	0x000a3b20


	//   ....[34]....
        /*6db8*/ 	.word	0x000a3ba0


	//   ....[35]....
        /*6dbc*/ 	.word	0x000a3bc0


	//   ....[36]....
        /*6dc0*/ 	.word	0x000a3c40


	//   ....[37]....
        /*6dc4*/ 	.word	0x000a3c60


	//   ....[38]....
        /*6dc8*/ 	.word	0x000a3ce0


	//   ....[39]....
        /*6dcc*/ 	.word	0x000a3d00


	//   ....[40]....
        /*6dd0*/ 	.word	0x000a3d80


	//   ....[41]....
        /*6dd4*/ 	.word	0x000a3da0


	//   ....[42]....
        /*6dd8*/ 	.word	0x000a3e20


	//   ....[43]....
        /*6ddc*/ 	.word	0x000a3e40


	//   ....[44]....
        /*6de0*/ 	.word	0x000a3ec0


	//   ....[45]....
        /*6de4*/ 	.word	0x000a3ee0


	//   ....[46]....
        /*6de8*/ 	.word	0x000a3f60


	//   ....[47]....
        /*6dec*/ 	.word	0x000a3f80


	//   ....[48]....
        /*6df0*/ 	.word	0x000a4000


	//   ....[49]....
        /*6df4*/ 	.word	0x000a4020


	//   ....[50]....
        /*6df8*/ 	.word	0x000a40a0


	//   ....[51]....
        /*6dfc*/ 	.word	0x000a40c0


	//   ....[52]....
        /*6e00*/ 	.word	0x000a4140


	//   ....[53]....
        /*6e04*/ 	.word	0x000a4160


	//   ....[54]....
        /*6e08*/ 	.word	0x000a41e0


	//   ....[55]....
        /*6e0c*/ 	.word	0x000a4200


	//   ....[56]....
        /*6e10*/ 	.word	0x000a4280


	//   ....[57]....
        /*6e14*/ 	.word	0x000a42a0


	//   ....[58]....
        /*6e18*/ 	.word	0x000a4320


	//   ....[59]....
        /*6e1c*/ 	.word	0x000a4340


	//   ....[60]....
        /*6e20*/ 	.word	0x000a43c0


	//   ....[61]....
        /*6e24*/ 	.word	0x000a43e0


	//   ....[62]....
        /*6e28*/ 	.word	0x000a4460


	//   ....[63]....
        /*6e2c*/ 	.word	0x000a4480


	//   ....[64]....
        /*6e30*/ 	.word	0x000a4500


	//   ....[65]....
        /*6e34*/ 	.word	0x000a4520


	//   ....[66]....
        /*6e38*/ 	.word	0x000a45a0


	//   ....[67]....
        /*6e3c*/ 	.word	0x000a45c0


	//   ....[68]....
        /*6e40*/ 	.word	0x000a4640


	//   ....[69]....
        /*6e44*/ 	.word	0x000a4660


	//   ....[70]....
        /*6e48*/ 	.word	0x000a46e0


	//   ....[71]....
        /*6e4c*/ 	.word	0x000a4700


	//   ....[72]....
        /*6e50*/ 	.word	0x000a4780


	//   ....[73]....
        /*6e54*/ 	.word	0x000a47a0


	//   ....[74]....
        /*6e58*/ 	.word	0x000a4820


	//   ....[75]....
        /*6e5c*/ 	.word	0x000a4840


	//   ....[76]....
        /*6e60*/ 	.word	0x000a48c0


	//   ....[77]....
        /*6e64*/ 	.word	0x000a48e0


	//   ....[78]....
        /*6e68*/ 	.word	0x000a4960


	//   ....[79]....
        /*6e6c*/ 	.word	0x000a4980


	//   ....[80]....
        /*6e70*/ 	.word	0x000a4a00


	//   ....[81]....
        /*6e74*/ 	.word	0x000a4a20


	//   ....[82]....
        /*6e78*/ 	.word	0x000a4aa0


	//   ....[83]....
        /*6e7c*/ 	.word	0x000a4ac0


	//   ....[84]....
        /*6e80*/ 	.word	0x000a4b40


	//   ....[85]....
        /*6e84*/ 	.word	0x000a4b60


	//   ....[86]....
        /*6e88*/ 	.word	0x000a4be0


	//   ....[87]....
        /*6e8c*/ 	.word	0x000a4c00


	//   ....[88]....
        /*6e90*/ 	.word	0x000a4c80


	//   ....[89]....
        /*6e94*/ 	.word	0x000a4ca0


	//   ....[90]....
        /*6e98*/ 	.word	0x000a4d20


	//   ....[91]....
        /*6e9c*/ 	.word	0x000a4d40


	//   ....[92]....
        /*6ea0*/ 	.word	0x000a4dc0


	//   ....[93]....
        /*6ea4*/ 	.word	0x000a4de0


	//   ....[94]....
        /*6ea8*/ 	.word	0x000a4e60


	//   ....[95]....
        /*6eac*/ 	.word	0x000a4e80


	//   ....[96]....
        /*6eb0*/ 	.word	0x000a4f00


	//   ....[97]....
        /*6eb4*/ 	.word	0x000a4f20


	//   ....[98]....
        /*6eb8*/ 	.word	0x000a4fa0


	//   ....[99]....
        /*6ebc*/ 	.word	0x000a4fc0


	//   ....[100]....
        /*6ec0*/ 	.word	0x000a5040


	//   ....[101]....
        /*6ec4*/ 	.word	0x000a5060


	//   ....[102]....
        /*6ec8*/ 	.word	0x000a50e0


	//   ....[103]....
        /*6ecc*/ 	.word	0x000a5100


	//   ....[104]....
        /*6ed0*/ 	.word	0x000a5180


	//   ....[105]....
        /*6ed4*/ 	.word	0x000a51a0


	//   ....[106]....
        /*6ed8*/ 	.word	0x000a5220


	//   ....[107]....
        /*6edc*/ 	.word	0x000a5240


	//   ....[108]....
        /*6ee0*/ 	.word	0x000a52c0


	//   ....[109]....
        /*6ee4*/ 	.word	0x000a52e0


	//   ....[110]....
        /*6ee8*/ 	.word	0x000a5360


	//   ....[111]....
        /*6eec*/ 	.word	0x000a5380


	//   ....[112]....
        /*6ef0*/ 	.word	0x000a5400


	//   ....[113]....
        /*6ef4*/ 	.word	0x000a5420


	//   ....[114]....
        /*6ef8*/ 	.word	0x000a54a0


	//   ....[115]....
        /*6efc*/ 	.word	0x000a54c0


	//   ....[116]....
        /*6f00*/ 	.word	0x000a5540


	//   ....[117]....
        /*6f04*/ 	.word	0x000a5560


	//   ....[118]....
        /*6f08*/ 	.word	0x000a55e0


	//   ....[119]....
        /*6f0c*/ 	.word	0x000a5600


	//   ....[120]....
        /*6f10*/ 	.word	0x000a5680


	//   ....[121]....
        /*6f14*/ 	.word	0x000a56a0


	//   ....[122]....
        /*6f18*/ 	.word	0x000a5720


	//   ....[123]....
        /*6f1c*/ 	.word	0x000a5740


	//   ....[124]....
        /*6f20*/ 	.word	0x000a57c0


	//   ....[125]....
        /*6f24*/ 	.word	0x000a57e0


	//   ....[126]....
        /*6f28*/ 	.word	0x000a5860


	//   ....[127]....
        /*6f2c*/ 	.word	0x000a5880


	//   ....[128]....
        /*6f30*/ 	.word	0x000a5900


	//   ....[129]....
        /*6f34*/ 	.word	0x000a5920


	//   ....[130]....
        /*6f38*/ 	.word	0x000a59a0


	//   ....[131]....
        /*6f3c*/ 	.word	0x000a59c0


	//   ....[132]....
        /*6f40*/ 	.word	0x000a5a40


	//   ....[133]....
        /*6f44*/ 	.word	0x000a5a60


	//   ....[134]....
        /*6f48*/ 	.word	0x000a5ae0


	//   ....[135]....
        /*6f4c*/ 	.word	0x000a5b00


	//   ....[136]....
        /*6f50*/ 	.word	0x000a5b80


	//   ....[137]....
        /*6f54*/ 	.word	0x000a5ba0


	//   ....[138]....
        /*6f58*/ 	.word	0x000a5c20


	//   ....[139]....
        /*6f5c*/ 	.word	0x000a5c40


	//   ....[140]....
        /*6f60*/ 	.word	0x000a5cc0


	//   ....[141]....
        /*6f64*/ 	.word	0x000a5ce0


	//   ....[142]....
        /*6f68*/ 	.word	0x000a5d60


	//   ....[143]....
        /*6f6c*/ 	.word	0x000a5d80


	//   ....[144]....
        /*6f70*/ 	.word	0x000a5e00


	//   ....[145]....
        /*6f74*/ 	.word	0x000a5e20


	//   ....[146]....
        /*6f78*/ 	.word	0x000a5ea0


	//   ....[147]....
        /*6f7c*/ 	.word	0x000a5ec0


	//   ....[148]....
        /*6f80*/ 	.word	0x000a5f40


	//   ....[149]....
        /*6f84*/ 	.word	0x000a5f60


	//   ....[150]....
        /*6f88*/ 	.word	0x000a5fe0


	//   ....[151]....
        /*6f8c*/ 	.word	0x000a6000


	//   ....[152]....
        /*6f90*/ 	.word	0x000a6080


	//   ....[153]....
        /*6f94*/ 	.word	0x000a60a0


	//   ....[154]....
        /*6f98*/ 	.word	0x000a6120


	//   ....[155]....
        /*6f9c*/ 	.word	0x000a6140


	//   ....[156]....
        /*6fa0*/ 	.word	0x000a61c0


	//   ....[157]....
        /*6fa4*/ 	.word	0x000a61e0


	//   ....[158]....
        /*6fa8*/ 	.word	0x000a6260


	//   ....[159]....
        /*6fac*/ 	.word	0x000a6280


	//   ....[160]....
        /*6fb0*/ 	.word	0x000a6300


	//   ....[161]....
        /*6fb4*/ 	.word	0x000a6320


	//   ....[162]....
        /*6fb8*/ 	.word	0x000a6380


	//   ....[163]....
        /*6fbc*/ 	.word	0x000a63a0


	//   ....[164]....
        /*6fc0*/ 	.word	0x000a6400


	//   ....[165]....
        /*6fc4*/ 	.word	0x000a6420


	//   ....[166]....
        /*6fc8*/ 	.word	0x000a6480


	//   ....[167]....
        /*6fcc*/ 	.word	0x000a64a0


	//   ....[168]....
        /*6fd0*/ 	.word	0x000a6500


	//   ....[169]....
        /*6fd4*/ 	.word	0x000a6520


	//   ....[170]....
        /*6fd8*/ 	.word	0x000a6580


	//   ....[171]....
        /*6fdc*/ 	.word	0x000a65a0


	//   ....[172]....
        /*6fe0*/ 	.word	0x000a6600


	//   ....[173]....
        /*6fe4*/ 	.word	0x000a6620


	//   ....[174]....
        /*6fe8*/ 	.word	0x000a6680


	//   ....[175]....
        /*6fec*/ 	.word	0x000a66a0


	//   ....[176]....
        /*6ff0*/ 	.word	0x000a6700


	//   ....[177]....
        /*6ff4*/ 	.word	0x000a6720


	//   ....[178]....
        /*6ff8*/ 	.word	0x000a6780


	//   ....[179]....
        /*6ffc*/ 	.word	0x000a67a0


	//   ....[180]....
        /*7000*/ 	.word	0x000a6800


	//   ....[181]....
        /*7004*/ 	.word	0x000a6820


	//   ....[182]....
        /*7008*/ 	.word	0x000a6880


	//   ....[183]....
        /*700c*/ 	.word	0x000a68a0


	//   ....[184]....
        /*7010*/ 	.word	0x000a6900


	//   ....[185]....
        /*7014*/ 	.word	0x000a6920


	//   ....[186]....
        /*7018*/ 	.word	0x000a6980


	//   ....[187]....
        /*701c*/ 	.word	0x000a69a0


	//   ....[188]....
        /*7020*/ 	.word	0x000a6a00


	//   ....[189]....
        /*7024*/ 	.word	0x000a6a20


	//   ....[190]....
        /*7028*/ 	.word	0x000a6a80


	//   ....[191]....
        /*702c*/ 	.word	0x000a6aa0


	//   ....[192]....
        /*7030*/ 	.word	0x000a6b00


	//   ....[193]....
        /*7034*/ 	.word	0x000a6b20


	//   ....[194]....
        /*7038*/ 	.word	0x000a6b80


	//   ....[195]....
        /*703c*/ 	.word	0x000a6ba0


	//   ....[196]....
        /*7040*/ 	.word	0x000a6c00


	//   ....[197]....
        /*7044*/ 	.word	0x000a6c20


	//   ....[198]....
        /*7048*/ 	.word	0x000a6c80


	//   ....[199]....
        /*704c*/ 	.word	0x000a6ca0


	//   ....[200]....
        /*7050*/ 	.word	0x000a6d00


	//   ....[201]....
        /*7054*/ 	.word	0x000a6d20


	//   ....[202]....
        /*7058*/ 	.word	0x000a6d80


	//   ....[203]....
        /*705c*/ 	.word	0x000a6da0


	//   ....[204]....
        /*7060*/ 	.word	0x000a6e00


	//   ....[205]....
        /*7064*/ 	.word	0x000a6e20


	//   ....[206]....
        /*7068*/ 	.word	0x000a6e80


	//   ....[207]....
        /*706c*/ 	.word	0x000a6ea0


	//   ....[208]....
        /*7070*/ 	.word	0x000a6f80


	//   ....[209]....
        /*7074*/ 	.word	0x000a6fa0


	//   ....[210]....
        /*7078*/ 	.word	0x000a6fc0


	//   ....[211]....
        /*707c*/ 	.word	0x000a6fe0


	//   ....[212]....
        /*7080*/ 	.word	0x000a7000


	//   ....[213]....
        /*7084*/ 	.word	0x000a7020


	//   ....[214]....
        /*7088*/ 	.word	0x000a7100


	//   ....[215]....
        /*708c*/ 	.word	0x000a7120


	//   ....[216]....
        /*7090*/ 	.word	0x000a7180


	//   ....[217]....
        /*7094*/ 	.word	0x000a71a0


	//   ....[218]....
        /*7098*/ 	.word	0x000a71c0


	//   ....[219]....
        /*709c*/ 	.word	0x000a71e0


	//   ....[220]....
        /*70a0*/ 	.word	0x000a7200


	//   ....[221]....
        /*70a4*/ 	.word	0x000a7220


	//   ....[222]....
        /*70a8*/ 	.word	0x000a7300


	//   ....[223]....
        /*70ac*/ 	.word	0x000a7320


	//   ....[224]....
        /*70b0*/ 	.word	0x000a7380


	//   ....[225]....
        /*70b4*/ 	.word	0x000a73a0


	//   ....[226]....
        /*70b8*/ 	.word	0x000a73c0


	//   ....[227]....
        /*70bc*/ 	.word	0x000a73e0


	//   ....[228]....
        /*70c0*/ 	.word	0x000a7400


	//   ....[229]....
        /*70c4*/ 	.word	0x000a7420


	//   ....[230]....
        /*70c8*/ 	.word	0x000a7500


	//   ....[231]....
        /*70cc*/ 	.word	0x000a7520


	//   ....[232]....
        /*70d0*/ 	.word	0x000a7580


	//   ....[233]....
        /*70d4*/ 	.word	0x000a75a0


	//   ....[234]....
        /*70d8*/ 	.word	0x000a75c0


	//   ....[235]....
        /*70dc*/ 	.word	0x000a75e0


	//   ....[236]....
        /*70e0*/ 	.word	0x000a7600


	//   ....[237]....
        /*70e4*/ 	.word	0x000a7620


	//   ....[238]....
        /*70e8*/ 	.word	0x000a7700


	//   ....[239]....
        /*70ec*/ 	.word	0x000a7720


	//   ....[240]....
        /*70f0*/ 	.word	0x000a7780


	//   ....[241]....
        /*70f4*/ 	.word	0x000a77a0


	//   ....[242]....
        /*70f8*/ 	.word	0x000a77c0


	//   ....[243]....
        /*70fc*/ 	.word	0x000a77e0


	//   ....[244]....
        /*7100*/ 	.word	0x000a7800


	//   ....[245]....
        /*7104*/ 	.word	0x000a7820


	//   ....[246]....
        /*7108*/ 	.word	0x000a7880


	//   ....[247]....
        /*710c*/ 	.word	0x000a78a0


	//   ....[248]....
        /*7110*/ 	.word	0x000a7910


	//   ....[249]....
        /*7114*/ 	.word	0x000a7930


	//   ....[250]....
        /*7118*/ 	.word	0x000a79a0


	//   ....[251]....
        /*711c*/ 	.word	0x000a79c0


	//   ....[252]....
        /*7120*/ 	.word	0x000a7a60


	//   ....[253]....
        /*7124*/ 	.word	0x000a7a90


	//   ....[254]....
        /*7128*/ 	.word	0x000a7ad0


	//----- nvinfo : EIATTR_EXIT_INSTR_OFFSETS
	.align		4
.L_41:
        /*712c*/ 	.byte	0x04, 0x1c
        /*712e*/ 	.short	(.L_43 - .L_42)


	//   ....[0]....
.L_42:
        /*7130*/ 	.word	0x000bc6a0


	//   ....[1]....
        /*7134*/ 	.word	0x000bc6c0


	//----- nvinfo : EIATTR_REQNTID
	.align		4
.L_43:
        /*7138*/ 	.byte	0x04, 0x10
        /*713a*/ 	.short	(.L_45 - .L_44)
.L_44:
        /*713c*/ 	.word	0x00000020
        /*7140*/ 	.word	0x00000001
        /*7144*/ 	.word	0x00000001


	//----- nvinfo : EIATTR_CBANK_PARAM_SIZE
	.align		4
.L_45:
        /*7148*/ 	.byte	0x03, 0x19
        /*714a*/ 	.short	0x0050


	//----- nvinfo : EIATTR_PARAM_CBANK
	.align		4
        /*714c*/ 	.byte	0x04, 0x0a
        /*714e*/ 	.short	(.L_47 - .L_46)
	.align		4
.L_46:
        /*7150*/ 	.word	index@(.nv.constant0.matmul_kernel)
        /*7154*/ 	.short	0x0210
        /*7156*/ 	.short	0x0050


	//----- nvinfo : EIATTR_SW_WAR
	.align		4
.L_47:
        /*7158*/ 	.byte	0x04, 0x36
        /*715a*/ 	.short	(.L_49 - .L_48)
.L_48:
        /*715c*/ 	.word	0x00000008
.L_49:


//--------------------- .nv.callgraph             --------------------------
	.section	.nv.callgraph,"",@"SHT_CUDA_CALLGRAPH"
	.align	4
	.sectionentsize	8
	.align		4
        /*0000*/ 	.word	0x00000000
	.align		4
        /*0004*/ 	.word	0xffffffff
	.align		4
        /*0008*/ 	.word	0x00000000
	.align		4
        /*000c*/ 	.word	0xfffffffe
	.align		4
        /*0010*/ 	.word	0x00000000
	.align		4
        /*0014*/ 	.word	0xfffffffd
	.align		4
        /*0018*/ 	.word	0x00000000
	.align		4
        /*001c*/ 	.word	0xfffffffc


//--------------------- .text.matmul_kernel       --------------------------
	.section	.text.matmul_kernel,"ax",@progbits
	.align	128
        .global         matmul_kernel
        .type           matmul_kernel,@function
        .size           matmul_kernel,(.L_x_3 - matmul_kernel)
        .other          matmul_kernel,@"STO_CUDA_ENTRY STV_DEFAULT"
matmul_kernel:
.text.matmul_kernel:
[----:B------:R-:W1:Y:S08]  /*0000*/  LDC R1, c[0x0][0x28] ;  /* 0x00000a00ff017b82 */ /* 0x000e700000000800 */
[----:B------:R-:W2:Y:S01]  /*0010*/  LDC.64 R2, c[0x0][0x228] ;  /* 0x00008a00ff027b82 */ /* 0x000ea20000000a00 */
[----:B------:R-:W3:Y:S01]  /*0020*/  S2R R5, SR_CTAID.X ;  /* 0x0000000000057919 */ /* 0x000ee20000002500 */
[----:B-1----:R-:W-:Y:S01]  /*0030*/  VIADD R1, R1, 0xffffc1a0 ;  /* 0xffffc1a001017836 */ /* 0x002fe20000000000 */
[----:B------:R-:W-:Y:S01]  /*0040*/  ULDC UR5, c[0x0][0x22c] ;  /* 0x00008b0000057ab9 */ /* 0x000fe20000000800 */
[----:B--2---:R-:W-:-:S03]  /*0050*/  IMAD.MOV.U32 R12, RZ, RZ, R3 ;  /* 0x000000ffff0c7224 */ /* 0x004fc600078e0003 */
[----:B------:R1:W-:Y:S01]  /*0060*/  STL [R1+0x2a80], R2 ;  /* 0x002a800201007387 */ /* 0x0003e20000100800 */
[----:B------:R-:W-:Y:S02]  /*0070*/  IMAD.MOV.U32 R16, RZ, RZ, R2 ;  /* 0x000000ffff107224 */ /* 0x000fe400078e0002 */
[----:B------:R-:W-:-:S05]  /*0080*/  VIADD R0, R12, 0x1ff ;  /* 0x000001ff0c007836 */ /* 0x000fca0000000000 */
[----:B------:R-:W-:Y:S02]  /*0090*/  SHF.R.S32.HI R3, RZ, 0x1f, R0 ;  /* 0x0000001fff037819 */ /* 0x000fe40000011400 */
[----:B---3--:R-:W-:Y:S02]  /*00a0*/  IABS R8, R5 ;  /* 0x0000000500087213 */ /* 0x008fe40000000000 */
[----:B------:R-:W-:-:S04]  /*00b0*/  LEA.HI R3, R3, R0, RZ, 0x9 ;  /* 0x0000000003037211 */ /* 0x000fc800078f48ff */
[----:B------:R-:W-:-:S05]  /*00c0*/  SHF.R.S32.HI R3, RZ, 0x9, R3 ;  /* 0x00000009ff037819 */ /* 0x000fca0000011403 */
[----:B------:R-:W-:-:S05]  /*00d0*/  IMAD.SHL.U32 R4, R3, 0x8, RZ ;  /* 0x0000000803047824 */ /* 0x000fca00078e00ff */
[-C--:B------:R-:W-:Y:S02]  /*00e0*/  IABS R7, R4.reuse ;  /* 0x0000000400077213 */ /* 0x080fe40000000000 */
[----:B------:R-:W-:Y:S02]  /*00f0*/  IABS R10, R4 ;  /* 0x00000004000a7213 */ /* 0x000fe40000000000 */
[----:B------:R-:W2:Y:S08]  /*0100*/  I2F.RP R0, R7 ;  /* 0x0000000700007306 */ /* 0x000eb00000209400 */
[----:B--2---:R-:W1:Y:S02]  /*0110*/  MUFU.RCP R0, R0 ;  /* 0x0000000000007308 */ /* 0x004e640000001000 */
[----:B-1----:R-:W-:Y:S01]  /*0120*/  IADD3 R2, R0, 0xffffffe, RZ ;  /* 0x0ffffffe00027810 */ /* 0x002fe20007ffe0ff */
[----:B------:R-:W-:Y:S01]  /*0130*/  IMAD.MOV R0, RZ, RZ, -R10 ;  /* 0x000000ffff007224 */ /* 0x000fe200078e0a0a */
[----:B------:R-:W-:-:S04]  /*0140*/  IABS R10, R16 ;  /* 0x00000010000a7213 */ /* 0x000fc80000000000 */
[----:B------:R1:W2:Y:S02]  /*0150*/  F2I.FTZ.U32.TRUNC.NTZ R3, R2 ;  /* 0x0000000200037305 */ /* 0x0002a4000021f000 */
[----:B-1----:R-:W-:Y:S02]  /*0160*/  IMAD.MOV.U32 R2, RZ, RZ, RZ ;  /* 0x000000ffff027224 */ /* 0x002fe400078e00ff */
[----:B--2---:R-:W-:-:S04]  /*0170*/  IMAD.MOV R6, RZ, RZ, -R3 ;  /* 0x000000ffff067224 */ /* 0x004fc800078e0a03 */
[----:B------:R-:W-:Y:S02]  /*0180*/  IMAD R9, R6, R7, RZ ;  /* 0x0000000706097224 */ /* 0x000fe400078e02ff */
[----:B------:R-:W-:Y:S02]  /*0190*/  IMAD.MOV.U32 R6, RZ, RZ, R8 ;  /* 0x000000ffff067224 */ /* 0x000fe400078e0008 */
[----:B------:R-:W-:-:S06]  /*01a0*/  IMAD.HI.U32 R3, R3, R9, R2 ;  /* 0x0000000903037227 */ /* 0x000fcc00078e0002 */
[----:B------:R-:W-:-:S04]  /*01b0*/  IMAD.HI.U32 R3, R3, R6, RZ ;  /* 0x0000000603037227 */ /* 0x000fc800078e00ff */
[----:B------:R-:W-:-:S05]  /*01c0*/  IMAD R0, R3, R0, R6 ;  /* 0x0000000003007224 */ /* 0x000fca00078e0206 */
[----:B------:R-:W-:-:S13]  /*01d0*/  ISETP.GT.U32.AND P1, PT, R7, R0, PT ;  /* 0x000000000700720c */ /* 0x000fda0003f24070 */
[----:B------:R-:W-:Y:S01]  /*01e0*/  @!P1 IMAD.IADD R0, R0, 0x1, -R7 ;  /* 0x0000000100009824 */ /* 0x000fe200078e0a07 */
[----:B------:R-:W-:Y:S02]  /*01f0*/  @!P1 IADD3 R3, R3, 0x1, RZ ;  /* 0x0000000103039810 */ /* 0x000fe40007ffe0ff */
[----:B------:R-:W-:Y:S02]  /*0200*/  ISETP.NE.AND P1, PT, R4, RZ, PT ;  /* 0x000000ff0400720c */ /* 0x000fe40003f25270 */
[----:B------:R-:W-:Y:S02]  /*0210*/  ISETP.GE.U32.AND P0, PT, R0, R7, PT ;  /* 0x000000070000720c */ /* 0x000fe40003f06070 */
[----:B------:R-:W-:-:S04]  /*0220*/  LOP3.LUT R0, R5, R4, RZ, 0x3c, !PT ;  /* 0x0000000405007212 */ /* 0x000fc800078e3cff */
[----:B------:R-:W-:Y:S01]  /*0230*/  ISETP.GE.AND P2, PT, R0, RZ, PT ;  /* 0x000000ff0000720c */ /* 0x000fe20003f46270 */
[----:B------:R-:W-:-:S06]  /*0240*/  VIADD R0, R16, 0x3f ;  /* 0x0000003f10007836 */ /* 0x000fcc0000000000 */
[----:B------:R-:W-:-:S04]  /*0250*/  @P0 VIADD R3, R3, 0x1 ;  /* 0x0000000103030836 */ /* 0x000fc80000000000 */
[----:B------:R-:W-:Y:S01]  /*0260*/  IMAD.MOV.U32 R2, RZ, RZ, R3 ;  /* 0x000000ffff027224 */ /* 0x000fe200078e0003 */
[----:B------:R-:W-:-:S03]  /*0270*/  SHF.R.S32.HI R3, RZ, 0x1f, R0 ;  /* 0x0000001fff037819 */ /* 0x000fc60000011400 */
[----:B------:R-:W-:Y:S01]  /*0280*/  @!P2 IMAD.MOV R2, RZ, RZ, -R2 ;  /* 0x000000ffff02a224 */ /* 0x000fe200078e0a02 */
[----:B------:R-:W-:Y:S02]  /*0290*/  @!P1 LOP3.LUT R2, RZ, R4, RZ, 0x33, !PT ;  /* 0x00000004ff029212 */ /* 0x000fe400078e33ff */
[----:B------:R-:W-:-:S03]  /*02a0*/  LEA.HI R3, R3, R0, RZ, 0x6 ;  /* 0x0000000003037211 */ /* 0x000fc600078f30ff */
[----:B------:R-:W-:Y:S02]  /*02b0*/  IMAD.SHL.U32 R8, R2, 0x8, RZ ;  /* 0x0000000802087824 */ /* 0x000fe400078e00ff */
[----:B------:R-:W-:-:S03]  /*02c0*/  IMAD.MOV R2, RZ, RZ, -R2 ;  /* 0x000000ffff027224 */ /* 0x000fc600078e0a02 */
[----:B------:R-:W-:Y:S01]  /*02d0*/  LEA.HI.SX32 R3, R3, -R8, 0x1a ;  /* 0x8000000803037211 */ /* 0x000fe200078fd2ff */
[----:B------:R-:W-:-:S03]  /*02e0*/  IMAD R4, R4, R2, R5 ;  /* 0x0000000204047224 */ /* 0x000fc600078e0205 */
[----:B------:R-:W-:Y:S02]  /*02f0*/  VIMNMX R11, R3, 0x8, PT ;  /* 0x00000008030b7848 */ /* 0x000fe40003fe0100 */
[----:B------:R-:W-:Y:S02]  /*0300*/  IABS R9, R4 ;  /* 0x0000000400097213 */ /* 0x000fe40000000000 */
[----:B------:R-:W-:-:S04]  /*0310*/  IABS R7, R11 ;  /* 0x0000000b00077213 */ /* 0x000fc80000000000 */
[----:B------:R-:W1:Y:S08]  /*0320*/  I2F.RP R0, R7 ;  /* 0x0000000700007306 */ /* 0x000e700000209400 */
[----:B-1----:R-:W1:Y:S02]  /*0330*/  MUFU.RCP R0, R0 ;  /* 0x0000000000007308 */ /* 0x002e640000001000 */
[----:B-1----:R-:W-:-:S06]  /*0340*/  IADD3 R3, R0, 0xffffffe, RZ ;  /* 0x0ffffffe00037810 */ /* 0x002fcc0007ffe0ff */
[----:B------:R-:W1:Y:S02]  /*0350*/  F2I.FTZ.U32.TRUNC.NTZ R3, R3 ;  /* 0x0000000300037305 */ /* 0x000e64000021f000 */
[----:B-1----:R-:W-:-:S04]  /*0360*/  IMAD.MOV R6, RZ, RZ, -R3 ;  /* 0x000000ffff067224 */ /* 0x002fc800078e0a03 */
[----:B------:R-:W-:Y:S01]  /*0370*/  IMAD.MOV.U32 R2, RZ, RZ, R6 ;  /* 0x000000ffff027224 */ /* 0x000fe200078e0006 */
[----:B------:R-:W-:-:S03]  /*0380*/  IABS R6, R11 ;  /* 0x0000000b00067213 */ /* 0x000fc60000000000 */
[----:B------:R-:W-:Y:S02]  /*0390*/  IMAD R5, R2, R7, RZ ;  /* 0x0000000702057224 */ /* 0x000fe400078e02ff */
[----:B------:R-:W-:Y:S02]  /*03a0*/  IMAD.MOV.U32 R2, RZ, RZ, RZ ;  /* 0x000000ffff027224 */ /* 0x000fe400078e00ff */
[----:B------:R-:W-:Y:S02]  /*03b0*/  IMAD.MOV R0, RZ, RZ, -R6 ;  /* 0x000000ffff007224 */ /* 0x000fe400078e0a06 */
[----:B------:R-:W-:Y:S01]  /*03c0*/  IMAD.HI.U32 R2, R3, R5, R2 ;  /* 0x0000000503027227 */ /* 0x000fe200078e0002 */
[----:B------:R-:W-:Y:S01]  /*03d0*/  IABS R5, R12 ;  /* 0x0000000c00057213 */ /* 0x000fe20000000000 */
[----:B------:R-:W1:Y:S04]  /*03e0*/  I2F.RP R3, R10 ;  /* 0x0000000a00037306 */ /* 0x000e680000209400 */
[----:B------:R-:W-:-:S04]  /*03f0*/  IMAD.HI.U32 R2, R2, R9, RZ ;  /* 0x0000000902027227 */ /* 0x000fc800078e00ff */
[----:B------:R-:W-:Y:S02]  /*0400*/  IMAD R0, R2, R0, R9 ;  /* 0x0000000002007224 */ /* 0x000fe400078e0209 */
[----:B------:R-:W2:Y:S03]  /*0410*/  S2R R9, SR_TID.X ;  /* 0x0000000000097919 */ /* 0x000ea60000002100 */
[----:B------:R-:W-:Y:S01]  /*0420*/  ISETP.GT.U32.AND P1, PT, R7, R0, PT ;  /* 0x000000000700720c */ /* 0x000fe20003f24070 */
[----:B-1----:R-:W1:-:S12]  /*0430*/  MUFU.RCP R3, R3 ;  /* 0x0000000300037308 */ /* 0x002e580000001000 */
[-C--:B------:R-:W-:Y:S01]  /*0440*/  @!P1 IADD3 R0, R0, -R7.reuse, RZ ;  /* 0x8000000700009210 */ /* 0x080fe20007ffe0ff */
[----:B------:R-:W-:Y:S01]  /*0450*/  @!P1 VIADD R2, R2, 0x1 ;  /* 0x0000000102029836 */ /* 0x000fe20000000000 */
[----:B------:R-:W-:Y:S02]  /*0460*/  ISETP.NE.AND P1, PT, R11, RZ, PT ;  /* 0x000000ff0b00720c */ /* 0x000fe40003f25270 */
[----:B------:R-:W-:Y:S02]  /*0470*/  ISETP.GE.U32.AND P0, PT, R0, R7, PT ;  /* 0x000000070000720c */ /* 0x000fe40003f06070 */
[----:B------:R-:W-:Y:S01]  /*0480*/  LOP3.LUT R0, R4, R11, RZ, 0x3c, !PT ;  /* 0x0000000b04007212 */ /* 0x000fe200078e3cff */
[----:B-1----:R-:W-:-:S03]  /*0490*/  VIADD R3, R3, 0xffffffe ;  /* 0x0ffffffe03037836 */ /* 0x002fc60000000000 */
[----:B------:R-:W-:Y:S01]  /*04a0*/  ISETP.GE.AND P2, PT, R0, RZ, PT ;  /* 0x000000ff0000720c */ /* 0x000fe20003f46270 */
[----:B------:R-:W-:Y:S02]  /*04b0*/  IMAD.MOV.U32 R0, RZ, RZ, R5 ;  /* 0x000000ffff007224 */ /* 0x000fe400078e0005 */
[----:B------:R-:W1:Y:S01]  /*04c0*/  F2I.FTZ.U32.TRUNC.NTZ R3, R3 ;  /* 0x0000000300037305 */ /* 0x000e62000021f000 */
[----:B--2---:R-:W-:-:S03]  /*04d0*/  LOP3.LUT R5, R9, 0x1f, RZ, 0xc0, !PT ;  /* 0x0000001f09057812 */ /* 0x004fc600078ec0ff */
[----:B------:R-:W-:-:S04]  /*04e0*/  @P0 VIADD R2, R2, 0x1 ;  /* 0x0000000102020836 */ /* 0x000fc80000000000 */
[----:B------:R-:W2:Y:S01]  /*04f0*/  I2F.RP R6, R0 ;  /* 0x0000000000067306 */ /* 0x000ea20000209400 */
[----:B------:R-:W-:-:S05]  /*0500*/  IMAD.MOV.U32 R12, RZ, RZ, R2 ;  /* 0x000000ffff0c7224 */ /* 0x000fca00078e0002 */
[----:B------:R-:W-:Y:S01]  /*0510*/  @!P2 IADD3 R12, -R12, RZ, RZ ;  /* 0x000000ff0c0ca210 */ /* 0x000fe20007ffe1ff */
[----:B-1----:R-:W-:Y:S01]  /*0520*/  IMAD.MOV R7, RZ, RZ, -R3 ;  /* 0x000000ffff077224 */ /* 0x002fe200078e0a03 */
[----:B------:R-:W-:-:S03]  /*0530*/  @!P1 LOP3.LUT R12, RZ, R11, RZ, 0x33, !PT ;  /* 0x0000000bff0c9212 */ /* 0x000fc600078e33ff */
[----:B------:R-:W-:Y:S02]  /*0540*/  IMAD R7, R7, R10, RZ ;  /* 0x0000000a07077224 */ /* 0x000fe400078e02ff */
[----:B------:R-:W-:Y:S01]  /*0550*/  IMAD.MOV R2, RZ, RZ, -R12 ;  /* 0x000000ffff027224 */ /* 0x000fe200078e0a0c */
[----:B--2---:R-:W1:Y:S03]  /*0560*/  MUFU.RCP R6, R6 ;  /* 0x0000000600067308 */ /* 0x004e660000001000 */
[----:B------:R-:W-:-:S04]  /*0570*/  IMAD R2, R11, R2, R4 ;  /* 0x000000020b027224 */ /* 0x000fc800078e0204 */
[----:B------:R-:W-:-:S04]  /*0580*/  IMAD.IADD R2, R8, 0x1, R2 ;  /* 0x0000000108027824 */ /* 0x000fc800078e0202 */
[----:B------:R-:W-:Y:S02]  /*0590*/  IMAD R18, R2, 0x40, R5 ;  /* 0x0000004002127824 */ /* 0x000fe400078e0205 */
[----:B------:R-:W-:-:S03]  /*05a0*/  IMAD.MOV.U32 R2, RZ, RZ, RZ ;  /* 0x000000ffff027224 */ /* 0x000fc600078e00ff */
[C---:B------:R-:W-:Y:S01]  /*05b0*/  IADD3 R17, R18.reuse, 0x20, RZ ;  /* 0x0000002012117810 */ /* 0x040fe20007ffe0ff */
[----:B------:R-:W-:Y:S01]  /*05c0*/  IMAD.HI.U32 R2, R3, R7, R2 ;  /* 0x0000000703027227 */ /* 0x000fe200078e0002 */
[----:B------:R-:W-:Y:S01]  /*05d0*/  ISETP.GE.AND P5, PT, R18, RZ, PT ;  /* 0x000000ff1200720c */ /* 0x000fe20003fa6270 */
[----:B------:R-:W-:Y:S01]  /*05e0*/  STL [R1+0x44], R18 ;  /* 0x0000441201007387 */ /* 0x000fe20000100800 */
[----:B------:R-:W-:Y:S01]  /*05f0*/  IABS R9, R17 ;  /* 0x0000001100097213 */ /* 0x000fe20000000000 */
[----:B-1----:R-:W-:Y:S01]  /*0600*/  VIADD R4, R6, 0xffffffe ;  /* 0x0ffffffe06047836 */ /* 0x002fe20000000000 */
[----:B------:R-:W-:Y:S01]  /*0610*/  IABS R6, R18 ;  /* 0x0000001200067213 */ /* 0x000fe20000000000 */
[----:B------:R1:W-:Y:S02]  /*0620*/  STL [R1+0x48], R17 ;  /* 0x0000481101007387 */ /* 0x0003e40000100800 */
[----:B------:R-:W2:Y:S02]  /*0630*/  F2I.FTZ.U32.TRUNC.NTZ R5, R4 ;  /* 0x0000000400057305 */ /* 0x000ea4000021f000 */
[----:B------:R-:W-:-:S04]  /*0640*/  IMAD.MOV.U32 R7, RZ, RZ, R6 ;  /* 0x000000ffff077224 */ /* 0x000fc800078e0006 */
[----:B------:R-:W-:-:S04]  /*0650*/  IMAD.HI.U32 R3, R2, R7, RZ ;  /* 0x0000000702037227 */ /* 0x000fc800078e00ff */
[----:B------:R-:W-:Y:S02]  /*0660*/  IMAD.MOV R3, RZ, RZ, -R3 ;  /* 0x000000ffff037224 */ /* 0x000fe400078e0a03 */
[----:B------:R-:W-:-:S04]  /*0670*/  IMAD.HI.U32 R2, R2, R9, RZ ;  /* 0x0000000902027227 */ /* 0x000fc800078e00ff */
[----:B------:R-:W-:Y:S01]  /*0680*/  IMAD R6, R10, R3, R7 ;  /* 0x000000030a067224 */ /* 0x000fe200078e0207 */
[----:B------:R-:W-:Y:S01]  /*0690*/  SHF.L.U32 R3, R12, 0x9, RZ ;  /* 0x000000090c037819 */ /* 0x000fe200000006ff */
[----:B------:R-:W-:Y:S02]  /*06a0*/  IMAD.MOV R2, RZ, RZ, -R2 ;  /* 0x000000ffff027224 */ /* 0x000fe400078e0a02 */
[----:B--2---:R-:W-:Y:S01]  /*06b0*/  IMAD.MOV R11, RZ, RZ, -R5 ;  /* 0x000000ffff0b7224 */ /* 0x004fe200078e0a05 */
[C---:B------:R-:W-:Y:S01]  /*06c0*/  ISETP.GT.U32.AND P0, PT, R10.reuse, R6, PT ;  /* 0x000000060a00720c */ /* 0x040fe20003f04070 */
[C---:B------:R-:W-:Y:S01]  /*06d0*/  IMAD R7, R10.reuse, R2, R9 ;  /* 0x000000020a077224 */ /* 0x040fe200078e0209 */
[C---:B------:R-:W-:Y:S01]  /*06e0*/  IADD3 R26, R3.reuse, 0x31, RZ ;  /* 0x00000031031a7810 */ /* 0x040fe20007ffe0ff */
[----:B------:R-:W-:Y:S01]  /*06f0*/  IMAD.MOV.U32 R4, RZ, RZ, RZ ;  /* 0x000000ffff047224 */ /* 0x000fe200078e00ff */
[----:B------:R-:W-:Y:S01]  /*0700*/  IADD3 R31, R3, 0x39, RZ ;  /* 0x00000039031f7810 */ /* 0x000fe20007ffe0ff */
[----:B------:R-:W-:Y:S01]  /*0710*/  IMAD R9, R11, R0, RZ ;  /* 0x000000000b097224 */ /* 0x000fe200078e02ff */
[----:B------:R-:W-:Y:S01]  /*0720*/  ISETP.GT.U32.AND P1, PT, R10, R7, PT ;  /* 0x000000070a00720c */ /* 0x000fe20003f24070 */
[C---:B------:R-:W-:Y:S01]  /*0730*/  VIADD R14, R3.reuse, 0x2 ;  /* 0x00000002030e7836 */ /* 0x040fe20000000000 */
[C---:B------:R-:W-:Y:S01]  /*0740*/  IADD3 R45, R3.reuse, 0x43, RZ ;  /* 0x00000043032d7810 */ /* 0x040fe20007ffe0ff */
[C---:B------:R-:W-:Y:S01]  /*0750*/  VIADD R12, R3.reuse, 0x1 ;  /* 0x00000001030c7836 */ /* 0x040fe20000000000 */
[----:B------:R-:W-:Y:S01]  /*0760*/  IADD3 R54, R3, 0x4f, RZ ;  /* 0x0000004f03367810 */ /* 0x000fe20007ffe0ff */
[----:B------:R-:W-:Y:S01]  /*0770*/  IMAD.HI.U32 R2, R5, R9, R4 ;  /* 0x0000000905027227 */ /* 0x000fe200078e0004 */
[----:B------:R-:W-:-:S02]  /*0780*/  IABS R11, R14 ;  /* 0x0000000e000b7213 */ /* 0x000fc40000000000 */
[----:B------:R-:W-:Y:S01]  /*0790*/  @!P0 IADD3 R6, R6, -R10, RZ ;  /* 0x8000000a06068210 */ /* 0x000fe20007ffe0ff */
[----:B------:R-:W-:Y:S01]  /*07a0*/  VIADD R15, R3, 0x3 ;  /* 0x00000003030f7836 */ /* 0x000fe20000000000 */
[----:B------:R-:W-:Y:S01]  /*07b0*/  IABS R8, R12 ;  /* 0x0000000c00087213 */ /* 0x000fe20000000000 */
[----:B------:R-:W-:Y:S01]  /*07c0*/  IMAD.HI.U32 R5, R2, R11, RZ ;  /* 0x0000000b02057227 */ /* 0x000fe200078e00ff */
[----:B------:R-:W-:Y:S02]  /*07d0*/  ISETP.GT.U32.AND P0, PT, R10, R6, PT ;  /* 0x000000060a00720c */ /* 0x000fe40003f04070 */
[----:B------:R-:W-:Y:S01]  /*07e0*/  IABS R13, R15 ;  /* 0x0000000f000d7213 */ /* 0x000fe20000000000 */
[----:B------:R-:W-:Y:S01]  /*07f0*/  IMAD.MOV.U32 R9, RZ, RZ, R8 ;  /* 0x000000ffff097224 */ /* 0x000fe200078e0008 */
[----:B------:R-:W-:Y:S01]  /*0800*/  ISETP.GE.AND P2, PT, R12, RZ, PT ;  /* 0x000000ff0c00720c */ /* 0x000fe20003f46270 */
[----:B------:R-:W-:Y:S01]  /*0810*/  @!P1 IMAD.IADD R7, R7, 0x1, -R10 ;  /* 0x0000000107079824 */ /* 0x000fe200078e0a0a */
[----:B------:R-:W-:Y:S01]  /*0820*/  ISETP.GE.AND P6, PT, R14, RZ, PT ;  /* 0x000000ff0e00720c */ /* 0x000fe20003fc6270 */
[----:B------:R-:W-:Y:S01]  /*0830*/  IMAD.MOV R5, RZ, RZ, -R5 ;  /* 0x000000ffff057224 */ /* 0x000fe200078e0a05 */
[----:B------:R-:W-:Y:S01]  /*0840*/  ISETP.GE.AND P3, PT, R15, RZ, PT ;  /* 0x000000ff0f00720c */ /* 0x000fe20003f66270 */
[----:B------:R-:W-:Y:S01]  /*0850*/  IMAD.HI.U32 R4, R2, R9, RZ ;  /* 0x0000000902047227 */ /* 0x000fe200078e00ff */
[----:B------:R-:W-:-:S02]  /*0860*/  ISETP.GT.U32.AND P1, PT, R10, R7, PT ;  /* 0x000000070a00720c */ /* 0x000fc40003f24070 */
[----:B------:R-:W-:Y:S01]  /*0870*/  IADD3 R60, R3, 0x53, RZ ;  /* 0x00000053033c7810 */ /* 0x000fe20007ffe0ff */
[----:B------:R-:W-:Y:S01]  /*0880*/  IMAD R11, R0, R5, R11 ;  /* 0x00000005000b7224 */ /* 0x000fe200078e020b */
[----:B------:R-:W-:Y:S01]  /*0890*/  LOP3.LUT R5, RZ, R16, RZ, 0x33, !PT ;  /* 0x00000010ff057212 */ /* 0x000fe200078e33ff */
[----:B------:R-:W-:Y:S01]  /*08a0*/  @!P0 IMAD.IADD R6, R6, 0x1, -R10 ;  /* 0x0000000106068824 */ /* 0x000fe200078e0a0a */
[----:B------:R-:W-:Y:S01]  /*08b0*/  ISETP.GE.AND P0, PT, R17, RZ, PT ;  /* 0x000000ff1100720c */ /* 0x000fe20003f06270 */
[----:B------:R-:W-:Y:S01]  /*08c0*/  IMAD.MOV R4, RZ, RZ, -R4 ;  /* 0x000000ffff047224 */ /* 0x000fe200078e0a04 */
[C---:B------:R-:W-:Y:S01]  /*08d0*/  IADD3 R66, R3.reuse, 0x5e, RZ ;  /* 0x0000005e03427810 */ /* 0x040fe20007ffe0ff */
[----:B------:R-:W-:Y:S01]  /*08e0*/  @!P5 IMAD.MOV R6, RZ, RZ, -R6 ;  /* 0x000000ffff06d224 */ /* 0x000fe200078e0a06 */
[C---:B------:R-:W-:Y:S01]  /*08f0*/  ISETP.GT.U32.AND P5, PT, R0.reuse, R11, PT ;  /* 0x0000000b0000720c */ /* 0x040fe20003fa4070 */
[----:B------:R-:W-:Y:S01]  /*0900*/  IMAD R9, R0, R4, R9 ;  /* 0x0000000400097224 */ /* 0x000fe200078e0209 */
[----:B------:R-:W-:Y:S01]  /*0910*/  IABS R67, R66 ;  /* 0x0000004200437213 */ /* 0x000fe20000000000 */
[----:B------:R-:W-:Y:S01]  /*0920*/  VIADD R12, R3, 0x5 ;  /* 0x00000005030c7836 */ /* 0x000fe20000000000 */
[----:B------:R-:W-:Y:S01]  /*0930*/  @!P1 IADD3 R7, R7, -R10, RZ ;  /* 0x8000000a07079210 */ /* 0x000fe20007ffe0ff */
[----:B------:R-:W-:Y:S01]  /*0940*/  IMAD.HI.U32 R8, R2, R13, RZ ;  /* 0x0000000d02087227 */ /* 0x000fe200078e00ff */
[----:B------:R-:W-:-:S02]  /*0950*/  ISETP.GT.U32.AND P4, PT, R0, R9, PT ;  /* 0x000000090000720c */ /* 0x000fc40003f84070 */
[----:B------:R-:W-:Y:S01]  /*0960*/  ISETP.NE.AND P1, PT, R16, RZ, PT ;  /* 0x000000ff1000720c */ /* 0x000fe20003f25270 */
[----:B------:R-:W-:Y:S01]  /*0970*/  @!P0 IMAD.MOV R7, RZ, RZ, -R7 ;  /* 0x000000ffff078224 */ /* 0x000fe200078e0a07 */
[----:B------:R-:W-:Y:S01]  /*0980*/  IABS R4, R12 ;  /* 0x0000000c00047213 */ /* 0x000fe20000000000 */
[----:B------:R-:W-:Y:S01]  /*0990*/  IMAD.MOV R8, RZ, RZ, -R8 ;  /* 0x000000ffff087224 */ /* 0x000fe200078e0a08 */
[----:B------:R-:W-:Y:S01]  /*09a0*/  SEL R6, R5, R6, !P1 ;  /* 0x0000000605067207 */ /* 0x000fe20004800000 */
[--C-:B------:R-:W-:Y:S01]  /*09b0*/  @!P5 IMAD.IADD R11, R11, 0x1, -R0.reuse ;  /* 0x000000010b0bd824 */ /* 0x100fe200078e0a00 */
[----:B------:R-:W-:Y:S01]  /*09c0*/  SEL R5, R5, R7, !P1 ;  /* 0x0000000705057207 */ /* 0x000fe20004800000 */
[C---:B------:R-:W-:Y:S01]  /*09d0*/  VIADD R10, R3.reuse, 0x4 ;  /* 0x00000004030a7836 */ /* 0x040fe20000000000 */
[----:B------:R-:W-:Y:S01]  /*09e0*/  MOV R7, R4 ;  /* 0x0000000400077202 */ /* 0x000fe20000000f00 */
[----:B------:R-:W-:Y:S01]  /*09f0*/  VIADD R14, R3, 0x6 ;  /* 0x00000006030e7836 */ /* 0x000fe20000000000 */
[C---:B------:R-:W-:Y:S01]  /*0a00*/  ISETP.GT.U32.AND P1, PT, R0.reuse, R11, PT ;  /* 0x0000000b0000720c */ /* 0x040fe20003f24070 */
[----:B------:R-:W-:Y:S01]  /*0a10*/  @!P4 IMAD.IADD R9, R9, 0x1, -R0 ;  /* 0x000000010909c824 */ /* 0x000fe200078e0a00 */
[----:B------:R-:W-:Y:S01]  /*0a20*/  IABS R15, R10 ;  /* 0x0000000a000f7213 */ /* 0x000fe20000000000 */
[C---:B------:R-:W-:Y:S01]  /*0a30*/  IMAD R13, R0.reuse, R8, R13 ;  /* 0x00000008000d7224 */ /* 0x040fe200078e020d */
[----:B------:R2:W-:Y:S01]  /*0a40*/  STL [R1+0x15c], R6 ;  /* 0x00015c0601007387 */ /* 0x0005e20000100800 */
[----:B-1----:R-:W-:Y:S01]  /*0a50*/  IABS R17, R14 ;  /* 0x0000000e00117213 */ /* 0x002fe20000000000 */
[----:B------:R-:W-:Y:S01]  /*0a60*/  VIADD R20, R3, 0x2d ;  /* 0x0000002d03147836 */ /* 0x000fe20000000000 */
[C---:B------:R-:W-:Y:S01]  /*0a70*/  ISETP.GT.U32.AND P4, PT, R0.reuse, R9, PT ;  /* 0x000000090000720c */ /* 0x040fe20003f84070 */
[----:B------:R1:W-:Y:S01]  /*0a80*/  STL [R1+0x158], R5 ;  /* 0x0001580501007387 */ /* 0x0003e20000100800 */
[----:B------:R-:W-:Y:S01]  /*0a90*/  ISETP.GT.U32.AND P0, PT, R0, R13, PT ;  /* 0x0000000d0000720c */ /* 0x000fe20003f04070 */
[----:B------:R-:W-:Y:S01]  /*0aa0*/  IMAD.HI.U32 R4, R2, R15, RZ ;  /* 0x0000000f02047227 */ /* 0x000fe200078e00ff */
[----:B------:R-:W-:-:S02]  /*0ab0*/  ISETP.GE.AND P5, PT, R10, RZ, PT ;  /* 0x000000ff0a00720c */ /* 0x000fc40003fa6270 */
[C---:B------:R-:W-:Y:S01]  /*0ac0*/  IADD3 R10, R3.reuse, 0x7, RZ ;  /* 0x00000007030a7810 */ /* 0x040fe20007ffe0ff */
[C---:B--2---:R-:W-:Y:S01]  /*0ad0*/  IMAD.HI.U32 R6, R2.reuse, R17, RZ ;  /* 0x0000001102067227 */ /* 0x044fe200078e00ff */
[C---:B------:R-:W-:Y:S02]  /*0ae0*/  IADD3 R70, R3.reuse, 0x60, RZ ;  /* 0x0000006003467810 */ /* 0x040fe40007ffe0ff */
[C---:B------:R-:W-:Y:S01]  /*0af0*/  IADD3 R98, R3.reuse, 0x7d, RZ ;  /* 0x0000007d03627810 */ /* 0x040fe20007ffe0ff */
[----:B-1----:R-:W-:Y:S01]  /*0b00*/  IMAD.HI.U32 R5, R2, R7, RZ ;  /* 0x0000000702057227 */ /* 0x002fe200078e00ff */
[C---:B------:R-:W-:Y:S02]  /*0b10*/  IADD3 R134, R3.reuse, 0x9f, RZ ;  /* 0x0000009f03867810 */ /* 0x040fe40007ffe0ff */
[----:B------:R-:W-:Y:S01]  /*0b20*/  IABS R97, R98 ;  /* 0x0000006200617213 */ /* 0x000fe20000000000 */
[----:B------:R-:W-:Y:S01]  /*0b30*/  IMAD.MOV R8, RZ, RZ, -R5 ;  /* 0x000000ffff087224 */ /* 0x000fe200078e0a05 */
[----:B------:R-:W-:Y:S01]  /*0b40*/  IABS R131, R134 ;  /* 0x0000008600837213 */ /* 0x000fe20000000000 */
[----:B------:R-:W-:Y:S01]  /*0b50*/  IMAD.MOV R4, RZ, RZ, -R4 ;  /* 0x000000ffff047224 */ /* 0x000fe200078e0a04 */
[----:B------:R-:W-:Y:S01]  /*0b60*/  IADD3 R144, R3, 0xa7, RZ ;  /* 0x000000a703907810 */ /* 0x000fe20007ffe0ff */
[----:B------:R-:W-:Y:S01]  /*0b70*/  @!P1 IMAD.IADD R11, R11, 0x1, -R0 ;  /* 0x000000010b0b9824 */ /* 0x000fe200078e0a00 */
[----:B------:R-:W-:Y:S01]  /*0b80*/  IADD3 R166, R3, 0xc1, RZ ;  /* 0x000000c103a67810 */ /* 0x000fe20007ffe0ff */
[----:B------:R-:W-:Y:S01]  /*0b90*/  IMAD.MOV R6, RZ, RZ, -R6 ;  /* 0x000000ffff067224 */ /* 0x000fe200078e0a06 */
[----:B------:R-:W-:Y:S01]  /*0ba0*/  IABS R141, R144 ;  /* 0x00000090008d7213 */ /* 0x000fe20000000000 */
[C---:B------:R-:W-:Y:S01]  /*0bb0*/  IMAD R7, R0.reuse, R8, R7 ;  /* 0x0000000800077224 */ /* 0x040fe200078e0207 */
[----:B------:R-:W-:Y:S01]  /*0bc0*/  MOV R16, R11 ;  /* 0x0000000b00107202 */ /* 0x000fe20000000f00 */
[C---:B------:R-:W-:Y:S01]  /*0bd0*/  IMAD R5, R0.reuse, R4, R15 ;  /* 0x0000000400057224 */ /* 0x040fe200078e020f */
[----:B------:R-:W-:Y:S01]  /*0be0*/  IABS R4, R10 ;  /* 0x0000000a00047213 */ /* 0x000fe20000000000 */
[C---:B------:R-:W-:Y:S01]  /*0bf0*/  IMAD R15, R0.reuse, R6, R17 ;  /* 0x00000006000f7224 */ /* 0x040fe200078e0211 */
[C---:B------:R-:W-:Y:S01]  /*0c00*/  ISETP.GT.U32.AND P1, PT, R0.reuse, R7, PT ;  /* 0x000000070000720c */ /* 0x040fe20003f24070 */
[--C-:B------:R-:W-:Y:S01]  /*0c10*/  @!P4 IMAD.IADD R9, R9, 0x1, -R0.reuse ;  /* 0x000000010909c824 */ /* 0x100fe200078e0a00 */
[----:B------:R-:W-:Y:S01]  /*0c20*/  IADD3 R177, R3, 0xca, RZ ;  /* 0x000000ca03b17810 */ /* 0x000fe20007ffe0ff */
[----:B------:R-:W-:Y:S01]  /*0c30*/  @!P0 IMAD.IADD R13, R13, 0x1, -R0 ;  /* 0x000000010d0d8824 */ /* 0x000fe200078e0a00 */
[C---:B------:R-:W-:Y:S01]  /*0c40*/  ISETP.GT.U32.AND P0, PT, R0.reuse, R5, PT ;  /* 0x000000050000720c */ /* 0x040fe20003f04070 */
[----:B------:R-:W-:Y:S01]  /*0c50*/  IMAD.MOV.U32 R18, RZ, RZ, R9 ;  /* 0x000000ffff127224 */ /* 0x000fe200078e0009 */
[C---:B------:R-:W-:Y:S01]  /*0c60*/  IADD3 R190, R3.reuse, 0xdb, RZ ;  /* 0x000000db03be7810 */ /* 0x040fe20007ffe0ff */
[----:B------:R-:W-:Y:S01]  /*0c70*/  @!P6 IMAD.MOV R16, RZ, RZ, -R16 ;  /* 0x000000ffff10e224 */ /* 0x000fe200078e0a10 */
[C---:B------:R-:W-:Y:S01]  /*0c80*/  ISETP.GT.U32.AND P6, PT, R0.reuse, R15, PT ;  /* 0x0000000f0000720c */ /* 0x040fe20003fc4070 */
[----:B------:R-:W-:Y:S01]  /*0c90*/  IMAD.MOV.U32 R9, RZ, RZ, R4 ;  /* 0x000000ffff097224 */ /* 0x000fe200078e0004 */
[----:B------:R-:W-:Y:S01]  /*0ca0*/  ISETP.GT.U32.AND P4, PT, R0, R13, PT ;  /* 0x0000000d0000720c */ /* 0x000fe20003f84070 */
[C---:B------:R-:W-:Y:S01]  /*0cb0*/  VIADD R6, R3.reuse, 0x8 ;  /* 0x0000000803067836 */ /* 0x040fe20000000000 */
[----:B------:R-:W-:Y:S01]  /*0cc0*/  IABS R191, R190 ;  /* 0x000000be00bf7213 */ /* 0x000fe20000000000 */
[----:B------:R-:W-:Y:S01]  /*0cd0*/  IMAD.HI.U32 R4, R2, R9, RZ ;  /* 0x0000000902047227 */ /* 0x000fe200078e00ff */
[----:B------:R-:W-:-:S02]  /*0ce0*/  IADD3 R202, R3, 0xdd, RZ ;  /* 0x000000dd03ca7810 */ /* 0x000fc40007ffe0ff */
[----:B------:R-:W-:Y:S01]  /*0cf0*/  IABS R11, R6 ;  /* 0x00000006000b7213 */ /* 0x000fe20000000000 */
[--C-:B------:R-:W-:Y:S01]  /*0d00*/  @!P1 IMAD.IADD R7, R7, 0x1, -R0.reuse ;  /* 0x0000000107079824 */ /* 0x100fe200078e0a00 */
[----:B------:R-:W-:Y:S01]  /*0d10*/  IADD3 R4, -R4, RZ, RZ ;  /* 0x000000ff04047210 */ /* 0x000fe20007ffe1ff */
[--C-:B------:R-:W-:Y:S01]  /*0d20*/  @!P0 IMAD.IADD R5, R5, 0x1, -R0.reuse ;  /* 0x0000000105058824 */ /* 0x100fe200078e0a00 */
[----:B------:R-:W-:Y:S01]  /*0d30*/  ISETP.GE.AND P0, PT, R10, RZ, PT ;  /* 0x000000ff0a00720c */ /* 0x000fe20003f06270 */
[--C-:B------:R-:W-:Y:S01]  /*0d40*/  @!P6 IMAD.IADD R15, R15, 0x1, -R0.reuse ;  /* 0x000000010f0fe824 */ /* 0x100fe200078e0a00 */
[C---:B------:R-:W-:Y:S01]  /*0d50*/  ISETP.GT.U32.AND P6, PT, R0.reuse, R7, PT ;  /* 0x000000070000720c */ /* 0x040fe20003fc4070 */
[C---:B------:R-:W-:Y:S01]  /*0d60*/  IMAD R9, R0.reuse, R4, R9 ;  /* 0x0000000400097224 */ /* 0x040fe200078e0209 */
[----:B------:R-:W-:Y:S01]  /*0d70*/  ISETP.GT.U32.AND P1, PT, R0, R5, PT ;  /* 0x000000050000720c */ /* 0x000fe20003f24070 */
[----:B------:R-:W-:Y:S01]  /*0d80*/  @!P4 IMAD.IADD R13, R13, 0x1, -R0 ;  /* 0x000000010d0dc824 */ /* 0x000fe200078e0a00 */
[----:B------:R-:W-:Y:S01]  /*0d90*/  IADD3 R10, R3, 0xa, RZ ;  /* 0x0000000a030a7810 */ /* 0x000fe20007ffe0ff */
[----:B------:R-:W-:Y:S01]  /*0da0*/  IMAD.HI.U32 R4, R2, R11, RZ ;  /* 0x0000000b02047227 */ /* 0x000fe200078e00ff */
[----:B------:R-:W-:-:S02]  /*0db0*/  ISETP.GE.AND P4, PT, R14, RZ, PT ;  /* 0x000000ff0e00720c */ /* 0x000fc40003f86270 */
[----:B------:R-:W-:Y:S01]  /*0dc0*/  IABS R17, R10 ;  /* 0x0000000a00117213 */ /* 0x000fe20000000000 */
[----:B------:R-:W-:Y:S01]  /*0dd0*/  IMAD.MOV.U32 R8, RZ, RZ, R13 ;  /* 0x000000ffff087224 */ /* 0x000fe200078e000d */
[----:B------:R-:W-:Y:S01]  /*0de0*/  IABS R201, R202 ;  /* 0x000000ca00c97213 */ /* 0x000fe20000000000 */
[----:B------:R-:W-:Y:S01]  /*0df0*/  IMAD.MOV R4, RZ, RZ, -R4 ;  /* 0x000000ffff047224 */ /* 0x000fe200078e0a04 */
[----:B------:R-:W-:Y:S01]  /*0e00*/  IADD3 R220, R3, 0x1b0, RZ ;  /* 0x000001b003dc7810 */ /* 0x000fe20007ffe0ff */
[----:B------:R-:W-:Y:S01]  /*0e10*/  @!P2 IMAD.MOV R18, RZ, RZ, -R18 ;  /* 0x000000ffff12a224 */ /* 0x000fe200078e0a12 */
[----:B------:R-:W-:Y:S01]  /*0e20*/  ISETP.GE.AND P2, PT, R12, RZ, PT ;  /* 0x000000ff0c00720c */ /* 0x000fe20003f46270 */
[----:B------:R-:W-:Y:S01]  /*0e30*/  @!P3 IMAD.MOV R8, RZ, RZ, -R8 ;  /* 0x000000ffff08b224 */ /* 0x000fe200078e0a08 */
[C---:B------:R-:W-:Y:S01]  /*0e40*/  ISETP.GT.U32.AND P3, PT, R0.reuse, R15, PT ;  /* 0x0000000f0000720c */ /* 0x040fe20003f64070 */
[C---:B------:R-:W-:Y:S01]  /*0e50*/  IMAD R11, R0.reuse, R4, R11 ;  /* 0x00000004000b7224 */ /* 0x040fe200078e020b */
[----:B------:R-:W-:Y:S01]  /*0e60*/  STL [R1+0x88], R18 ;  /* 0x0000881201007387 */ /* 0x000fe20000100800 */
[--C-:B------:R-:W-:Y:S01]  /*0e70*/  @!P6 IMAD.IADD R7, R7, 0x1, -R0.reuse ;  /* 0x000000010707e824 */ /* 0x100fe200078e0a00 */
[----:B------:R-:W-:Y:S01]  /*0e80*/  IABS R232, R220 ;  /* 0x000000dc00e87213 */ /* 0x000fe20000000000 */
[--C-:B------:R-:W-:Y:S01]  /*0e90*/  @!P1 IMAD.IADD R5, R5, 0x1, -R0.reuse ;  /* 0x0000000105059824 */ /* 0x100fe200078e0a00 */
[----:B------:R-:W-:Y:S01]  /*0ea0*/  STL [R1+0x84], R16 ;  /* 0x0000841001007387 */ /* 0x000fe20000100800 */
[C---:B------:R-:W-:Y:S01]  /*0eb0*/  ISETP.GT.U32.AND P6, PT, R0.reuse, R11, PT ;  /* 0x0000000b0000720c */ /* 0x040fe20003fc4070 */
[C---:B------:R-:W-:Y:S01]  /*0ec0*/  VIADD R12, R3.reuse, 0xb ;  /* 0x0000000b030c7836 */ /* 0x040fe20000000000 */
[----:B------:R-:W-:Y:S01]  /*0ed0*/  ISETP.GT.U32.AND P1, PT, R0, R9, PT ;  /* 0x000000090000720c */ /* 0x000fe20003f24070 */
[----:B------:R1:W-:Y:S01]  /*0ee0*/  STL [R1+0x80], R8 ;  /* 0x0000800801007387 */ /* 0x0003e20000100800 */
[----:B------:R-:W-:Y:S01]  /*0ef0*/  IMAD.MOV.U32 R14, RZ, RZ, R5 ;  /* 0x000000ffff0e7224 */ /* 0x000fe200078e0005 */
[----:B------:R-:W-:Y:S01]  /*0f00*/  IADD3 R227, R3, 0x1b4, RZ ;  /* 0x000001b403e37810 */ /* 0x000fe20007ffe0ff */
[----:B------:R-:W-:Y:S01]  /*0f10*/  @!P3 IMAD.IADD R15, R15, 0x1, -R0 ;  /* 0x000000010f0fb824 */ /* 0x000fe200078e0a00 */
[----:B------:R-:W-:Y:S01]  /*0f20*/  IABS R19, R12 ;  /* 0x0000000c00137213 */ /* 0x000fe20000000000 */
[----:B------:R-:W-:Y:S01]  /*0f30*/  @!P5 IMAD.MOV R14, RZ, RZ, -R14 ;  /* 0x000000ffff0ed224 */ /* 0x000fe200078e0a0e */
[----:B------:R-:W-:Y:S01]  /*0f40*/  ISETP.GE.AND P3, PT, R6, RZ, PT ;  /* 0x000000ff0600720c */ /* 0x000fe20003f66270 */
[----:B------:R-:W-:Y:S01]  /*0f50*/  IMAD.HI.U32 R6, R2, R17, RZ ;  /* 0x0000001102067227 */ /* 0x000fe200078e00ff */
[----:B------:R-:W-:-:S02]  /*0f60*/  IABS R236, R227 ;  /* 0x000000e300ec7213 */ /* 0x000fc40000000000 */
[----:B------:R2:W-:Y:S01]  /*0f70*/  STL [R1+0x7c], R14 ;  /* 0x00007c0e01007387 */ /* 0x0005e20000100800 */
[----:B-1----:R-:W-:Y:S01]  /*0f80*/  VIADD R8, R3, 0x9 ;  /* 0x0000000903087836 */ /* 0x002fe20000000000 */
[----:B------:R-:W-:Y:S01]  /*0f90*/  @!P1 IADD3 R9, R9, -R0, RZ ;  /* 0x8000000009099210 */ /* 0x000fe20007ffe0ff */
[----:B------:R-:W-:Y:S01]  /*0fa0*/  @!P6 IMAD.IADD R11, R11, 0x1, -R0 ;  /* 0x000000010b0be824 */ /* 0x000fe200078e0a00 */
[----:B------:R-:W-:Y:S01]  /*0fb0*/  IADD3 R238, R3, 0x1bf, RZ ;  /* 0x000001bf03ee7810 */ /* 0x000fe20007ffe0ff */
[----:B------:R-:W-:Y:S01]  /*0fc0*/  IMAD.MOV R6, RZ, RZ, -R6 ;  /* 0x000000ffff067224 */ /* 0x000fe200078e0a06 */
[----:B------:R-:W-:Y:S01]  /*0fd0*/  IABS R13, R8 ;  /* 0x00000008000d7213 */ /* 0x000fe20000000000 */
[----:B------:R-:W-:Y:S01]  /*0fe0*/  IMAD.MOV.U32 R16, RZ, RZ, R7 ;  /* 0x000000ffff107224 */ /* 0x000fe200078e0007 */
[----:B------:R-:W-:Y:S01]  /*0ff0*/  ISETP.GE.AND P1, PT, R8, RZ, PT ;  /* 0x000000ff0800720c */ /* 0x000fe20003f26270 */
[----:B------:R-:W-:Y:S01]  /*1000*/  IMAD.HI.U32 R8, R2, R19, RZ ;  /* 0x0000001302087227 */ /* 0x000fe200078e00ff */
[----:B------:R-:W-:-:S02]  /*1010*/  ISETP.GT.U32.AND P6, PT, R0, R11, PT ;  /* 0x0000000b0000720c */ /* 0x000fc40003fc4070 */
[----:B------:R-:W-:Y:S01]  /*1020*/  ISETP.GT.U32.AND P5, PT, R0, R9, PT ;  /* 0x000000090000720c */ /* 0x000fe20003fa4070 */
[----:B------:R-:W-:Y:S01]  /*1030*/  IMAD.HI.U32 R4, R2, R13, RZ ;  /* 0x0000000d02047227 */ /* 0x000fe200078e00ff */
[----:B------:R-:W-:-:S03]  /*1040*/  IADD3 R8, -R8, RZ, RZ ;  /* 0x000000ff08087210 */ /* 0x000fc60007ffe1ff */
[----:B------:R-:W-:Y:S02]  /*1050*/  IMAD.MOV R4, RZ, RZ, -R4 ;  /* 0x000000ffff047224 */ /* 0x000fe400078e0a04 */
[C---:B------:R-:W-:Y:S02]  /*1060*/  IMAD R7, R0.reuse, R6, R17 ;  /* 0x0000000600077224 */ /* 0x040fe400078e0211 */
[C---:B------:R-:W-:Y:S02]  /*1070*/  IMAD R5, R0.reuse, R4, R13 ;  /* 0x0000000400057224 */ /* 0x040fe400078e020d */
[----:B--2---:R-:W-:Y:S02]  /*1080*/  IMAD.MOV.U32 R14, RZ, RZ, R15 ;  /* 0x000000ffff0e7224 */ /* 0x004fe400078e000f */
[----:B------:R-:W-:Y:S01]  /*1090*/  @!P2 IMAD.MOV R16, RZ, RZ, -R16 ;  /* 0x000000ffff10a224 */ /* 0x000fe200078e0a10 */
[C---:B------:R-:W-:Y:S01]  /*10a0*/  ISETP.GT.U32.AND P2, PT, R0.reuse, R5, PT ;  /* 0x000000050000720c */ /* 0x040fe20003f44070 */
[C---:B------:R-:W-:Y:S01]  /*10b0*/  IMAD R13, R0.reuse, R8, R19 ;  /* 0x00000008000d7224 */ /* 0x040fe200078e0213 */
[----:B------:R-:W-:Y:S01]  /*10c0*/  @!P5 IADD3 R9, R9, -R0, RZ ;  /* 0x800000000909d210 */ /* 0x000fe20007ffe0ff */
[----:B------:R-:W-:Y:S01]  /*10d0*/  @!P4 IMAD.MOV R14, RZ, RZ, -R14 ;  /* 0x000000ffff0ec224 */ /* 0x000fe200078e0a0e */
[C---:B------:R-:W-:Y:S01]  /*10e0*/  ISETP.GT.U32.AND P4, PT, R0.reuse, R7, PT ;  /* 0x000000070000720c */ /* 0x040fe20003f84070 */
[--C-:B------:R-:W-:Y:S01]  /*10f0*/  @!P6 IMAD.IADD R11, R11, 0x1, -R0.reuse ;  /* 0x000000010b0be824 */ /* 0x100fe200078e0a00 */
[----:B------:R-:W-:Y:S01]  /*1100*/  ISETP.GT.U32.AND P6, PT, R0, R13, PT ;  /* 0x0000000d0000720c */ /* 0x000fe20003fc4070 */
[C---:B------:R-:W-:Y:S01]  /*1110*/  VIADD R6, R3.reuse, 0xc ;  /* 0x0000000c03067836 */ /* 0x040fe20000000000 */
[----:B------:R-:W-:Y:S01]  /*1120*/  STL [R1+0x78], R16 ;  /* 0x0000781001007387 */ /* 0x000fe20000100800 */
[C---:B------:R-:W-:Y:S01]  /*1130*/  VIADD R8, R3.reuse, 0xd ;  /* 0x0000000d03087836 */ /* 0x040fe20000000000 */
[----:B------:R-:W-:Y:S01]  /*1140*/  ISETP.GE.AND P5, PT, R10, RZ, PT ;  /* 0x000000ff0a00720c */ /* 0x000fe20003fa6270 */
[----:B------:R-:W-:Y:S01]  /*1150*/  VIADD R10, R3, 0xe ;  /* 0x0000000e030a7836 */ /* 0x000fe20000000000 */
[----:B------:R-:W-:Y:S01]  /*1160*/  IABS R15, R6 ;  /* 0x00000006000f7213 */ /* 0x000fe20000000000 */
[--C-:B------:R-:W-:Y:S01]  /*1170*/  @!P2 IMAD.IADD R5, R5, 0x1, -R0.reuse ;  /* 0x000000010505a824 */ /* 0x100fe200078e0a00 */
[----:B------:R-:W-:Y:S01]  /*1180*/  IABS R17, R8 ;  /* 0x0000000800117213 */ /* 0x000fe20000000000 */
[----:B------:R1:W-:Y:S01]  /*1190*/  STL [R1+0x74], R14 ;  /* 0x0000740e01007387 */ /* 0x0003e20000100800 */
[----:B------:R-:W-:Y:S01]  /*11a0*/  ISETP.GE.AND P2, PT, R12, RZ, PT ;  /* 0x000000ff0c00720c */ /* 0x000fe20003f46270 */
[----:B------:R-:W-:Y:S01]  /*11b0*/  @!P4 IMAD.IADD R7, R7, 0x1, -R0 ;  /* 0x000000010707c824 */ /* 0x000fe200078e0a00 */
[----:B------:R-:W-:Y:S01]  /*11c0*/  ISETP.GT.U32.AND P4, PT, R0, R5, PT ;  /* 0x000000050000720c */ /* 0x000fe20003f84070 */
[----:B------:R-:W-:Y:S01]  /*11d0*/  IMAD.HI.U32 R4, R2, R15, RZ ;  /* 0x0000000f02047227 */ /* 0x000fe200078e00ff */
[----:B------:R-:W-:-:S03]  /*11e0*/  IABS R19, R10 ;  /* 0x0000000a00137213 */ /* 0x000fc60000000000 */
[----:B------:R-:W-:Y:S01]  /*11f0*/  @!P6 IMAD.IADD R13, R13, 0x1, -R0 ;  /* 0x000000010d0de824 */ /* 0x000fe200078e0a00 */
[----:B------:R-:W-:Y:S01]  /*1200*/  ISETP.GT.U32.AND P6, PT, R0, R7, PT ;  /* 0x000000070000720c */ /* 0x000fe20003fc4070 */
[----:B------:R-:W-:Y:S01]  /*1210*/  VIADD R12, R3, 0xf ;  /* 0x0000000f030c7836 */ /* 0x000fe20000000000 */
[----:B-1----:R-:W-:Y:S01]  /*1220*/  MOV R14, R9 ;  /* 0x00000009000e7202 */ /* 0x002fe20000000f00 */
[----:B------:R-:W-:Y:S02]  /*1230*/  IMAD.MOV R9, RZ, RZ, -R4 ;  /* 0x000000ffff097224 */ /* 0x000fe400078e0a04 */
[----:B------:R-:W-:Y:S01]  /*1240*/  IMAD.HI.U32 R4, R2, R17, RZ ;  /* 0x0000001102047227 */ /* 0x000fe200078e00ff */
[----:B------:R-:W-:Y:S02]  /*1250*/  IABS R21, R12 ;  /* 0x0000000c00157213 */ /* 0x000fe40000000000 */
[----:B------:R-:W-:Y:S01]  /*1260*/  @!P4 IADD3 R5, R5, -R0, RZ ;  /* 0x800000000505c210 */ /* 0x000fe20007ffe0ff */
[----:B------:R-:W-:-:S02]  /*1270*/  IMAD R9, R0, R9, R15 ;  /* 0x0000000900097224 */ /* 0x000fc400078e020f */
[----:B------:R-:W-:Y:S02]  /*1280*/  IMAD.MOV R4, RZ, RZ, -R4 ;  /* 0x000000ffff047224 */ /* 0x000fe400078e0a04 */
[----:B------:R-:W-:Y:S01]  /*1290*/  @!P0 IMAD.MOV R14, RZ, RZ, -R14 ;  /* 0x000000ffff0e8224 */ /* 0x000fe200078e0a0e */
[C---:B------:R-:W-:Y:S01]  /*12a0*/  ISETP.GT.U32.AND P4, PT, R0.reuse, R9, PT ;  /* 0x000000090000720c */ /* 0x040fe20003f84070 */
[C---:B------:R-:W-:Y:S01]  /*12b0*/  IMAD R15, R0.reuse, R4, R17 ;  /* 0x00000004000f7224 */ /* 0x040fe200078e0211 */
[----:B------:R-:W-:Y:S01]  /*12c0*/  ISETP.GT.U32.AND P0, PT, R0, R13, PT ;  /* 0x0000000d0000720c */ /* 0x000fe20003f04070 */
[----:B------:R-:W-:Y:S01]  /*12d0*/  @!P6 IMAD.IADD R7, R7, 0x1, -R0 ;  /* 0x000000010707e824 */ /* 0x000fe200078e0a00 */
[----:B------:R1:W-:Y:S01]  /*12e0*/  STL [R1+0x70], R14 ;  /* 0x0000700e01007387 */ /* 0x0003e20000100800 */
[----:B------:R-:W-:Y:S01]  /*12f0*/  IMAD.HI.U32 R4, R2, R19, RZ ;  /* 0x0000001302047227 */ /* 0x000fe200078e00ff */
[----:B------:R-:W-:-:S03]  /*1300*/  ISETP.GT.U32.AND P6, PT, R0, R15, PT ;  /* 0x0000000f0000720c */ /* 0x000fc60003fc4070 */
[----:B------:R-:W-:Y:S02]  /*1310*/  IMAD.MOV R17, RZ, RZ, -R4 ;  /* 0x000000ffff117224 */ /* 0x000fe400078e0a04 */
[----:B------:R-:W-:-:S04]  /*1320*/  IMAD.HI.U32 R4, R2, R21, RZ ;  /* 0x0000001502047227 */ /* 0x000fc800078e00ff */
[----:B-1----:R-:W-:Y:S02]  /*1330*/  VIADD R14, R3, 0x10 ;  /* 0x00000010030e7836 */ /* 0x002fe40000000000 */
[--C-:B------:R-:W-:Y:S01]  /*1340*/  @!P4 IMAD.IADD R9, R9, 0x1, -R0.reuse ;  /* 0x000000010909c824 */ /* 0x100fe200078e0a00 */
[----:B------:R-:W-:Y:S01]  /*1350*/  ISETP.GE.AND P4, PT, R8, RZ, PT ;  /* 0x000000ff0800720c */ /* 0x000fe20003f86270 */
[--C-:B------:R-:W-:Y:S01]  /*1360*/  @!P0 IMAD.IADD R13, R13, 0x1, -R0.reuse ;  /* 0x000000010d0d8824 */ /* 0x100fe200078e0a00 */
[----:B------:R-:W-:Y:S01]  /*1370*/  ISETP.GE.AND P0, PT, R6, RZ, PT ;  /* 0x000000ff0600720c */ /* 0x000fe20003f06270 */
[----:B------:R-:W-:Y:S01]  /*1380*/  @!P6 IMAD.IADD R15, R15, 0x1, -R0 ;  /* 0x000000010f0fe824 */ /* 0x000fe200078e0a00 */
[----:B------:R-:W-:Y:S01]  /*1390*/  IABS R6, R14 ;  /* 0x0000000e00067213 */ /* 0x000fe20000000000 */
[C---:B------:R-:W-:Y:S01]  /*13a0*/  IMAD R17, R0.reuse, R17, R19 ;  /* 0x0000001100117224 */ /* 0x040fe200078e0213 */
[----:B------:R-:W-:Y:S01]  /*13b0*/  ISETP.GT.U32.AND P6, PT, R0, R9, PT ;  /* 0x000000090000720c */ /* 0x000fe20003fc4070 */
[----:B------:R-:W-:Y:S01]  /*13c0*/  IMAD.MOV.U32 R16, RZ, RZ, R5 ;  /* 0x000000ffff107224 */ /* 0x000fe200078e0005 */
[----:B------:R-:W-:Y:S01]  /*13d0*/  MOV R19, R6 ;  /* 0x0000000600137202 */ /* 0x000fe20000000f00 */
[----:B------:R-:W-:-:S02]  /*13e0*/  IMAD.MOV R6, RZ, RZ, -R4 ;  /* 0x000000ffff067224 */ /* 0x000fc400078e0a04 */
[----:B------:R-:W-:Y:S01]  /*13f0*/  @!P3 IMAD.MOV R11, RZ, RZ, -R11 ;  /* 0x000000ffff0bb224 */ /* 0x000fe200078e0a0b */
[C---:B------:R-:W-:Y:S01]  /*1400*/  ISETP.GT.U32.AND P3, PT, R0.reuse, R17, PT ;  /* 0x000000110000720c */ /* 0x040fe20003f64070 */
[----:B------:R-:W-:Y:S01]  /*1410*/  IMAD R5, R0, R6, R21 ;  /* 0x0000000600057224 */ /* 0x000fe200078e0215 */
[----:B------:R-:W-:Y:S01]  /*1420*/  @!P1 IADD3 R16, -R16, RZ, RZ ;  /* 0x000000ff10109210 */ /* 0x000fe20007ffe1ff */
[----:B------:R-:W-:Y:S01]  /*1430*/  IMAD.MOV.U32 R4, RZ, RZ, R7 ;  /* 0x000000ffff047224 */ /* 0x000fe200078e0007 */
[C---:B------:R-:W-:Y:S01]  /*1440*/  ISETP.GT.U32.AND P1, PT, R0.reuse, R15, PT ;  /* 0x0000000f0000720c */ /* 0x040fe20003f24070 */
[----:B------:R1:W-:Y:S01]  /*1450*/  STL [R1+0x6c], R11 ;  /* 0x00006c0b01007387 */ /* 0x0003e20000100800 */
[----:B------:R-:W-:Y:S01]  /*1460*/  IMAD.MOV.U32 R7, RZ, RZ, R13 ;  /* 0x000000ffff077224 */ /* 0x000fe200078e000d */
[----:B------:R-:W-:Y:S01]  /*1470*/  @!P6 IADD3 R9, R9, -R0, RZ ;  /* 0x800000000909e210 */ /* 0x000fe20007ffe0ff */
[----:B------:R-:W-:Y:S01]  /*1480*/  @!P5 IMAD.MOV R4, RZ, RZ, -R4 ;  /* 0x000000ffff04d224 */ /* 0x000fe200078e0a04 */
[----:B------:R-:W-:Y:S01]  /*1490*/  ISETP.GT.U32.AND P6, PT, R0, R5, PT ;  /* 0x000000050000720c */ /* 0x000fe20003fc4070 */
[----:B------:R2:W-:Y:S01]  /*14a0*/  STL [R1+0x68], R16 ;  /* 0x0000681001007387 */ /* 0x0005e20000100800 */
[----:B------:R-:W-:Y:S01]  /*14b0*/  VIADD R6, R3, 0x11 ;  /* 0x0000001103067836 */ /* 0x000fe20000000000 */
[----:B------:R-:W-:Y:S01]  /*14c0*/  ISETP.GE.AND P5, PT, R10, RZ, PT ;  /* 0x000000ff0a00720c */ /* 0x000fe20003fa6270 */
[----:B------:R-:W-:Y:S01]  /*14d0*/  @!P2 IMAD.MOV R7, RZ, RZ, -R7 ;  /* 0x000000ffff07a224 */ /* 0x000fe200078e0a07 */
[----:B------:R3:W-:Y:S01]  /*14e0*/  STL [R1+0x64], R4 ;  /* 0x0000640401007387 */ /* 0x0007e20000100800 */
[--C-:B------:R-:W-:Y:S01]  /*14f0*/  @!P3 IMAD.IADD R17, R17, 0x1, -R0.reuse ;  /* 0x000000011111b824 */ /* 0x100fe200078e0a00 */
[----:B-1----:R-:W-:Y:S01]  /*1500*/  IABS R11, R6 ;  /* 0x00000006000b7213 */ /* 0x002fe20000000000 */
[--C-:B------:R-:W-:Y:S01]  /*1510*/  @!P1 IMAD.IADD R15, R15, 0x1, -R0.reuse ;  /* 0x000000010f0f9824 */ /* 0x100fe200078e0a00 */
[----:B------:R1:W-:Y:S01]  /*1520*/  STL [R1+0x60], R7 ;  /* 0x0000600701007387 */ /* 0x0003e20000100800 */
[----:B------:R-:W-:Y:S01]  /*1530*/  VIADD R8, R3, 0x12 ;  /* 0x0000001203087836 */ /* 0x000fe20000000000 */
[----:B--2---:R-:W-:Y:S01]  /*1540*/  MOV R16, R9 ;  /* 0x0000000900107202 */ /* 0x004fe20000000f00 */
[----:B------:R-:W-:Y:S01]  /*1550*/  IMAD.MOV.U32 R9, RZ, RZ, R15 ;  /* 0x000000ffff097224 */ /* 0x000fe200078e000f */
[----:B------:R-:W-:Y:S01]  /*1560*/  ISETP.GE.AND P3, PT, R6, RZ, PT ;  /* 0x000000ff0600720c */ /* 0x000fe20003f66270 */
[----:B------:R-:W-:Y:S01]  /*1570*/  @!P6 IMAD.IADD R5, R5, 0x1, -R0 ;  /* 0x000000010505e824 */ /* 0x000fe200078e0a00 */
[----:B------:R-:W-:Y:S01]  /*1580*/  ISETP.GT.U32.AND P6, PT, R0, R17, PT ;  /* 0x000000110000720c */ /* 0x000fe20003fc4070 */
[----:B---3--:R-:W-:Y:S01]  /*1590*/  IMAD.HI.U32 R4, R2, R19, RZ ;  /* 0x0000001302047227 */ /* 0x008fe200078e00ff */
[----:B------:R-:W-:-:S02]  /*15a0*/  IABS R13, R8 ;  /* 0x00000008000d7213 */ /* 0x000fc40000000000 */
[----:B------:R-:W-:Y:S01]  /*15b0*/  ISETP.GE.AND P1, PT, R14, RZ, PT ;  /* 0x000000ff0e00720c */ /* 0x000fe20003f26270 */
[----:B------:R-:W-:Y:S01]  /*15c0*/  IMAD.MOV R4, RZ, RZ, -R4 ;  /* 0x000000ffff047224 */ /* 0x000fe200078e0a04 */
[----:B------:R-:W-:Y:S01]  /*15d0*/  ISETP.GE.AND P2, PT, R12, RZ, PT ;  /* 0x000000ff0c00720c */ /* 0x000fe20003f46270 */
[----:B------:R-:W-:Y:S01]  /*15e0*/  @!P0 IMAD.MOV R16, RZ, RZ, -R16 ;  /* 0x000000ffff108224 */ /* 0x000fe200078e0a10 */
[C---:B------:R-:W-:Y:S01]  /*15f0*/  ISETP.GT.U32.AND P0, PT, R0.reuse, R5, PT ;  /* 0x000000050000720c */ /* 0x040fe20003f04070 */
[----:B-1----:R-:W-:Y:S02]  /*1600*/  IMAD R7, R0, R4, R19 ;  /* 0x0000000400077224 */ /* 0x002fe400078e0213 */
[----:B------:R-:W-:Y:S01]  /*1610*/  IMAD.HI.U32 R4, R2, R11, RZ ;  /* 0x0000000b02047227 */ /* 0x000fe200078e00ff */
[----:B------:R-:W-:Y:S03]  /*1620*/  STL [R1+0x5c], R16 ;  /* 0x00005c1001007387 */ /* 0x000fe60000100800 */
[----:B------:R-:W-:Y:S01]  /*1630*/  @!P4 IMAD.MOV R9, RZ, RZ, -R9 ;  /* 0x000000ffff09c224 */ /* 0x000fe200078e0a09 */
[----:B------:R-:W-:Y:S01]  /*1640*/  ISETP.GT.U32.AND P4, PT, R0, R7, PT ;  /* 0x000000070000720c */ /* 0x000fe20003f84070 */
[----:B------:R-:W-:-:S02]  /*1650*/  IMAD.MOV R4, RZ, RZ, -R4 ;  /* 0x000000ffff047224 */ /* 0x000fc400078e0a04 */
[----:B------:R-:W-:Y:S01]  /*1660*/  VIADD R10, R3, 0x13 ;  /* 0x00000013030a7836 */ /* 0x000fe20000000000 */
[----:B------:R1:W-:Y:S01]  /*1670*/  STL [R1+0x58], R9 ;  /* 0x0000580901007387 */ /* 0x0003e20000100800 */
[--C-:B------:R-:W-:Y:S02]  /*1680*/  @!P6 IMAD.IADD R17, R17, 0x1, -R0.reuse ;  /* 0x000000011111e824 */ /* 0x100fe400078e0a00 */
[----:B------:R-:W-:Y:S01]  /*1690*/  VIADD R12, R3, 0x14 ;  /* 0x00000014030c7836 */ /* 0x000fe20000000000 */
[----:B------:R-:W-:Y:S01]  /*16a0*/  IABS R6, R10 ;  /* 0x0000000a00067213 */ /* 0x000fe20000000000 */
[--C-:B------:R-:W-:Y:S01]  /*16b0*/  @!P0 IMAD.IADD R5, R5, 0x1, -R0.reuse ;  /* 0x0000000105058824 */ /* 0x100fe200078e0a00 */
[----:B------:R-:W-:Y:S01]  /*16c0*/  MOV R14, R17 ;  /* 0x00000011000e7202 */ /* 0x000fe20000000f00 */
[----:B------:R-:W-:Y:S01]  /*16d0*/  VIADD R24, R3, 0x30 ;  /* 0x0000003003187836 */ /* 0x000fe20000000000 */
[----:B------:R-:W-:Y:S01]  /*16e0*/  MOV R15, R6 ;  /* 0x00000006000f7202 */ /* 0x000fe20000000f00 */
[----:B------:R-:W-:Y:S01]  /*16f0*/  @!P4 IMAD.IADD R7, R7, 0x1, -R0 ;  /* 0x000000010707c824 */ /* 0x000fe200078e0a00 */
[----:B------:R-:W-:Y:S01]  /*1700*/  IABS R19, R12 ;  /* 0x0000000c00137213 */ /* 0x000fe20000000000 */
[----:B-1----:R-:W-:Y:S01]  /*1710*/  IMAD R9, R0, R4, R11 ;  /* 0x0000000400097224 */ /* 0x002fe200078e020b */
[----:B------:R-:W-:Y:S01]  /*1720*/  ISETP.GE.AND P0, PT, R8, RZ, PT ;  /* 0x000000ff0800720c */ /* 0x000fe20003f06270 */
[----:B------:R-:W-:Y:S01]  /*1730*/  IMAD.HI.U32 R4, R2, R13, RZ ;  /* 0x0000000d02047227 */ /* 0x000fe200078e00ff */
[----:B------:R-:W-:-:S02]  /*1740*/  ISETP.GE.AND P4, PT, R10, RZ, PT ;  /* 0x000000ff0a00720c */ /* 0x000fc40003f86270 */
[C---:B------:R-:W-:Y:S01]  /*1750*/  ISETP.GT.U32.AND P6, PT, R0.reuse, R9, PT ;  /* 0x000000090000720c */ /* 0x040fe20003fc4070 */
[----:B------:R-:W-:Y:S01]  /*1760*/  @!P5 IMAD.MOV R14, RZ, RZ, -R14 ;  /* 0x000000ffff0ed224 */ /* 0x000fe200078e0a0e */
[----:B------:R-:W-:Y:S01]  /*1770*/  ISETP.GT.U32.AND P5, PT, R0, R7, PT ;  /* 0x000000070000720c */ /* 0x000fe20003fa4070 */
[----:B------:R-:W-:Y:S01]  /*1780*/  IMAD.HI.U32 R6, R2, R15, RZ ;  /* 0x0000000f02067227 */ /* 0x000fe200078e00ff */
[----:B------:R-:W-:Y:S02]  /*1790*/  IADD3 R10, R3, 0x17, RZ ;  /* 0x00000017030a7810 */ /* 0x000fe40007ffe0ff */
[----:B------:R-:W-:Y:S01]  /*17a0*/  STL [R1+0x54], R14 ;  /* 0x0000540e01007387 */ /* 0x000fe20000100800 */
[----:B------:R-:W-:Y:S01]  /*17b0*/  IMAD.MOV R11, RZ, RZ, -R4 ;  /* 0x000000ffff0b7224 */ /* 0x000fe200078e0a04 */
[----:B------:R-:W-:Y:S01]  /*17c0*/  IABS R21, R10 ;  /* 0x0000000a00157213 */ /* 0x000fe20000000000 */
[----:B------:R-:W-:Y:S02]  /*17d0*/  IMAD.MOV R6, RZ, RZ, -R6 ;  /* 0x000000ffff067224 */ /* 0x000fe400078e0a06 */
[----:B------:R-:W-:-:S02]  /*17e0*/  IMAD R11, R0, R11, R13 ;  /* 0x0000000b000b7224 */ /* 0x000fc400078e020d */
[--C-:B------:R-:W-:Y:S02]  /*17f0*/  @!P6 IMAD.IADD R9, R9, 0x1, -R0.reuse ;  /* 0x000000010909e824 */ /* 0x100fe400078e0a00 */
[C---:B------:R-:W-:Y:S02]  /*1800*/  IMAD R13, R0.reuse, R6, R15 ;  /* 0x00000006000d7224 */ /* 0x040fe400078e020f */
[----:B------:R-:W-:Y:S01]  /*1810*/  @!P2 IMAD.MOV R5, RZ, RZ, -R5 ;  /* 0x000000ffff05a224 */ /* 0x000fe200078e0a05 */
[----:B------:R-:W-:Y:S01]  /*1820*/  ISETP.GT.U32.AND P2, PT, R0, R11, PT ;  /* 0x0000000b0000720c */ /* 0x000fe20003f44070 */
[----:B------:R-:W-:Y:S01]  /*1830*/  IMAD.HI.U32 R4, R2, R19, RZ ;  /* 0x0000001302047227 */ /* 0x000fe200078e00ff */
[C---:B------:R-:W-:Y:S02]  /*1840*/  ISETP.GT.U32.AND P6, PT, R0.reuse, R9, PT ;  /* 0x000000090000720c */ /* 0x040fe40003fc4070 */
[----:B------:R1:W-:Y:S01]  /*1850*/  STL [R1+0x50], R5 ;  /* 0x0000500501007387 */ /* 0x0003e20000100800 */
[----:B------:R-:W-:Y:S01]  /*1860*/  @!P5 IMAD.IADD R7, R7, 0x1, -R0 ;  /* 0x000000010707d824 */ /* 0x000fe200078e0a00 */
[----:B------:R-:W-:Y:S01]  /*1870*/  ISETP.GT.U32.AND P5, PT, R0, R13, PT ;  /* 0x0000000d0000720c */ /* 0x000fe20003fa4070 */
[----:B------:R-:W-:-:S02]  /*1880*/  IMAD.MOV R4, RZ, RZ, -R4 ;  /* 0x000000ffff047224 */ /* 0x000fc400078e0a04 */
[C---:B------:R-:W-:Y:S02]  /*1890*/  VIADD R6, R3.reuse, 0x15 ;  /* 0x0000001503067836 */ /* 0x040fe40000000000 */
[----:B------:R-:W-:Y:S02]  /*18a0*/  IMAD R15, R0, R4, R19 ;  /* 0x00000004000f7224 */ /* 0x000fe400078e0213 */
[----:B------:R-:W-:Y:S01]  /*18b0*/  VIADD R8, R3, 0x16 ;  /* 0x0000001603087836 */ /* 0x000fe20000000000 */
[----:B------:R-:W-:Y:S01]  /*18c0*/  IABS R17, R6 ;  /* 0x0000000600117213 */ /* 0x000fe20000000000 */
[--C-:B------:R-:W-:Y:S01]  /*18d0*/  @!P2 IMAD.IADD R11, R11, 0x1, -R0.reuse ;  /* 0x000000010b0ba824 */ /* 0x100fe200078e0a00 */
[----:B------:R-:W-:Y:S01]  /*18e0*/  ISETP.GE.AND P2, PT, R12, RZ, PT ;  /* 0x000000ff0c00720c */ /* 0x000fe20003f46270 */
[----:B------:R-:W-:Y:S01]  /*18f0*/  @!P6 IMAD.IADD R9, R9, 0x1, -R0 ;  /* 0x000000010909e824 */ /* 0x000fe200078e0a00 */
[----:B------:R-:W-:Y:S01]  /*1900*/  ISETP.GT.U32.AND P6, PT, R0, R15, PT ;  /* 0x0000000f0000720c */ /* 0x000fe20003fc4070 */
[----:B------:R-:W-:Y:S01]  /*1910*/  IMAD.HI.U32 R4, R2, R17, RZ ;  /* 0x0000001102047227 */ /* 0x000fe200078e00ff */
[----:B------:R-:W-:-:S03]  /*1920*/  IABS R19, R8 ;  /* 0x0000000800137213 */ /* 0x000fc60000000000 */
[----:B------:R-:W-:Y:S01]  /*1930*/  @!P5 IMAD.IADD R13, R13, 0x1, -R0 ;  /* 0x000000010d0dd824 */ /* 0x000fe200078e0a00 */
[----:B------:R-:W-:Y:S01]  /*1940*/  ISETP.GT.U32.AND P5, PT, R0, R11, PT ;  /* 0x0000000b0000720c */ /* 0x000fe20003fa4070 */
[----:B-1----:R-:W-:Y:S01]  /*1950*/  IMAD.HI.U32 R5, R2, R19, RZ ;  /* 0x0000001302057227 */ /* 0x002fe200078e00ff */
[----:B------:R-:W-:-:S03]  /*1960*/  IADD3 R4, -R4, RZ, RZ ;  /* 0x000000ff04047210 */ /* 0x000fc60007ffe1ff */
[----:B------:R-:W-:Y:S02]  /*1970*/  IMAD.MOV.U32 R18, RZ, RZ, R7 ;  /* 0x000000ffff127224 */ /* 0x000fe400078e0007 */
[----:B------:R-:W-:Y:S02]  /*1980*/  IMAD.MOV R7, RZ, RZ, -R5 ;  /* 0x000000ffff077224 */ /* 0x000fe400078e0a05 */
[----:B------:R-:W-:Y:S01]  /*1990*/  IMAD R5, R0, R4, R17 ;  /* 0x0000000400057224 */ /* 0x000fe200078e0211 */
[----:B------:R-:W-:Y:S01]  /*19a0*/  @!P1 IADD3 R18, -R18, RZ, RZ ;  /* 0x000000ff12129210 */ /* 0x000fe20007ffe1ff */
[--C-:B------:R-:W-:Y:S01]  /*19b0*/  @!P6 IMAD.IADD R15, R15, 0x1, -R0.reuse ;  /* 0x000000010f0fe824 */ /* 0x100fe200078e0a00 */
[C---:B------:R-:W-:Y:S01]  /*19c0*/  ISETP.GT.U32.AND P6, PT, R0.reuse, R13, PT ;  /* 0x0000000d0000720c */ /* 0x040fe20003fc4070 */
[----:B------:R-:W-:Y:S01]  /*19d0*/  @!P5 IMAD.IADD R11, R11, 0x1, -R0 ;  /* 0x000000010b0bd824 */ /* 0x000fe200078e0a00 */
[C---:B------:R-:W-:Y:S01]  /*19e0*/  ISETP.GT.U32.AND P5, PT, R0.reuse, R5, PT ;  /* 0x000000050000720c */ /* 0x040fe20003fa4070 */
[C---:B------:R-:W-:Y:S01]  /*19f0*/  VIADD R14, R3.reuse, 0x18 ;  /* 0x00000018030e7836 */ /* 0x040fe20000000000 */
[----:B------:R-:W-:Y:S01]  /*1a00*/  STL [R1+0x4c], R18 ;  /* 0x00004c1201007387 */ /* 0x000fe20000100800 */
[----:B------:R-:W-:Y:S01]  /*1a10*/  IMAD.MOV.U32 R16, RZ, RZ, R9 ;  /* 0x000000ffff107224 */ /* 0x000fe200078e0009 */
[C---:B------:R-:W-:Y:S01]  /*1a20*/  ISETP.GT.U32.AND P1, PT, R0.reuse, R15, PT ;  /* 0x0000000f0000720c */ /* 0x040fe20003f24070 */
[----:B------:R-:W-:Y:S01]  /*1a30*/  IMAD R7, R0, R7, R19 ;  /* 0x0000000700077224 */ /* 0x000fe200078e0213 */
[----:B------:R-:W-:Y:S01]  /*1a40*/  IABS R23, R14 ;  /* 0x0000000e00177213 */ /* 0x000fe20000000000 */
[----:B------:R-:W-:Y:S01]  /*1a50*/  @!P3 IMAD.MOV R16, RZ, RZ, -R16 ;  /* 0x000000ffff10b224 */ /* 0x000fe200078e0a10 */
[----:B------:R-:W-:Y:S01]  /*1a60*/  ISETP.GE.AND P3, PT, R6, RZ, PT ;  /* 0x000000ff0600720c */ /* 0x000fe20003f66270 */
[----:B------:R-:W-:-:S02]  /*1a70*/  VIADD R12, R3, 0x19 ;  /* 0x00000019030c7836 */ /* 0x000fc40000000000 */
[----:B------:R-:W-:Y:S01]  /*1a80*/  IMAD.HI.U32 R6, R2, R23, RZ ;  /* 0x0000001702067227 */ /* 0x000fe200078e00ff */
[----:B------:R-:W-:Y:S01]  /*1a90*/  @!P6 IADD3 R13, R13, -R0, RZ ;  /* 0x800000000d0de210 */ /* 0x000fe20007ffe0ff */
[----:B------:R1:W-:Y:S01]  /*1aa0*/  STL [R1+0x40], R16 ;  /* 0x0000401001007387 */ /* 0x0003e20000100800 */
[----:B------:R-:W-:Y:S01]  /*1ab0*/  ISETP.GT.U32.AND P6, PT, R0, R7, PT ;  /* 0x000000070000720c */ /* 0x000fe20003fc4070 */
[----:B------:R-:W-:Y:S01]  /*1ac0*/  @!P5 IMAD.IADD R5, R5, 0x1, -R0 ;  /* 0x000000010505d824 */ /* 0x000fe200078e0a00 */
[----:B------:R-:W-:Y:S01]  /*1ad0*/  IABS R19, R12 ;  /* 0x0000000c00137213 */ /* 0x000fe20000000000 */
[----:B------:R-:W-:Y:S02]  /*1ae0*/  IMAD.MOV R6, RZ, RZ, -R6 ;  /* 0x000000ffff067224 */ /* 0x000fe400078e0a06 */
[----:B------:R-:W-:-:S04]  /*1af0*/  IMAD.HI.U32 R4, R2, R21, RZ ;  /* 0x0000001502047227 */ /* 0x000fc800078e00ff */
[----:B-1----:R-:W-:Y:S02]  /*1b00*/  IMAD.MOV.U32 R16, RZ, RZ, R11 ;  /* 0x000000ffff107224 */ /* 0x002fe400078e000b */
[----:B------:R-:W-:Y:S02]  /*1b10*/  IMAD R17, R0, R6, R23 ;  /* 0x0000000600117224 */ /* 0x000fe400078e0217 */
[----:B------:R-:W-:Y:S01]  /*1b20*/  @!P4 IMAD.MOV R13, RZ, RZ, -R13 ;  /* 0x000000ffff0dc224 */ /* 0x000fe200078e0a0d */
[----:B------:R-:W-:Y:S01]  /*1b30*/  @!P0 IADD3 R16, -R16, RZ, RZ ;  /* 0x000000ff10108210 */ /* 0x000fe20007ffe1ff */
[--C-:B------:R-:W-:Y:S01]  /*1b40*/  @!P1 IMAD.IADD R15, R15, 0x1, -R0.reuse ;  /* 0x000000010f0f9824 */ /* 0x100fe200078e0a00 */
[C---:B------:R-:W-:Y:S01]  /*1b50*/  ISETP.GT.U32.AND P0, PT, R0.reuse, R5, PT ;  /* 0x000000050000720c */ /* 0x040fe20003f04070 */
[----:B------:R-:W-:Y:S01]  /*1b60*/  @!P6 IMAD.IADD R7, R7, 0x1, -R0 ;  /* 0x000000010707e824 */ /* 0x000fe200078e0a00 */
[----:B------:R-:W-:Y:S01]  /*1b70*/  ISETP.GT.U32.AND P4, PT, R0, R17, PT ;  /* 0x000000110000720c */ /* 0x000fe20003f84070 */
[----:B------:R-:W-:Y:S01]  /*1b80*/  IMAD.MOV R4, RZ, RZ, -R4 ;  /* 0x000000ffff047224 */ /* 0x000fe200078e0a04 */
[----:B------:R-:W-:Y:S01]  /*1b90*/  ISETP.GE.AND P1, PT, R8, RZ, PT ;  /* 0x000000ff0800720c */ /* 0x000fe20003f26270 */
[----:B------:R-:W-:Y:S01]  /*1ba0*/  VIADD R8, R3, 0x1a ;  /* 0x0000001a03087836 */ /* 0x000fe20000000000 */
[C---:B------:R-:W-:Y:S01]  /*1bb0*/  ISETP.GT.U32.AND P6, PT, R0.reuse, R7, PT ;  /* 0x000000070000720c */ /* 0x040fe20003fc4070 */
[----:B------:R-:W-:Y:S01]  /*1bc0*/  IMAD.MOV.U32 R11, RZ, RZ, R15 ;  /* 0x000000ffff0b7224 */ /* 0x000fe200078e000f */
[----:B------:R-:W-:Y:S01]  /*1bd0*/  STL [R1+0x3c], R16 ;  /* 0x00003c1001007387 */ /* 0x000fe20000100800 */
[----:B------:R-:W-:Y:S01]  /*1be0*/  IMAD R9, R0, R4, R21 ;  /* 0x0000000400097224 */ /* 0x000fe200078e0215 */
[----:B------:R-:W-:Y:S01]  /*1bf0*/  IABS R6, R8 ;  /* 0x0000000800067213 */ /* 0x000fe20000000000 */
[----:B------:R-:W-:Y:S01]  /*1c00*/  IMAD.HI.U32 R4, R2, R19, RZ ;  /* 0x0000001302047227 */ /* 0x000fe200078e00ff */
[----:B------:R1:W-:Y:S02]  /*1c10*/  STL [R1+0x38], R13 ;  /* 0x0000380d01007387 */ /* 0x0003e40000100800 */
[----:B------:R-:W-:Y:S01]  /*1c20*/  ISETP.GT.U32.AND P5, PT, R0, R9, PT ;  /* 0x000000090000720c */ /* 0x000fe20003fa4070 */
[----:B------:R-:W-:Y:S01]  /*1c30*/  @!P0 IMAD.IADD R5, R5, 0x1, -R0 ;  /* 0x0000000105058824 */ /* 0x000fe200078e0a00 */
[----:B------:R-:W-:Y:S01]  /*1c40*/  ISETP.GE.AND P0, PT, R14, RZ, PT ;  /* 0x000000ff0e00720c */ /* 0x000fe20003f06270 */
[----:B------:R-:W-:Y:S01]  /*1c50*/  @!P2 IMAD.MOV R11, RZ, RZ, -R11 ;  /* 0x000000ffff0ba224 */ /* 0x000fe200078e0a0b */
[----:B------:R-:W-:Y:S01]  /*1c60*/  ISETP.GE.AND P2, PT, R10, RZ, PT ;  /* 0x000000ff0a00720c */ /* 0x000fe20003f46270 */
[----:B------:R-:W-:Y:S01]  /*1c70*/  IMAD.MOV R4, RZ, RZ, -R4 ;  /* 0x000000ffff047224 */ /* 0x000fe200078e0a04 */
[----:B------:R-:W-:Y:S01]  /*1c80*/  IADD3 R10, R3, 0x1e, RZ ;  /* 0x0000001e030a7810 */ /* 0x000fe20007ffe0ff */
[----:B------:R-:W-:Y:S01]  /*1c90*/  IMAD.MOV.U32 R15, RZ, RZ, R5 ;  /* 0x000000ffff0f7224 */ /* 0x000fe200078e0005 */
[----:B-1----:R-:W-:Y:S01]  /*1ca0*/  MOV R13, R6 ;  /* 0x00000006000d7202 */ /* 0x002fe20000000f00 */
[--C-:B------:R-:W-:Y:S01]  /*1cb0*/  @!P4 IMAD.IADD R17, R17, 0x1, -R0.reuse ;  /* 0x000000011111c824 */ /* 0x100fe200078e0a00 */
[----:B------:R1:W-:Y:S01]  /*1cc0*/  STL [R1+0x34], R11 ;  /* 0x0000340b01007387 */ /* 0x0003e20000100800 */
[--C-:B------:R-:W-:Y:S01]  /*1cd0*/  @!P6 IMAD.IADD R7, R7, 0x1, -R0.reuse ;  /* 0x000000010707e824 */ /* 0x100fe200078e0a00 */
[----:B------:R-:W-:Y:S01]  /*1ce0*/  @!P3 IADD3 R15, -R15, RZ, RZ ;  /* 0x000000ff0f0fb210 */ /* 0x000fe20007ffe1ff */
[----:B------:R-:W-:Y:S01]  /*1cf0*/  @!P5 IMAD.IADD R9, R9, 0x1, -R0 ;  /* 0x000000010909d824 */ /* 0x000fe200078e0a00 */
[----:B------:R-:W-:Y:S01]  /*1d00*/  ISETP.GT.U32.AND P3, PT, R0, R17, PT ;  /* 0x000000110000720c */ /* 0x000fe20003f64070 */
[----:B------:R-:W-:Y:S01]  /*1d10*/  @!P1 IMAD.MOV R7, RZ, RZ, -R7 ;  /* 0x000000ffff079224 */ /* 0x000fe200078e0a07 */
[----:B------:R-:W-:Y:S01]  /*1d20*/  ISETP.GE.AND P4, PT, R12, RZ, PT ;  /* 0x000000ff0c00720c */ /* 0x000fe20003f86270 */
[----:B------:R2:W-:Y:S01]  /*1d30*/  STL [R1+0x30], R15 ;  /* 0x0000300f01007387 */ /* 0x0005e20000100800 */
[----:B------:R-:W-:Y:S01]  /*1d40*/  ISETP.GT.U32.AND P5, PT, R0, R9, PT ;  /* 0x000000090000720c */ /* 0x000fe20003fa4070 */
[----:B------:R-:W-:-:S02]  /*1d50*/  VIADD R6, R3, 0x1c ;  /* 0x0000001c03067836 */ /* 0x000fc40000000000 */
[----:B-1----:R-:W-:Y:S01]  /*1d60*/  IMAD R11, R0, R4, R19 ;  /* 0x00000004000b7224 */ /* 0x002fe200078e0213 */
[----:B------:R1:W-:Y:S01]  /*1d70*/  STL [R1+0x2c], R7 ;  /* 0x00002c0701007387 */ /* 0x0003e20000100800 */
[----:B------:R-:W-:-:S03]  /*1d80*/  IMAD.HI.U32 R4, R2, R13, RZ ;  /* 0x0000000d02047227 */ /* 0x000fc600078e00ff */
[C---:B------:R-:W-:Y:S01]  /*1d90*/  ISETP.GT.U32.AND P6, PT, R0.reuse, R11, PT ;  /* 0x0000000b0000720c */ /* 0x040fe20003fc4070 */
[----:B------:R-:W-:Y:S01]  /*1da0*/  IMAD.MOV R4, RZ, RZ, -R4 ;  /* 0x000000ffff047224 */ /* 0x000fe200078e0a04 */
[----:B--2---:R-:W-:Y:S01]  /*1db0*/  IABS R15, R10 ;  /* 0x0000000a000f7213 */ /* 0x004fe20000000000 */
[--C-:B------:R-:W-:Y:S02]  /*1dc0*/  @!P3 IMAD.IADD R17, R17, 0x1, -R0.reuse ;  /* 0x000000011111b824 */ /* 0x100fe400078e0a00 */
[C---:B------:R-:W-:Y:S02]  /*1dd0*/  IMAD R5, R0.reuse, R4, R13 ;  /* 0x0000000400057224 */ /* 0x040fe400078e020d */
[----:B------:R-:W-:Y:S02]  /*1de0*/  VIADD R4, R3, 0x1b ;  /* 0x0000001b03047836 */ /* 0x000fe40000000000 */
[--C-:B------:R-:W-:Y:S01]  /*1df0*/  @!P5 IMAD.IADD R9, R9, 0x1, -R0.reuse ;  /* 0x000000010909d824 */ /* 0x100fe200078e0a00 */
[----:B------:R-:W-:Y:S01]  /*1e00*/  ISETP.GT.U32.AND P3, PT, R0, R5, PT ;  /* 0x000000050000720c */ /* 0x000fe20003f64070 */
[----:B------:R-:W-:Y:S01]  /*1e10*/  IMAD.MOV.U32 R12, RZ, RZ, R17 ;  /* 0x000000ffff0c7224 */ /* 0x000fe200078e0011 */
[----:B-1----:R-:W-:Y:S01]  /*1e20*/  IABS R7, R4 ;  /* 0x0000000400077213 */ /* 0x002fe20000000000 */
[----:B------:R-:W-:Y:S01]  /*1e30*/  @!P6 IMAD.IADD R11, R11, 0x1, -R0 ;  /* 0x000000010b0be824 */ /* 0x000fe200078e0a00 */
[----:B------:R-:W-:Y:S01]  /*1e40*/  ISETP.GE.AND P5, PT, R8, RZ, PT ;  /* 0x000000ff0800720c */ /* 0x000fe20003fa6270 */
[----:B------:R-:W-:Y:S01]  /*1e50*/  @!P2 IMAD.MOV R9, RZ, RZ, -R9 ;  /* 0x000000ffff09a224 */ /* 0x000fe200078e0a09 */
[----:B------:R-:W-:Y:S01]  /*1e60*/  ISETP.GE.AND P1, PT, R4, RZ, PT ;  /* 0x000000ff0400720c */ /* 0x000fe20003f26270 */
[----:B------:R-:W-:Y:S01]  /*1e70*/  VIADD R8, R3, 0x1d ;  /* 0x0000001d03087836 */ /* 0x000fe20000000000 */
[----:B------:R-:W-:Y:S01]  /*1e80*/  ISETP.GT.U32.AND P6, PT, R0, R11, PT ;  /* 0x0000000b0000720c */ /* 0x000fe20003fc4070 */
[----:B------:R-:W-:Y:S01]  /*1e90*/  @!P0 IMAD.MOV R12, RZ, RZ, -R12 ;  /* 0x000000ffff0c8224 */ /* 0x000fe200078e0a0c */
[----:B------:R1:W-:Y:S01]  /*1ea0*/  STL [R1+0x28], R9 ;  /* 0x0000280901007387 */ /* 0x0003e20000100800 */
[----:B------:R-:W-:Y:S01]  /*1eb0*/  IMAD.HI.U32 R4, R2, R7, RZ ;  /* 0x0000000702047227 */ /* 0x000fe200078e00ff */
[----:B------:R-:W-:-:S02]  /*1ec0*/  ISETP.GE.AND P0, PT, R8, RZ, PT ;  /* 0x000000ff0800720c */ /* 0x000fc40003f06270 */
[----:B------:R-:W-:Y:S01]  /*1ed0*/  IABS R13, R8 ;  /* 0x00000008000d7213 */ /* 0x000fe20000000000 */
[----:B------:R-:W-:Y:S01]  /*1ee0*/  @!P3 IMAD.IADD R5, R5, 0x1, -R0 ;  /* 0x000000010505b824 */ /* 0x000fe200078e0a00 */
[----:B------:R2:W-:Y:S01]  /*1ef0*/  STL [R1+0x24], R12 ;  /* 0x0000240c01007387 */ /* 0x0005e20000100800 */
[----:B------:R-:W-:Y:S01]  /*1f00*/  IMAD.MOV R8, RZ, RZ, -R4 ;  /* 0x000000ffff087224 */ /* 0x000fe200078e0a04 */
[----:B------:R-:W-:Y:S01]  /*1f10*/  ISETP.GE.AND P2, PT, R6, RZ, PT ;  /* 0x000000ff0600720c */ /* 0x000fe20003f46270 */
[----:B------:R-:W-:Y:S01]  /*1f20*/  VIADD R14, R3, 0x22 ;  /* 0x00000022030e7836 */ /* 0x000fe20000000000 */
[C---:B------:R-:W-:Y:S01]  /*1f30*/  ISETP.GT.U32.AND P3, PT, R0.reuse, R5, PT ;  /* 0x000000050000720c */ /* 0x040fe20003f64070 */
[----:B------:R-:W-:Y:S01]  /*1f40*/  IMAD R7, R0, R8, R7 ;  /* 0x0000000800077224 */ /* 0x000fe200078e0207 */
[----:B------:R-:W-:Y:S01]  /*1f50*/  @!P6 IADD3 R11, R11, -R0, RZ ;  /* 0x800000000b0be210 */ /* 0x000fe20007ffe0ff */
[----:B------:R-:W-:Y:S01]  /*1f60*/  VIADD R16, R3, 0x23 ;  /* 0x0000002303107836 */ /* 0x000fe20000000000 */
[----:B-1----:R-:W-:Y:S01]  /*1f70*/  IABS R9, R6 ;  /* 0x0000000600097213 */ /* 0x002fe20000000000 */
[----:B------:R-:W-:Y:S01]  /*1f80*/  IMAD.HI.U32 R6, R2, R13, RZ ;  /* 0x0000000d02067227 */ /* 0x000fe200078e00ff */
[----:B------:R-:W-:-:S02]  /*1f90*/  ISETP.GE.AND P6, PT, R10, RZ, PT ;  /* 0x000000ff0a00720c */ /* 0x000fc40003fc6270 */
[----:B------:R-:W-:Y:S01]  /*1fa0*/  IABS R19, R14 ;  /* 0x0000000e00137213 */ /* 0x000fe20000000000 */
[----:B--2---:R-:W-:Y:S01]  /*1fb0*/  IMAD.MOV.U32 R12, RZ, RZ, R11 ;  /* 0x000000ffff0c7224 */ /* 0x004fe200078e000b */
[----:B------:R-:W-:Y:S01]  /*1fc0*/  IABS R251, R16 ;  /* 0x0000001000fb7213 */ /* 0x000fe20000000000 */
[----:B------:R-:W-:-:S03]  /*1fd0*/  IMAD.HI.U32 R4, R2, R9, RZ ;  /* 0x0000000902047227 */ /* 0x000fc600078e00ff */
[----:B------:R-:W-:Y:S01]  /*1fe0*/  @!P4 IADD3 R12, -R12, RZ, RZ ;  /* 0x000000ff0c0cc210 */ /* 0x000fe20007ffe1ff */
[----:B------:R-:W-:Y:S01]  /*1ff0*/  @!P3 IMAD.IADD R5, R5, 0x1, -R0 ;  /* 0x000000010505b824 */ /* 0x000fe200078e0a00 */
[C---:B------:R-:W-:Y:S01]  /*2000*/  ISETP.GT.U32.AND P4, PT, R0.reuse, R7, PT ;  /* 0x000000070000720c */ /* 0x040fe20003f84070 */
[----:B------:R-:W-:Y:S02]  /*2010*/  IMAD.MOV R6, RZ, RZ, -R6 ;  /* 0x000000ffff067224 */ /* 0x000fe400078e0a06 */
[----:B------:R1:W-:Y:S01]  /*2020*/  STL [R1+0x20], R12 ;  /* 0x0000200c01007387 */ /* 0x0003e20000100800 */
[----:B------:R-:W-:Y:S02]  /*2030*/  IMAD.MOV R8, RZ, RZ, -R4 ;  /* 0x000000ffff087224 */ /* 0x000fe400078e0a04 */
[C---:B------:R-:W-:Y:S02]  /*2040*/  IMAD R11, R0.reuse, R6, R13 ;  /* 0x00000006000b7224 */ /* 0x040fe400078e020d */
[----:B------:R-:W-:-:S02]  /*2050*/  IMAD R9, R0, R8, R9 ;  /* 0x0000000800097224 */ /* 0x000fc400078e0209 */
[----:B------:R-:W-:-:S03]  /*2060*/  IMAD.HI.U32 R4, R2, R15, RZ ;  /* 0x0000000f02047227 */ /* 0x000fc600078e00ff */
[----:B------:R-:W-:Y:S01]  /*2070*/  ISETP.GT.U32.AND P3, PT, R0, R9, PT ;  /* 0x000000090000720c */ /* 0x000fe20003f64070 */
[----:B-1----:R-:W-:Y:S02]  /*2080*/  IMAD.MOV.U32 R12, RZ, RZ, R5 ;  /* 0x000000ffff0c7224 */ /* 0x002fe400078e0005 */
[----:B------:R-:W-:Y:S02]  /*2090*/  @!P4 IMAD.IADD R7, R7, 0x1, -R0 ;  /* 0x000000010707c824 */ /* 0x000fe400078e0a00 */
[----:B------:R-:W-:Y:S01]  /*20a0*/  IMAD.MOV R4, RZ, RZ, -R4 ;  /* 0x000000ffff047224 */ /* 0x000fe200078e0a04 */
[----:B------:R-:W-:Y:S01]  /*20b0*/  @!P5 IADD3 R12, -R12, RZ, RZ ;  /* 0x000000ff0c0cd210 */ /* 0x000fe20007ffe1ff */
[C---:B------:R-:W-:Y:S01]  /*20c0*/  VIADD R10, R3.reuse, 0x20 ;  /* 0x00000020030a7836 */ /* 0x040fe20000000000 */
[C---:B------:R-:W-:Y:S01]  /*20d0*/  ISETP.GT.U32.AND P5, PT, R0.reuse, R11, PT ;  /* 0x0000000b0000720c */ /* 0x040fe20003fa4070 */
[----:B------:R-:W-:Y:S01]  /*20e0*/  VIADD R8, R3, 0x1f ;  /* 0x0000001f03087836 */ /* 0x000fe20000000000 */
[C---:B------:R-:W-:Y:S01]  /*20f0*/  ISETP.GT.U32.AND P4, PT, R0.reuse, R7, PT ;  /* 0x000000070000720c */ /* 0x040fe20003f84070 */
[----:B------:R-:W-:Y:S01]  /*2100*/  IMAD R5, R0, R4, R15 ;  /* 0x0000000400057224 */ /* 0x000fe200078e020f */
[----:B------:R-:W-:Y:S01]  /*2110*/  IABS R15, R10 ;  /* 0x0000000a000f7213 */ /* 0x000fe20000000000 */
[----:B------:R-:W-:Y:S01]  /*2120*/  @!P3 IMAD.IADD R9, R9, 0x1, -R0 ;  /* 0x000000010909b824 */ /* 0x000fe200078e0a00 */
[----:B------:R-:W-:Y:S01]  /*2130*/  IABS R13, R8 ;  /* 0x00000008000d7213 */ /* 0x000fe20000000000 */
[----:B------:R1:W-:Y:S01]  /*2140*/  STL [R1+0x1c], R12 ;  /* 0x00001c0c01007387 */ /* 0x0003e20000100800 */
[----:B------:R-:W-:-:S02]  /*2150*/  VIADD R21, R3, 0x2e ;  /* 0x0000002e03157836 */ /* 0x000fc40000000000 */
[----:B------:R-:W-:Y:S01]  /*2160*/  IMAD.HI.U32 R6, R2, R15, RZ ;  /* 0x0000000f02067227 */ /* 0x000fe200078e00ff */
[----:B------:R-:W-:-:S03]  /*2170*/  ISETP.GT.U32.AND P3, PT, R0, R9, PT ;  /* 0x000000090000720c */ /* 0x000fc60003f64070 */
[----:B------:R-:W-:Y:S02]  /*2180*/  @!P5 IMAD.IADD R11, R11, 0x1, -R0 ;  /* 0x000000010b0bd824 */ /* 0x000fe400078e0a00 */
[----:B------:R-:W-:-:S03]  /*2190*/  IMAD.HI.U32 R4, R2, R13, RZ ;  /* 0x0000000d02047227 */ /* 0x000fc600078e00ff */
[----:B------:R-:W-:Y:S01]  /*21a0*/  ISETP.GT.U32.AND P5, PT, R0, R11, PT ;  /* 0x0000000b0000720c */ /* 0x000fe20003fa4070 */
[----:B------:R-:W-:Y:S01]  /*21b0*/  IMAD.MOV R6, RZ, RZ, -R6 ;  /* 0x000000ffff067224 */ /* 0x000fe200078e0a06 */
[----:B------:R-:W-:Y:S01]  /*21c0*/  IADD3 R4, -R4, RZ, RZ ;  /* 0x000000ff04047210 */ /* 0x000fe20007ffe1ff */
[--C-:B------:R-:W-:Y:S01]  /*21d0*/  @!P4 IMAD.IADD R7, R7, 0x1, -R0.reuse ;  /* 0x000000010707c824 */ /* 0x100fe200078e0a00 */
[C---:B------:R-:W-:Y:S01]  /*21e0*/  ISETP.GT.U32.AND P4, PT, R0.reuse, R5, PT ;  /* 0x000000050000720c */ /* 0x040fe20003f84070 */
[C---:B------:R-:W-:Y:S02]  /*21f0*/  IMAD R15, R0.reuse, R6, R15 ;  /* 0x00000006000f7224 */ /* 0x040fe400078e020f */
[----:B-1----:R-:W-:Y:S02]  /*2200*/  VIADD R12, R3, 0x21 ;  /* 0x00000021030c7836 */ /* 0x002fe40000000000 */
[----:B------:R-:W-:Y:S02]  /*2210*/  IMAD R13, R0, R4, R13 ;  /* 0x00000004000d7224 */ /* 0x000fe400078e020d */
[----:B------:R-:W-:Y:S01]  /*2220*/  @!P3 IMAD.IADD R9, R9, 0x1, -R0 ;  /* 0x000000010909b824 */ /* 0x000fe200078e0a00 */
[----:B------:R-:W-:Y:S01]  /*2230*/  IABS R17, R12 ;  /* 0x0000000c00117213 */ /* 0x000fe20000000000 */
[----:B------:R-:W-:Y:S01]  /*2240*/  IMAD.MOV.U32 R18, RZ, RZ, R7 ;  /* 0x000000ffff127224 */ /* 0x000fe200078e0007 */
[----:B------:R-:W-:Y:S01]  /*2250*/  @!P5 IADD3 R11, R11, -R0, RZ ;  /* 0x800000000b0bd210 */ /* 0x000fe20007ffe0ff */
[----:B------:R-:W-:Y:S01]  /*2260*/  IMAD.HI.U32 R6, R2, R19, RZ ;  /* 0x0000001302067227 */ /* 0x000fe200078e00ff */
[----:B------:R-:W-:-:S02]  /*2270*/  ISETP.GT.U32.AND P5, PT, R0, R15, PT ;  /* 0x0000000f0000720c */ /* 0x000fc40003fa4070 */
[----:B------:R-:W-:Y:S01]  /*2280*/  ISETP.GT.U32.AND P3, PT, R0, R13, PT ;  /* 0x0000000d0000720c */ /* 0x000fe20003f64070 */
[----:B------:R-:W-:Y:S01]  /*2290*/  @!P4 IMAD.IADD R5, R5, 0x1, -R0 ;  /* 0x000000010505c824 */ /* 0x000fe200078e0a00 */
[----:B------:R-:W-:Y:S01]  /*22a0*/  ISETP.GE.AND P4, PT, R8, RZ, PT ;  /* 0x000000ff0800720c */ /* 0x000fe20003f86270 */
[----:B------:R-:W-:-:S04]  /*22b0*/  IMAD.HI.U32 R4, R2, R17, RZ ;  /* 0x0000001102047227 */ /* 0x000fc800078e00ff */
[----:B------:R-:W-:Y:S01]  /*22c0*/  @!P1 IMAD.MOV R18, RZ, RZ, -R18 ;  /* 0x000000ffff129224 */ /* 0x000fe200078e0a12 */
[C---:B------:R-:W-:Y:S01]  /*22d0*/  ISETP.GT.U32.AND P1, PT, R0.reuse, R5, PT ;  /* 0x000000050000720c */ /* 0x040fe20003f24070 */
[----:B------:R-:W-:Y:S02]  /*22e0*/  IMAD.MOV R4, RZ, RZ, -R4 ;  /* 0x000000ffff047224 */ /* 0x000fe400078e0a04 */
[----:B------:R-:W-:Y:S01]  /*22f0*/  @!P5 IADD3 R15, R15, -R0, RZ ;  /* 0x800000000f0fd210 */ /* 0x000fe20007ffe0ff */
[----:B------:R-:W-:Y:S01]  /*2300*/  @!P2 IMAD.MOV R9, RZ, RZ, -R9 ;  /* 0x000000ffff09a224 */ /* 0x000fe200078e0a09 */
[----:B------:R-:W-:Y:S01]  /*2310*/  STL [R1+0x18], R18 ;  /* 0x0000181201007387 */ /* 0x000fe20000100800 */
[----:B------:R-:W-:Y:S01]  /*2320*/  @!P3 IMAD.IADD R13, R13, 0x1, -R0 ;  /* 0x000000010d0db824 */ /* 0x000fe200078e0a00 */
[C---:B------:R-:W-:Y:S01]  /*2330*/  ISETP.GT.U32.AND P5, PT, R0.reuse, R15, PT ;  /* 0x0000000f0000720c */ /* 0x040fe20003fa4070 */
[----:B------:R-:W-:Y:S01]  /*2340*/  IMAD R7, R0, R4, R17 ;  /* 0x0000000400077224 */ /* 0x000fe200078e0211 */
[----:B------:R-:W-:Y:S01]  /*2350*/  STL [R1+0x14], R9 ;  /* 0x0000140901007387 */ /* 0x000fe20000100800 */
[----:B------:R-:W-:Y:S01]  /*2360*/  IMAD.HI.U32 R4, R2, R251, RZ ;  /* 0x000000fb02047227 */ /* 0x000fe200078e00ff */
[----:B------:R-:W-:-:S02]  /*2370*/  ISETP.GT.U32.AND P2, PT, R0, R13, PT ;  /* 0x0000000d0000720c */ /* 0x000fc40003f44070 */
[----:B------:R-:W-:Y:S01]  /*2380*/  ISETP.GE.AND P3, PT, R10, RZ, PT ;  /* 0x000000ff0a00720c */ /* 0x000fe20003f66270 */
[----:B------:R-:W-:Y:S02]  /*2390*/  IMAD.MOV R6, RZ, RZ, -R6 ;  /* 0x000000ffff067224 */ /* 0x000fe400078e0a06 */
[----:B------:R-:W-:Y:S02]  /*23a0*/  IMAD.MOV R4, RZ, RZ, -R4 ;  /* 0x000000ffff047224 */ /* 0x000fe400078e0a04 */
[----:B------:R-:W-:Y:S01]  /*23b0*/  @!P1 IMAD.IADD R5, R5, 0x1, -R0 ;  /* 0x0000000105059824 */ /* 0x000fe200078e0a00 */
[C---:B------:R-:W-:Y:S01]  /*23c0*/  ISETP.GT.U32.AND P1, PT, R0.reuse, R7, PT ;  /* 0x000000070000720c */ /* 0x040fe20003f24070 */
[C---:B------:R-:W-:Y:S02]  /*23d0*/  IMAD R252, R0.reuse, R6, R19 ;  /* 0x0000000600fc7224 */ /* 0x040fe400078e0213 */
[----:B------:R-:W-:Y:S02]  /*23e0*/  IMAD.MOV.U32 R8, RZ, RZ, R11 ;  /* 0x000000ffff087224 */ /* 0x000fe400078e000b */
[----:B------:R-:W-:-:S02]  /*23f0*/  IMAD R251, R0, R4, R251 ;  /* 0x0000000400fb7224 */ /* 0x000fc400078e02fb */
[----:B------:R-:W-:Y:S01]  /*2400*/  IMAD.MOV.U32 R6, RZ, RZ, R5 ;  /* 0x000000ffff067224 */ /* 0x000fe200078e0005 */
[----:B------:R-:W-:Y:S01]  /*2410*/  @!P0 IADD3 R8, -R8, RZ, RZ ;  /* 0x000000ff08088210 */ /* 0x000fe20007ffe1ff */
[----:B------:R-:W-:Y:S01]  /*2420*/  @!P5 IMAD.IADD R15, R15, 0x1, -R0 ;  /* 0x000000010f0fd824 */ /* 0x000fe200078e0a00 */
[C---:B------:R-:W-:Y:S01]  /*2430*/  ISETP.GT.U32.AND P5, PT, R0.reuse, R251, PT ;  /* 0x000000fb0000720c */ /* 0x040fe20003fa4070 */
[----:B------:R-:W-:Y:S01]  /*2440*/  @!P6 IMAD.MOV R6, RZ, RZ, -R6 ;  /* 0x000000ffff06e224 */ /* 0x000fe200078e0a06 */
[----:B------:R-:W-:Y:S01]  /*2450*/  ISETP.GT.U32.AND P6, PT, R0, R252, PT ;  /* 0x000000fc0000720c */ /* 0x000fe20003fc4070 */
[--C-:B------:R-:W-:Y:S01]  /*2460*/  @!P2 IMAD.IADD R13, R13, 0x1, -R0.reuse ;  /* 0x000000010d0da824 */ /* 0x100fe200078e0a00 */
[----:B------:R1:W-:Y:S01]  /*2470*/  STL [R1+0x10], R8 ;  /* 0x0000100801007387 */ /* 0x0003e20000100800 */
[----:B------:R-:W-:Y:S01]  /*2480*/  VIADD R10, R3, 0x25 ;  /* 0x00000025030a7836 */ /* 0x000fe20000000000 */
[----:B------:R-:W-:Y:S01]  /*2490*/  @!P1 IADD3 R7, R7, -R0, RZ ;  /* 0x8000000007079210 */ /* 0x000fe20007ffe0ff */
[----:B------:R-:W-:Y:S01]  /*24a0*/  IMAD.MOV.U32 R5, RZ, RZ, R13 ;  /* 0x000000ffff057224 */ /* 0x000fe200078e000d */
[----:B------:R-:W-:Y:S01]  /*24b0*/  STL [R1+0xc], R6 ;  /* 0x00000c0601007387 */ /* 0x000fe20000100800 */
[----:B------:R-:W-:Y:S01]  /*24c0*/  ISETP.GE.AND P2, PT, R14, RZ, PT ;  /* 0x000000ff0e00720c */ /* 0x000fe20003f46270 */
[C---:B------:R-:W-:Y:S01]  /*24d0*/  VIADD R14, R3.reuse, 0x27 ;  /* 0x00000027030e7836 */ /* 0x040fe20000000000 */
[----:B------:R-:W-:Y:S01]  /*24e0*/  IABS R11, R10 ;  /* 0x0000000a000b7213 */ /* 0x000fe20000000000 */
[----:B------:R-:W-:Y:S01]  /*24f0*/  VIADD R17, R3, 0x29 ;  /* 0x0000002903117836 */ /* 0x000fe20000000000 */
[----:B------:R-:W-:Y:S01]  /*2500*/  @!P4 IADD3 R5, -R5, RZ, RZ ;  /* 0x000000ff0505c210 */ /* 0x000fe20007ffe1ff */
[----:B-1----:R-:W-:Y:S01]  /*2510*/  VIADD R8, R3, 0x24 ;  /* 0x0000002403087836 */ /* 0x002fe20000000000 */
[----:B------:R-:W-:Y:S01]  /*2520*/  ISETP.GE.AND P0, PT, R12, RZ, PT ;  /* 0x000000ff0c00720c */ /* 0x000fe20003f06270 */
[--C-:B------:R-:W-:Y:S01]  /*2530*/  @!P5 IMAD.IADD R251, R251, 0x1, -R0.reuse ;  /* 0x00000001fbfbd824 */ /* 0x100fe200078e0a00 */
[----:B------:R-:W-:Y:S01]  /*2540*/  IABS R13, R14 ;  /* 0x0000000e000d7213 */ /* 0x000fe20000000000 */
[----:B------:R-:W-:Y:S01]  /*2550*/  @!P6 IMAD.IADD R252, R252, 0x1, -R0 ;  /* 0x00000001fcfce824 */ /* 0x000fe200078e0a00 */
[----:B------:R-:W-:Y:S01]  /*2560*/  IABS R9, R8 ;  /* 0x0000000800097213 */ /* 0x000fe20000000000 */
[----:B------:R1:W-:Y:S01]  /*2570*/  STL [R1+0x8], R5 ;  /* 0x0000080501007387 */ /* 0x0003e20000100800 */
[C---:B------:R-:W-:Y:S01]  /*2580*/  ISETP.GT.U32.AND P6, PT, R0.reuse, R7, PT ;  /* 0x000000070000720c */ /* 0x040fe20003fc4070 */
[----:B------:R-:W-:Y:S01]  /*2590*/  VIADD R12, R3, 0x26 ;  /* 0x00000026030c7836 */ /* 0x000fe20000000000 */
[----:B------:R-:W-:Y:S01]  /*25a0*/  ISETP.GT.U32.AND P4, PT, R0, R251, PT ;  /* 0x000000fb0000720c */ /* 0x000fe20003f84070 */
[----:B------:R-:W-:Y:S01]  /*25b0*/  IMAD.HI.U32 R4, R2, R9, RZ ;  /* 0x0000000902047227 */ /* 0x000fe200078e00ff */
[----:B------:R-:W-:-:S02]  /*25c0*/  ISETP.GT.U32.AND P5, PT, R0, R252, PT ;  /* 0x000000fc0000720c */ /* 0x000fc40003fa4070 */
[----:B------:R-:W-:Y:S01]  /*25d0*/  ISETP.GE.AND P1, PT, R16, RZ, PT ;  /* 0x000000ff1000720c */ /* 0x000fe20003f26270 */
[----:B------:R-:W-:Y:S01]  /*25e0*/  IMAD.MOV R4, RZ, RZ, -R4 ;  /* 0x000000ffff047224 */ /* 0x000fe200078e0a04 */
[----:B------:R-:W-:Y:S01]  /*25f0*/  IADD3 R16, R3, 0x28, RZ ;  /* 0x0000002803107810 */ /* 0x000fe20007ffe0ff */
[----:B-1----:R-:W-:-:S04]  /*2600*/  IMAD.HI.U32 R5, R2, R11, RZ ;  /* 0x0000000b02057227 */ /* 0x002fc800078e00ff */
[----:B------:R-:W-:Y:S02]  /*2610*/  IMAD.MOV R5, RZ, RZ, -R5 ;  /* 0x000000ffff057224 */ /* 0x000fe400078e0a05 */
[C---:B------:R-:W-:Y:S01]  /*2620*/  IMAD R4, R0.reuse, R4, R9 ;  /* 0x0000000400047224 */ /* 0x040fe200078e0209 */
[----:B------:R-:W-:Y:S01]  /*2630*/  IABS R9, R12 ;  /* 0x0000000c00097213 */ /* 0x000fe20000000000 */
[C---:B------:R-:W-:Y:S01]  /*2640*/  IMAD R6, R0.reuse, R5, R11 ;  /* 0x0000000500067224 */ /* 0x040fe200078e020b */
[----:B------:R-:W-:Y:S01]  /*2650*/  IABS R11, R16 ;  /* 0x00000010000b7213 */ /* 0x000fe20000000000 */
[--C-:B------:R-:W-:Y:S01]  /*2660*/  @!P6 IMAD.IADD R7, R7, 0x1, -R0.reuse ;  /* 0x000000010707e824 */ /* 0x100fe200078e0a00 */
[C---:B------:R-:W-:Y:S01]  /*2670*/  ISETP.GT.U32.AND P6, PT, R0.reuse, R4, PT ;  /* 0x000000040000720c */ /* 0x040fe20003fc4070 */
[--C-:B------:R-:W-:Y:S01]  /*2680*/  @!P4 IMAD.IADD R251, R251, 0x1, -R0.reuse ;  /* 0x00000001fbfbc824 */ /* 0x100fe200078e0a00 */
[----:B------:R-:W-:Y:S01]  /*2690*/  ISETP.GT.U32.AND P4, PT, R0, R6, PT ;  /* 0x000000060000720c */ /* 0x000fe20003f84070 */
[----:B------:R-:W-:Y:S01]  /*26a0*/  @!P5 IMAD.IADD R252, R252, 0x1, -R0 ;  /* 0x00000001fcfcd824 */ /* 0x000fe200078e0a00 */
[----:B------:R-:W-:Y:S01]  /*26b0*/  ISETP.GE.AND P5, PT, R8, RZ, PT ;  /* 0x000000ff0800720c */ /* 0x000fe20003fa6270 */
[----:B------:R-:W-:Y:S01]  /*26c0*/  IMAD.HI.U32 R8, R2, R13, RZ ;  /* 0x0000000d02087227 */ /* 0x000fe200078e00ff */
[----:B------:R-:W-:-:S03]  /*26d0*/  MOV R18, R7 ;  /* 0x0000000700127202 */ /* 0x000fc60000000f00 */
[----:B------:R-:W-:-:S04]  /*26e0*/  IMAD.HI.U32 R5, R2, R9, RZ ;  /* 0x0000000902057227 */ /* 0x000fc800078e00ff */
[----:B------:R-:W-:Y:S01]  /*26f0*/  @!P6 IMAD.IADD R4, R4, 0x1, -R0 ;  /* 0x000000010404e824 */ /* 0x000fe200078e0a00 */
[----:B------:R-:W-:Y:S01]  /*2700*/  ISETP.GE.AND P6, PT, R10, RZ, PT ;  /* 0x000000ff0a00720c */ /* 0x000fe20003fc6270 */
[----:B------:R-:W-:Y:S02]  /*2710*/  IMAD.MOV R8, RZ, RZ, -R8 ;  /* 0x000000ffff087224 */ /* 0x000fe400078e0a08 */
[----:B------:R-:W-:Y:S02]  /*2720*/  IMAD.MOV R5, RZ, RZ, -R5 ;  /* 0x000000ffff057224 */ /* 0x000fe400078e0a05 */
[----:B------:R-:W-:Y:S02]  /*2730*/  @!P4 IMAD.IADD R6, R6, 0x1, -R0 ;  /* 0x000000010606c824 */ /* 0x000fe400078e0a00 */
[----:B------:R-:W-:Y:S01]  /*2740*/  @!P3 IMAD.MOV R15, RZ, RZ, -R15 ;  /* 0x000000ffff0fb224 */ /* 0x000fe200078e0a0f */
[C---:B------:R-:W-:Y:S01]  /*2750*/  ISETP.GT.U32.AND P3, PT, R0.reuse, R4, PT ;  /* 0x000000040000720c */ /* 0x040fe20003f64070 */
[C---:B------:R-:W-:Y:S01]  /*2760*/  IMAD R8, R0.reuse, R8, R13 ;  /* 0x0000000800087224 */ /* 0x040fe200078e020d */
[----:B------:R-:W-:Y:S01]  /*2770*/  IABS R13, R17 ;  /* 0x00000011000d7213 */ /* 0x000fe20000000000 */
[C---:B------:R-:W-:Y:S01]  /*2780*/  IMAD R5, R0.reuse, R5, R9 ;  /* 0x0000000500057224 */ /* 0x040fe200078e0209 */
[----:B------:R-:W-:Y:S01]  /*2790*/  ISETP.GT.U32.AND P4, PT, R0, R6, PT ;  /* 0x000000060000720c */ /* 0x000fe20003f84070 */
[----:B------:R-:W-:Y:S01]  /*27a0*/  IMAD.HI.U32 R7, R2, R11, RZ ;  /* 0x0000000b02077227 */ /* 0x000fe200078e00ff */
[----:B------:R1:W-:Y:S03]  /*27b0*/  STL [R1+0x4], R15 ;  /* 0x0000040f01007387 */ /* 0x0003e60000100800 */
[----:B------:R-:W-:Y:S01]  /*27c0*/  @!P2 IMAD.MOV R252, RZ, RZ, -R252 ;  /* 0x000000fffffca224 */ /* 0x000fe200078e0afc */
[C---:B------:R-:W-:Y:S01]  /*27d0*/  ISETP.GT.U32.AND P2, PT, R0.reuse, R8, PT ;  /* 0x000000080000720c */ /* 0x040fe20003f44070 */
[----:B------:R-:W-:Y:S01]  /*27e0*/  @!P0 IMAD.MOV R18, RZ, RZ, -R18 ;  /* 0x000000ffff128224 */ /* 0x000fe200078e0a12 */
[----:B------:R-:W-:Y:S01]  /*27f0*/  ISETP.GT.U32.AND P0, PT, R0, R5, PT ;  /* 0x000000050000720c */ /* 0x000fe20003f04070 */
[----:B------:R-:W-:Y:S01]  /*2800*/  IMAD.HI.U32 R9, R2, R13, RZ ;  /* 0x0000000d02097227 */ /* 0x000fe200078e00ff */
[----:B------:R-:W-:-:S02]  /*2810*/  IADD3 R7, -R7, RZ, RZ ;  /* 0x000000ff07077210 */ /* 0x000fc40007ffe1ff */
[----:B------:R2:W-:Y:S01]  /*2820*/  STL [R1], R18 ;  /* 0x0000001201007387 */ /* 0x0005e20000100800 */
[----:B------:R-:W-:Y:S02]  /*2830*/  IMAD.MOV R10, RZ, RZ, -R9 ;  /* 0x000000ffff0a7224 */ /* 0x000fe400078e0a09 */
[--C-:B------:R-:W-:Y:S01]  /*2840*/  @!P3 IMAD.IADD R4, R4, 0x1, -R0.reuse ;  /* 0x000000010404b824 */ /* 0x100fe200078e0a00 */
[----:B------:R-:W-:Y:S01]  /*2850*/  ISETP.GE.AND P3, PT, R14, RZ, PT ;  /* 0x000000ff0e00720c */ /* 0x000fe20003f66270 */
[----:B------:R-:W-:Y:S01]  /*2860*/  IMAD R9, R0, R7, R11 ;  /* 0x0000000700097224 */ /* 0x000fe200078e020b */
[----:B------:R-:W-:Y:S01]  /*2870*/  STL [R1+0x2ad4], R252 ;  /* 0x002ad4fc01007387 */ /* 0x000fe20000100800 */
[----:B------:R-:W-:Y:S01]  /*2880*/  @!P4 IMAD.IADD R6, R6, 0x1, -R0 ;  /* 0x000000010606c824 */ /* 0x000fe200078e0a00 */
[----:B------:R-:W-:Y:S01]  /*2890*/  ISETP.GE.AND P4, PT, R16, RZ, PT ;  /* 0x000000ff1000720c */ /* 0x000fe20003f86270 */
[C---:B------:R-:W-:Y:S01]  /*28a0*/  IMAD R10, R0.reuse, R10, R13 ;  /* 0x0000000a000a7224 */ /* 0x040fe200078e020d */
[----:B------:R-:W-:Y:S01]  /*28b0*/  IADD3 R16, R3, 0x2b, RZ ;  /* 0x0000002b03107810 */ /* 0x000fe20007ffe0ff */
[----:B------:R-:W-:Y:S01]  /*28c0*/  @!P5 IMAD.MOV R4, RZ, RZ, -R4 ;  /* 0x000000ffff04d224 */ /* 0x000fe200078e0a04 */
[----:B------:R-:W-:Y:S01]  /*28d0*/  ISETP.GT.U32.AND P5, PT, R0, R9, PT ;  /* 0x000000090000720c */ /* 0x000fe20003fa4070 */
[--C-:B------:R-:W-:Y:S01]  /*28e0*/  @!P2 IMAD.IADD R8, R8, 0x1, -R0.reuse ;  /* 0x000000010808a824 */ /* 0x100fe200078e0a00 */
[----:B-1----:R-:W-:Y:S01]  /*28f0*/  IABS R15, R16 ;  /* 0x00000010000f7213 */ /* 0x002fe20000000000 */
[----:B------:R-:W-:-:S02]  /*2900*/  @!P0 IMAD.IADD R5, R5, 0x1, -R0 ;  /* 0x0000000105058824 */ /* 0x000fc400078e0a00 */
[----:B------:R-:W-:Y:S01]  /*2910*/  @!P6 IMAD.MOV R6, RZ, RZ, -R6 ;  /* 0x000000ffff06e224 */ /* 0x000fe200078e0a06 */
[C---:B------:R-:W-:Y:S01]  /*2920*/  ISETP.GT.U32.AND P6, PT, R0.reuse, R10, PT ;  /* 0x0000000a0000720c */ /* 0x040fe20003fc4070 */
[C---:B------:R-:W-:Y:S01]  /*2930*/  VIADD R11, R3.reuse, 0x2a ;  /* 0x0000002a030b7836 */ /* 0x040fe20000000000 */
[C---:B------:R-:W-:Y:S01]  /*2940*/  ISETP.GT.U32.AND P2, PT, R0.reuse, R8, PT ;  /* 0x000000080000720c */ /* 0x040fe20003f44070 */
[----:B------:R-:W-:Y:S01]  /*2950*/  @!P1 IMAD.MOV R251, RZ, RZ, -R251 ;  /* 0x000000fffffb9224 */ /* 0x000fe200078e0afb */
[----:B------:R-:W-:Y:S01]  /*2960*/  ISETP.GT.U32.AND P0, PT, R0, R5, PT ;  /* 0x000000050000720c */ /* 0x000fe20003f04070 */
[C---:B--2---:R-:W-:Y:S01]  /*2970*/  VIADD R18, R3.reuse, 0x2c ;  /* 0x0000002c03127836 */ /* 0x044fe20000000000 */
[----:B------:R-:W-:Y:S01]  /*2980*/  IABS R13, R11 ;  /* 0x0000000b000d7213 */ /* 0x000fe20000000000 */
[----:B------:R-:W-:Y:S01]  /*2990*/  VIADD R22, R3, 0x2f ;  /* 0x0000002f03167836 */ /* 0x000fe20000000000 */
[----:B------:R-:W-:Y:S01]  /*29a0*/  @!P5 IADD3 R9, R9, -R0, RZ ;  /* 0x800000000909d210 */ /* 0x000fe20007ffe0ff */
[----:B------:R-:W-:Y:S01]  /*29b0*/  VIADD R27, R3, 0x32 ;  /* 0x00000032031b7836 */ /* 0x000fe20000000000 */
[----:B------:R-:W-:Y:S01]  /*29c0*/  ISETP.GE.AND P1, PT, R12, RZ, PT ;  /* 0x000000ff0c00720c */ /* 0x000fe20003f26270 */
[----:B------:R-:W-:Y:S01]  /*29d0*/  IMAD.HI.U32 R7, R2, R13, RZ ;  /* 0x0000000d02077227 */ /* 0x000fe200078e00ff */
[----:B------:R-:W-:Y:S01]  /*29e0*/  ISETP.GT.U32.AND P5, PT, R0, R9, PT ;  /* 0x000000090000720c */ /* 0x000fe20003fa4070 */
[----:B------:R-:W-:Y:S01]  /*29f0*/  STL [R1+0x2ad8], R251 ;  /* 0x002ad8fb01007387 */ /* 0x000fe20000100800 */
[----:B------:R-:W-:Y:S01]  /*2a00*/  IABS R14, R18 ;  /* 0x00000012000e7213 */ /* 0x000fe20000000000 */
[--C-:B------:R-:W-:Y:S01]  /*2a10*/  @!P6 IMAD.IADD R10, R10, 0x1, -R0.reuse ;  /* 0x000000010a0ae824 */ /* 0x100fe200078e0a00 */
[----:B------:R-:W-:Y:S01]  /*2a20*/  IABS R19, R22 ;  /* 0x0000001600137213 */ /* 0x000fe20000000000 */
[--C-:B------:R-:W-:Y:S01]  /*2a30*/  @!P2 IMAD.IADD R8, R8, 0x1, -R0.reuse ;  /* 0x000000010808a824 */ /* 0x100fe200078e0a00 */
[----:B------:R-:W-:Y:S01]  /*2a40*/  ISETP.GE.AND P2, PT, R11, RZ, PT ;  /* 0x000000ff0b00720c */ /* 0x000fe20003f46270 */
[--C-:B------:R-:W-:Y:S01]  /*2a50*/  @!P0 IMAD.IADD R5, R5, 0x1, -R0.reuse ;  /* 0x0000000105058824 */ /* 0x100fe200078e0a00 */
[----:B------:R-:W-:Y:S01]  /*2a60*/  ISETP.GT.U32.AND P6, PT, R0, R10, PT ;  /* 0x0000000a0000720c */ /* 0x000fe20003fc4070 */
[----:B------:R-:W-:Y:S01]  /*2a70*/  IMAD.HI.U32 R11, R2, R15, RZ ;  /* 0x0000000f020b7227 */ /* 0x000fe200078e00ff */
[----:B------:R-:W-:Y:S01]  /*2a80*/  ISETP.GE.AND P0, PT, R17, RZ, PT ;  /* 0x000000ff1100720c */ /* 0x000fe20003f06270 */
[----:B------:R-:W-:Y:S01]  /*2a90*/  STL [R1+0x2adc], R4 ;  /* 0x002adc0401007387 */ /* 0x000fe20000100800 */
[----:B------:R-:W-:Y:S01]  /*2aa0*/  IABS R17, R21 ;  /* 0x0000001500117213 */ /* 0x000fe20000000000 */
[----:B------:R-:W-:Y:S01]  /*2ab0*/  IMAD.MOV R12, RZ, RZ, -R7 ;  /* 0x000000ffff0c7224 */ /* 0x000fe200078e0a07 */
[----:B------:R-:W-:Y:S01]  /*2ac0*/  @!P3 IADD3 R8, -R8, RZ, RZ ;  /* 0x000000ff0808b210 */ /* 0x000fe20007ffe1ff */
[----:B------:R-:W-:Y:S01]  /*2ad0*/  IMAD.MOV.U32 R7, RZ, RZ, R5 ;  /* 0x000000ffff077224 */ /* 0x000fe200078e0005 */
[----:B------:R-:W-:Y:S01]  /*2ae0*/  ISETP.GE.AND P3, PT, R18, RZ, PT ;  /* 0x000000ff1200720c */ /* 0x000fe20003f66270 */
[----:B------:R-:W-:Y:S01]  /*2af0*/  IMAD.MOV R5, RZ, RZ, -R11 ;  /* 0x000000ffff057224 */ /* 0x000fe200078e0a0b */
[----:B------:R1:W-:Y:S01]  /*2b00*/  STL [R1+0x2ae0], R6 ;  /* 0x002ae00601007387 */ /* 0x0003e20000100800 */
[C---:B------:R-:W-:Y:S01]  /*2b10*/  IMAD R11, R0.reuse, R12, R13 ;  /* 0x0000000c000b7224 */ /* 0x040fe200078e020d */
[----:B------:R-:W-:Y:S01]  /*2b20*/  MOV R13, R14 ;  /* 0x0000000e000d7202 */ /* 0x000fe20000000f00 */
[----:B------:R-:W-:Y:S01]  /*2b30*/  IMAD R12, R0, R5, R15 ;  /* 0x00000005000c7224 */ /* 0x000fe200078e020f */
[----:B------:R-:W-:Y:S01]  /*2b40*/  @!P6 IADD3 R10, R10, -R0, RZ ;  /* 0x800000000a0ae210 */ /* 0x000fe20007ffe0ff */
[----:B------:R-:W-:Y:S01]  /*2b50*/  @!P5 IMAD.IADD R9, R9, 0x1, -R0 ;  /* 0x000000010909d824 */ /* 0x000fe200078e0a00 */
[----:B------:R-:W-:Y:S01]  /*2b60*/  ISETP.GT.U32.AND P5, PT, R0, R11, PT ;  /* 0x0000000b0000720c */ /* 0x000fe20003fa4070 */
[----:B------:R-:W-:Y:S01]  /*2b70*/  IMAD.HI.U32 R5, R2, R13, RZ ;  /* 0x0000000d02057227 */ /* 0x000fe200078e00ff */
[----:B------:R-:W-:-:S02]  /*2b80*/  ISETP.GT.U32.AND P6, PT, R0, R12, PT ;  /* 0x0000000c0000720c */ /* 0x000fc40003fc4070 */
[----:B------:R-:W-:Y:S01]  /*2b90*/  IABS R15, R20 ;  /* 0x00000014000f7213 */ /* 0x000fe20000000000 */
[----:B------:R-:W-:Y:S02]  /*2ba0*/  IMAD.MOV R5, RZ, RZ, -R5 ;  /* 0x000000ffff057224 */ /* 0x000fe400078e0a05 */
[----:B------:R-:W-:-:S04]  /*2bb0*/  IMAD.HI.U32 R14, R2, R17, RZ ;  /* 0x00000011020e7227 */ /* 0x000fc800078e00ff */
[----:B------:R-:W-:Y:S02]  /*2bc0*/  IMAD R13, R0, R5, R13 ;  /* 0x00000005000d7224 */ /* 0x000fe400078e020d */
[----:B------:R-:W-:Y:S02]  /*2bd0*/  @!P5 IMAD.IADD R11, R11, 0x1, -R0 ;  /* 0x000000010b0bd824 */ /* 0x000fe400078e0a00 */
[----:B------:R-:W-:Y:S01]  /*2be0*/  IMAD.HI.U32 R5, R2, R15, RZ ;  /* 0x0000000f02057227 */ /* 0x000fe200078e00ff */
[----:B------:R-:W-:-:S03]  /*2bf0*/  ISETP.GT.U32.AND P5, PT, R0, R13, PT ;  /* 0x0000000d0000720c */ /* 0x000fc60003fa4070 */
[----:B------:R-:W-:Y:S01]  /*2c00*/  @!P6 IMAD.IADD R12, R12, 0x1, -R0 ;  /* 0x000000010c0ce824 */ /* 0x000fe200078e0a00 */
[----:B------:R-:W-:Y:S01]  /*2c10*/  ISETP.GT.U32.AND P6, PT, R0, R11, PT ;  /* 0x0000000b0000720c */ /* 0x000fe20003fc4070 */
[----:B------:R-:W-:Y:S02]  /*2c20*/  IMAD.MOV R5, RZ, RZ, -R5 ;  /* 0x000000ffff057224 */ /* 0x000fe400078e0a05 */
[----:B------:R-:W-:Y:S01]  /*2c30*/  @!P1 IMAD.MOV R7, RZ, RZ, -R7 ;  /* 0x000000ffff079224 */ /* 0x000fe200078e0a07 */
[----:B------:R-:W-:Y:S01]  /*2c40*/  ISETP.GE.AND P1, PT, R16, RZ, PT ;  /* 0x000000ff1000720c */ /* 0x000fe20003f26270 */
[----:B------:R-:W-:Y:S02]  /*2c50*/  IMAD.MOV R16, RZ, RZ, -R14 ;  /* 0x000000ffff107224 */ /* 0x000fe400078e0a0e */
[C---:B------:R-:W-:Y:S01]  /*2c60*/  IMAD R14, R0.reuse, R5, R15 ;  /* 0x00000005000e7224 */ /* 0x040fe200078e020f */
[----:B------:R-:W-:Y:S01]  /*2c70*/  IABS R5, R24 ;  /* 0x0000001800057213 */ /* 0x000fe20000000000 */
[C---:B------:R-:W-:Y:S01]  /*2c80*/  IMAD R15, R0.reuse, R16, R17 ;  /* 0x00000010000f7224 */ /* 0x040fe200078e0211 */
[----:B------:R-:W-:Y:S01]  /*2c90*/  STL [R1+0x2ae4], R7 ;  /* 0x002ae40701007387 */ /* 0x000fe20000100800 */
[----:B------:R-:W-:Y:S01]  /*2ca0*/  @!P4 IMAD.MOV R9, RZ, RZ, -R9 ;  /* 0x000000ffff09c224 */ /* 0x000fe200078e0a09 */
[----:B------:R-:W-:Y:S01]  /*2cb0*/  ISETP.GT.U32.AND P4, PT, R0, R12, PT ;  /* 0x0000000c0000720c */ /* 0x000fe20003f84070 */
[----:B------:R-:W-:Y:S01]  /*2cc0*/  IMAD.MOV.U32 R17, RZ, RZ, R5 ;  /* 0x000000ffff117224 */ /* 0x000fe200078e0005 */
[----:B------:R-:W-:Y:S01]  /*2cd0*/  STL [R1+0x2ae8], R8 ;  /* 0x002ae80801007387 */ /* 0x000fe20000100800 */
[----:B------:R-:W-:-:S03]  /*2ce0*/  IMAD.HI.U32 R5, R2, R19, RZ ;  /* 0x0000001302057227 */ /* 0x000fc600078e00ff */
[----:B------:R-:W-:Y:S01]  /*2cf0*/  STL [R1+0x2aec], R9 ;  /* 0x002aec0901007387 */ /* 0x000fe20000100800 */
[----:B------:R-:W-:Y:S01]  /*2d00*/  @!P6 IMAD.IADD R11, R11, 0x1, -R0 ;  /* 0x000000010b0be824 */ /* 0x000fe200078e0a00 */
[----:B------:R-:W-:Y:S01]  /*2d10*/  ISETP.GT.U32.AND P6, PT, R0, R14, PT ;  /* 0x0000000e0000720c */ /* 0x000fe20003fc4070 */
[----:B------:R-:W-:Y:S01]  /*2d20*/  IMAD.HI.U32 R16, R2, R17, RZ ;  /* 0x0000001102107227 */ /* 0x000fe200078e00ff */
[----:B------:R-:W-:-:S03]  /*2d30*/  IADD3 R5, -R5, RZ, RZ ;  /* 0x000000ff05057210 */ /* 0x000fc60007ffe1ff */
[----:B------:R-:W-:Y:S02]  /*2d40*/  IMAD.MOV R18, RZ, RZ, -R16 ;  /* 0x000000ffff127224 */ /* 0x000fe400078e0a10 */
[----:B------:R-:W-:Y:S01]  /*2d50*/  IMAD R16, R0, R5, R19 ;  /* 0x0000000500107224 */ /* 0x000fe200078e0213 */
[----:B------:R-:W-:Y:S01]  /*2d60*/  IABS R19, R26 ;  /* 0x0000001a00137213 */ /* 0x000fe20000000000 */
[--C-:B------:R-:W-:Y:S01]  /*2d70*/  @!P4 IMAD.IADD R12, R12, 0x1, -R0.reuse ;  /* 0x000000010c0cc824 */ /* 0x100fe200078e0a00 */
[----:B------:R-:W-:Y:S01]  /*2d80*/  ISETP.GE.AND P4, PT, R21, RZ, PT ;  /* 0x000000ff1500720c */ /* 0x000fe20003f86270 */
[----:B------:R-:W-:Y:S01]  /*2d90*/  @!P2 IMAD.MOV R11, RZ, RZ, -R11 ;  /* 0x000000ffff0ba224 */ /* 0x000fe200078e0a0b */
[----:B------:R-:W-:Y:S01]  /*2da0*/  ISETP.GT.U32.AND P2, PT, R0, R15, PT ;  /* 0x0000000f0000720c */ /* 0x000fe20003f44070 */
[----:B------:R-:W-:Y:S01]  /*2db0*/  @!P6 IMAD.IADD R14, R14, 0x1, -R0 ;  /* 0x000000010e0ee824 */ /* 0x000fe200078e0a00 */
[----:B------:R-:W-:Y:S01]  /*2dc0*/  ISETP.GT.U32.AND P6, PT, R0, R16, PT ;  /* 0x000000100000720c */ /* 0x000fe20003fc4070 */
[----:B------:R-:W-:Y:S01]  /*2dd0*/  @!P1 IMAD.MOV R12, RZ, RZ, -R12 ;  /* 0x000000ffff0c9224 */ /* 0x000fe200078e0a0c */
[----:B------:R-:W-:Y:S01]  /*2de0*/  IABS R21, R27 ;  /* 0x0000001b00157213 */ /* 0x000fe20000000000 */
[----:B------:R-:W-:Y:S01]  /*2df0*/  IMAD.HI.U32 R5, R2, R19, RZ ;  /* 0x0000001302057227 */ /* 0x000fe200078e00ff */
[----:B------:R-:W-:-:S03]  /*2e00*/  ISETP.GT.U32.AND P1, PT, R0, R14, PT ;  /* 0x0000000e0000720c */ /* 0x000fc60003f24070 */
[----:B------:R-:W-:Y:S02]  /*2e10*/  IMAD R17, R0, R18, R17 ;  /* 0x0000001200117224 */ /* 0x000fe400078e0211 */
[----:B------:R-:W-:Y:S02]  /*2e20*/  IMAD.MOV R5, RZ, RZ, -R5 ;  /* 0x000000ffff057224 */ /* 0x000fe400078e0a05 */
[--C-:B------:R-:W-:Y:S02]  /*2e30*/  @!P2 IMAD.IADD R15, R15, 0x1, -R0.reuse ;  /* 0x000000010f0fa824 */ /* 0x100fe400078e0a00 */
[----:B------:R-:W-:Y:S01]  /*2e40*/  @!P6 IADD3 R16, R16, -R0, RZ ;  /* 0x800000001010e210 */ /* 0x000fe20007ffe0ff */
[C---:B------:R-:W-:Y:S02]  /*2e50*/  IMAD R18, R0.reuse, R5, R19 ;  /* 0x0000000500127224 */ /* 0x040fe400078e0213 */
[--C-:B------:R-:W-:Y:S01]  /*2e60*/  @!P5 IMAD.IADD R13, R13, 0x1, -R0.reuse ;  /* 0x000000010d0dd824 */ /* 0x100fe200078e0a00 */
[----:B------:R-:W-:Y:S01]  /*2e70*/  ISETP.GT.U32.AND P6, PT, R0, R16, PT ;  /* 0x000000100000720c */ /* 0x000fe20003fc4070 */
[----:B------:R-:W-:Y:S01]  /*2e80*/  @!P1 IMAD.IADD R14, R14, 0x1, -R0 ;  /* 0x000000010e0e9824 */ /* 0x000fe200078e0a00 */
[C---:B------:R-:W-:Y:S01]  /*2e90*/  ISETP.GT.U32.AND P1, PT, R0.reuse, R17, PT ;  /* 0x000000110000720c */ /* 0x040fe20003f24070 */
[C---:B------:R-:W-:Y:S01]  /*2ea0*/  VIADD R28, R3.reuse, 0x33 ;  /* 0x00000033031c7836 */ /* 0x040fe20000000000 */
[C---:B------:R-:W-:Y:S01]  /*2eb0*/  ISETP.GT.U32.AND P2, PT, R0.reuse, R15, PT ;  /* 0x0000000f0000720c */ /* 0x040fe20003f44070 */
[----:B------:R-:W-:Y:S01]  /*2ec0*/  VIADD R29, R3, 0x34 ;  /* 0x00000034031d7836 */ /* 0x000fe20000000000 */
[----:B------:R-:W-:Y:S01]  /*2ed0*/  ISETP.GT.U32.AND P5, PT, R0, R13, PT ;  /* 0x0000000d0000720c */ /* 0x000fe20003fa4070 */
[----:B------:R-:W-:Y:S01]  /*2ee0*/  @!P0 IMAD.MOV R10, RZ, RZ, -R10 ;  /* 0x000000ffff0a8224 */ /* 0x000fe200078e0a0a */
[----:B------:R-:W-:Y:S01]  /*2ef0*/  IABS R23, R28 ;  /* 0x0000001c00177213 */ /* 0x000fe20000000000 */
[----:B------:R-:W-:Y:S01]  /*2f00*/  IMAD.HI.U32 R5, R2, R21, RZ ;  /* 0x0000001502057227 */ /* 0x000fe200078e00ff */
[----:B------:R-:W-:-:S02]  /*2f10*/  IABS R25, R29 ;  /* 0x0000001d00197213 */ /* 0x000fc40000000000 */
[----:B------:R-:W-:Y:S01]  /*2f20*/  ISETP.GE.AND P0, PT, R20, RZ, PT ;  /* 0x000000ff1400720c */ /* 0x000fe20003f06270 */
[--C-:B------:R-:W-:Y:S01]  /*2f30*/  @!P6 IMAD.IADD R16, R16, 0x1, -R0.reuse ;  /* 0x000000011010e824 */ /* 0x100fe200078e0a00 */
[----:B------:R-:W-:Y:S01]  /*2f40*/  ISETP.GT.U32.AND P6, PT, R0, R18, PT ;  /* 0x000000120000720c */ /* 0x000fe20003fc4070 */
[----:B------:R-:W-:Y:S01]  /*2f50*/  @!P1 IMAD.IADD R17, R17, 0x1, -R0 ;  /* 0x0000000111119824 */ /* 0x000fe200078e0a00 */
[----:B------:R-:W-:Y:S01]  /*2f60*/  ISETP.GE.AND P1, PT, R26, RZ, PT ;  /* 0x000000ff1a00720c */ /* 0x000fe20003f26270 */
[C---:B------:R-:W-:Y:S01]  /*2f70*/  IMAD.HI.U32 R19, R2.reuse, R23, RZ ;  /* 0x0000001702137227 */ /* 0x040fe200078e00ff */
[----:B------:R-:W-:Y:S03]  /*2f80*/  STL [R1+0x2af0], R10 ;  /* 0x002af00a01007387 */ /* 0x000fe60000100800 */
[----:B------:R-:W-:-:S04]  /*2f90*/  IMAD.HI.U32 R20, R2, R25, RZ ;  /* 0x0000001902147227 */ /* 0x000fc800078e00ff */
[--C-:B------:R-:W-:Y:S01]  /*2fa0*/  @!P2 IMAD.IADD R15, R15, 0x1, -R0.reuse ;  /* 0x000000010f0fa824 */ /* 0x100fe200078e0a00 */
[----:B------:R-:W-:Y:S01]  /*2fb0*/  ISETP.GE.AND P2, PT, R24, RZ, PT ;  /* 0x000000ff1800720c */ /* 0x000fe20003f46270 */
[--C-:B------:R-:W-:Y:S01]  /*2fc0*/  @!P6 IMAD.IADD R18, R18, 0x1, -R0.reuse ;  /* 0x000000011212e824 */ /* 0x100fe200078e0a00 */
[----:B------:R-:W-:Y:S01]  /*2fd0*/  ISETP.GT.U32.AND P6, PT, R0, R17, PT ;  /* 0x000000110000720c */ /* 0x000fe20003fc4070 */
[----:B------:R-:W-:Y:S01]  /*2fe0*/  @!P5 IMAD.IADD R13, R13, 0x1, -R0 ;  /* 0x000000010d0dd824 */ /* 0x000fe200078e0a00 */
[----:B------:R-:W-:Y:S01]  /*2ff0*/  ISETP.GE.AND P5, PT, R22, RZ, PT ;  /* 0x000000ff1600720c */ /* 0x000fe20003fa6270 */
[----:B------:R-:W-:Y:S01]  /*3000*/  IMAD.MOV R5, RZ, RZ, -R5 ;  /* 0x000000ffff057224 */ /* 0x000fe200078e0a05 */
[----:B------:R-:W-:Y:S01]  /*3010*/  IADD3 R22, -R19, RZ, RZ ;  /* 0x000000ff13167210 */ /* 0x000fe20007ffe1ff */
[----:B------:R-:W-:Y:S01]  /*3020*/  IMAD.MOV R24, RZ, RZ, -R20 ;  /* 0x000000ffff187224 */ /* 0x000fe200078e0a14 */
[----:B------:R-:W-:Y:S01]  /*3030*/  @!P3 IADD3 R13, -R13, RZ, RZ ;  /* 0x000000ff0d0db210 */ /* 0x000fe20007ffe1ff */
[----:B------:R-:W-:-:S02]  /*3040*/  IMAD R19, R0, R5, R21 ;  /* 0x0000000500137224 */ /* 0x000fc400078e0215 */
[----:B------:R-:W-:Y:S02]  /*3050*/  VIADD R26, R3, 0x35 ;  /* 0x00000035031a7836 */ /* 0x000fe40000000000 */
[C---:B------:R-:W-:Y:S01]  /*3060*/  IMAD R21, R0.reuse, R24, R25 ;  /* 0x0000001800157224 */ /* 0x040fe200078e0219 */
[C---:B------:R-:W-:Y:S01]  /*3070*/  ISETP.GT.U32.AND P3, PT, R0.reuse, R19, PT ;  /* 0x000000130000720c */ /* 0x040fe20003f64070 */
[C---:B------:R-:W-:Y:S01]  /*3080*/  IMAD R20, R0.reuse, R22, R23 ;  /* 0x0000001600147224 */ /* 0x040fe200078e0217 */
[----:B------:R-:W-:Y:S01]  /*3090*/  IABS R23, R26 ;  /* 0x0000001a00177213 */ /* 0x000fe20000000000 */
[----:B------:R-:W-:Y:S01]  /*30a0*/  @!P0 IMAD.MOV R14, RZ, RZ, -R14 ;  /* 0x000000ffff0e8224 */ /* 0x000fe200078e0a0e */
[C---:B------:R-:W-:Y:S01]  /*30b0*/  ISETP.GT.U32.AND P0, PT, R0.reuse, R18, PT ;  /* 0x000000120000720c */ /* 0x040fe20003f04070 */
[----:B------:R-:W-:Y:S01]  /*30c0*/  @!P6 IMAD.IADD R17, R17, 0x1, -R0 ;  /* 0x000000011111e824 */ /* 0x000fe200078e0a00 */
[C---:B------:R-:W-:Y:S01]  /*30d0*/  ISETP.GT.U32.AND P6, PT, R0.reuse, R21, PT ;  /* 0x000000150000720c */ /* 0x040fe20003fc4070 */
[----:B------:R-:W-:Y:S01]  /*30e0*/  @!P4 IMAD.MOV R15, RZ, RZ, -R15 ;  /* 0x000000ffff0fc224 */ /* 0x000fe200078e0a0f */
[----:B------:R-:W-:Y:S01]  /*30f0*/  ISETP.GT.U32.AND P4, PT, R0, R20, PT ;  /* 0x000000140000720c */ /* 0x000fe20003f84070 */
[----:B------:R-:W-:-:S04]  /*3100*/  IMAD.HI.U32 R5, R2, R23, RZ ;  /* 0x0000001702057227 */ /* 0x000fc800078e00ff */
[----:B------:R-:W-:Y:S02]  /*3110*/  VIADD R24, R3, 0x36 ;  /* 0x0000003603187836 */ /* 0x000fe40000000000 */
[----:B------:R-:W-:Y:S02]  /*3120*/  IMAD.MOV R22, RZ, RZ, -R5 ;  /* 0x000000ffff167224 */ /* 0x000fe400078e0a05 */
[----:B------:R-:W-:Y:S01]  /*3130*/  @!P0 IADD3 R18, R18, -R0, RZ ;  /* 0x8000000012128210 */ /* 0x000fe20007ffe0ff */
[--C-:B------:R-:W-:Y:S01]  /*3140*/  @!P3 IMAD.IADD R19, R19, 0x1, -R0.reuse ;  /* 0x000000011313b824 */ /* 0x100fe200078e0a00 */
[----:B------:R-:W-:Y:S01]  /*3150*/  IABS R25, R24 ;  /* 0x0000001800197213 */ /* 0x000fe20000000000 */
[----:B------:R-:W-:Y:S01]  /*3160*/  IMAD R22, R0, R22, R23 ;  /* 0x0000001600167224 */ /* 0x000fe200078e0217 */
[----:B------:R-:W-:Y:S01]  /*3170*/  ISETP.GE.AND P0, PT, R28, RZ, PT ;  /* 0x000000ff1c00720c */ /* 0x000fe20003f06270 */
[--C-:B------:R-:W-:Y:S01]  /*3180*/  @!P6 IMAD.IADD R21, R21, 0x1, -R0.reuse ;  /* 0x000000011515e824 */ /* 0x100fe200078e0a00 */
[----:B------:R-:W-:Y:S01]  /*3190*/  IADD3 R28, R3, 0x37, RZ ;  /* 0x00000037031c7810 */ /* 0x000fe20007ffe0ff */
[----:B------:R-:W-:Y:S01]  /*31a0*/  @!P4 IMAD.IADD R20, R20, 0x1, -R0 ;  /* 0x000000011414c824 */ /* 0x000fe200078e0a00 */
[----:B------:R-:W-:Y:S01]  /*31b0*/  ISETP.GT.U32.AND P4, PT, R0, R19, PT ;  /* 0x000000130000720c */ /* 0x000fe20003f84070 */
[----:B------:R-:W-:Y:S01]  /*31c0*/  IMAD.HI.U32 R5, R2, R25, RZ ;  /* 0x0000001902057227 */ /* 0x000fe200078e00ff */
[----:B------:R-:W-:-:S02]  /*31d0*/  ISETP.GE.AND P3, PT, R29, RZ, PT ;  /* 0x000000ff1d00720c */ /* 0x000fc40003f66270 */
[C---:B------:R-:W-:Y:S01]  /*31e0*/  ISETP.GT.U32.AND P6, PT, R0.reuse, R20, PT ;  /* 0x000000140000720c */ /* 0x040fe20003fc4070 */
[----:B------:R-:W-:Y:S01]  /*31f0*/  @!P1 IMAD.MOV R18, RZ, RZ, -R18 ;  /* 0x000000ffff129224 */ /* 0x000fe200078e0a12 */
[C---:B------:R-:W-:Y:S01]  /*3200*/  ISETP.GT.U32.AND P1, PT, R0.reuse, R22, PT ;  /* 0x000000160000720c */ /* 0x040fe20003f24070 */
[----:B------:R-:W-:Y:S01]  /*3210*/  @!P2 IMAD.MOV R17, RZ, RZ, -R17 ;  /* 0x000000ffff11a224 */ /* 0x000fe200078e0a11 */
[C---:B------:R-:W-:Y:S01]  /*3220*/  ISETP.GT.U32.AND P2, PT, R0.reuse, R21, PT ;  /* 0x000000150000720c */ /* 0x040fe20003f44070 */
[----:B------:R-:W-:Y:S01]  /*3230*/  @!P5 IMAD.MOV R16, RZ, RZ, -R16 ;  /* 0x000000ffff10d224 */ /* 0x000fe200078e0a10 */
[----:B------:R-:W-:Y:S01]  /*3240*/  ISETP.GE.AND P5, PT, R27, RZ, PT ;  /* 0x000000ff1b00720c */ /* 0x000fe20003fa6270 */
[----:B------:R-:W-:Y:S01]  /*3250*/  IMAD.MOV R5, RZ, RZ, -R5 ;  /* 0x000000ffff057224 */ /* 0x000fe200078e0a05 */
[----:B------:R-:W-:Y:S01]  /*3260*/  IABS R29, R31 ;  /* 0x0000001f001d7213 */ /* 0x000fe20000000000 */
[----:B------:R-:W-:Y:S02]  /*3270*/  VIADD R30, R3, 0x38 ;  /* 0x00000038031e7836 */ /* 0x000fe40000000000 */
[----:B------:R-:W-:Y:S01]  /*3280*/  IMAD R23, R0, R5, R25 ;  /* 0x0000000500177224 */ /* 0x000fe200078e0219 */
[----:B------:R-:W-:Y:S01]  /*3290*/  IABS R25, R28 ;  /* 0x0000001c00197213 */ /* 0x000fe20000000000 */
[--C-:B------:R-:W-:Y:S01]  /*32a0*/  @!P4 IMAD.IADD R19, R19, 0x1, -R0.reuse ;  /* 0x000000011313c824 */ /* 0x100fe200078e0a00 */
[----:B------:R-:W-:Y:S01]  /*32b0*/  IABS R27, R30 ;  /* 0x0000001e001b7213 */ /* 0x000fe20000000000 */
[----:B------:R-:W-:Y:S01]  /*32c0*/  @!P1 IMAD.IADD R22, R22, 0x1, -R0 ;  /* 0x0000000116169824 */ /* 0x000fe200078e0a00 */
[----:B------:R-:W-:Y:S01]  /*32d0*/  ISETP.GE.AND P4, PT, R26, RZ, PT ;  /* 0x000000ff1a00720c */ /* 0x000fe20003f86270 */
[----:B------:R-:W-:Y:S01]  /*32e0*/  IMAD.HI.U32 R5, R2, R25, RZ ;  /* 0x0000001902057227 */ /* 0x000fe200078e00ff */
[----:B------:R-:W-:-:S03]  /*32f0*/  ISETP.GE.AND P1, PT, R28, RZ, PT ;  /* 0x000000ff1c00720c */ /* 0x000fc60003f26270 */
[--C-:B------:R-:W-:Y:S01]  /*3300*/  @!P2 IMAD.IADD R21, R21, 0x1, -R0.reuse ;  /* 0x000000011515a824 */ /* 0x100fe200078e0a00 */
[----:B------:R-:W-:Y:S01]  /*3310*/  ISETP.GE.AND P2, PT, R24, RZ, PT ;  /* 0x000000ff1800720c */ /* 0x000fe20003f46270 */
[----:B------:R-:W-:Y:S01]  /*3320*/  @!P6 IMAD.IADD R20, R20, 0x1, -R0 ;  /* 0x000000011414e824 */ /* 0x000fe200078e0a00 */
[----:B------:R-:W-:Y:S01]  /*3330*/  ISETP.GT.U32.AND P6, PT, R0, R23, PT ;  /* 0x000000170000720c */ /* 0x000fe20003fc4070 */
[----:B------:R-:W-:-:S03]  /*3340*/  IMAD.HI.U32 R24, R2, R27, RZ ;  /* 0x0000001b02187227 */ /* 0x000fc600078e00ff */
[----:B------:R-:W-:Y:S01]  /*3350*/  @!P0 IADD3 R20, -R20, RZ, RZ ;  /* 0x000000ff14148210 */ /* 0x000fe20007ffe1ff */
[----:B------:R-:W-:Y:S02]  /*3360*/  IMAD.MOV R5, RZ, RZ, -R5 ;  /* 0x000000ffff057224 */ /* 0x000fe400078e0a05 */
[----:B------:R-:W-:Y:S01]  /*3370*/  @!P5 IMAD.MOV R19, RZ, RZ, -R19 ;  /* 0x000000ffff13d224 */ /* 0x000fe200078e0a13 */
[C---:B------:R-:W-:Y:S01]  /*3380*/  ISETP.GT.U32.AND P5, PT, R0.reuse, R22, PT ;  /* 0x000000160000720c */ /* 0x040fe20003fa4070 */
[----:B------:R-:W-:Y:S02]  /*3390*/  IMAD.MOV R26, RZ, RZ, -R24 ;  /* 0x000000ffff1a7224 */ /* 0x000fe400078e0a18 */
[----:B------:R-:W-:Y:S02]  /*33a0*/  IMAD R24, R0, R5, R25 ;  /* 0x0000000500187224 */ /* 0x000fe400078e0219 */
[----:B------:R-:W-:-:S03]  /*33b0*/  IMAD.HI.U32 R5, R2, R29, RZ ;  /* 0x0000001d02057227 */ /* 0x000fc600078e00ff */
[C---:B------:R-:W-:Y:S01]  /*33c0*/  ISETP.GT.U32.AND P0, PT, R0.reuse, R24, PT ;  /* 0x000000180000720c */ /* 0x040fe20003f04070 */
[----:B------:R-:W-:Y:S02]  /*33d0*/  IMAD.MOV R5, RZ, RZ, -R5 ;  /* 0x000000ffff057224 */ /* 0x000fe400078e0a05 */
[--C-:B------:R-:W-:Y:S02]  /*33e0*/  @!P6 IMAD.IADD R23, R23, 0x1, -R0.reuse ;  /* 0x000000011717e824 */ /* 0x100fe400078e0a00 */
[----:B------:R-:W-:Y:S02]  /*33f0*/  IMAD R25, R0, R26, R27 ;  /* 0x0000001a00197224 */ /* 0x000fe400078e021b */
[----:B------:R-:W-:Y:S01]  /*3400*/  @!P5 IMAD.IADD R22, R22, 0x1, -R0 ;  /* 0x000000011616d824 */ /* 0x000fe200078e0a00 */
[C---:B------:R-:W-:Y:S01]  /*3410*/  ISETP.GT.U32.AND P6, PT, R0.reuse, R23, PT ;  /* 0x000000170000720c */ /* 0x040fe20003fc4070 */
[C---:B------:R-:W-:Y:S01]  /*3420*/  IMAD R26, R0.reuse, R5, R29 ;  /* 0x00000005001a7224 */ /* 0x040fe200078e021d */
[----:B------:R-:W-:Y:S01]  /*3430*/  ISETP.GT.U32.AND P5, PT, R0, R25, PT ;  /* 0x000000190000720c */ /* 0x000fe20003fa4070 */
[----:B------:R-:W-:-:S02]  /*3440*/  @!P4 IMAD.MOV R22, RZ, RZ, -R22 ;  /* 0x000000ffff16c224 */ /* 0x000fc400078e0a16 */
[--C-:B------:R-:W-:Y:S01]  /*3450*/  @!P0 IMAD.IADD R24, R24, 0x1, -R0.reuse ;  /* 0x0000000118188824 */ /* 0x100fe200078e0a00 */
[----:B------:R-:W-:Y:S01]  /*3460*/  ISETP.GT.U32.AND P4, PT, R0, R26, PT ;  /* 0x0000001a0000720c */ /* 0x000fe20003f84070 */
[----:B------:R-:W-:Y:S01]  /*3470*/  @!P3 IMAD.MOV R21, RZ, RZ, -R21 ;  /* 0x000000ffff15b224 */ /* 0x000fe200078e0a15 */
[----:B------:R-:W-:Y:S01]  /*3480*/  ISETP.GE.AND P3, PT, R30, RZ, PT ;  /* 0x000000ff1e00720c */ /* 0x000fe20003f66270 */
[C---:B------:R-:W-:Y:S01]  /*3490*/  VIADD R34, R3.reuse, 0x3c ;  /* 0x0000003c03227836 */ /* 0x040fe20000000000 */
[----:B------:R-:W-:Y:S01]  /*34a0*/  ISETP.GT.U32.AND P0, PT, R0, R24, PT ;  /* 0x000000180000720c */ /* 0x000fe20003f04070 */
[C---:B------:R-:W-:Y:S01]  /*34b0*/  VIADD R27, R3.reuse, 0x3a ;  /* 0x0000003a031b7836 */ /* 0x040fe20000000000 */
[----:B------:R-:W-:Y:S01]  /*34c0*/  IADD3 R30, R3, 0x3b, RZ ;  /* 0x0000003b031e7810 */ /* 0x000fe20007ffe0ff */
[--C-:B------:R-:W-:Y:S01]  /*34d0*/  @!P6 IMAD.IADD R23, R23, 0x1, -R0.reuse ;  /* 0x000000011717e824 */ /* 0x100fe200078e0a00 */
[----:B------:R-:W-:Y:S01]  /*34e0*/  ISETP.GE.AND P6, PT, R31, RZ, PT ;  /* 0x000000ff1f00720c */ /* 0x000fe20003fc6270 */
[--C-:B------:R-:W-:Y:S01]  /*34f0*/  @!P5 IMAD.IADD R25, R25, 0x1, -R0.reuse ;  /* 0x000000011919d824 */ /* 0x100fe200078e0a00 */
[----:B------:R-:W-:Y:S01]  /*3500*/  IABS R31, R30 ;  /* 0x0000001e001f7213 */ /* 0x000fe20000000000 */
[----:B------:R-:W-:Y:S01]  /*3510*/  @!P2 IMAD.MOV R23, RZ, RZ, -R23 ;  /* 0x000000ffff17a224 */ /* 0x000fe200078e0a17 */
[----:B------:R-:W-:Y:S01]  /*3520*/  IABS R33, R34 ;  /* 0x0000002200217213 */ /* 0x000fe20000000000 */
[----:B------:R-:W-:Y:S01]  /*3530*/  @!P4 IMAD.IADD R26, R26, 0x1, -R0 ;  /* 0x000000011a1ac824 */ /* 0x000fe200078e0a00 */
[----:B------:R-:W-:Y:S01]  /*3540*/  IABS R29, R27 ;  /* 0x0000001b001d7213 */ /* 0x000fe20000000000 */
[----:B------:R-:W-:Y:S01]  /*3550*/  VIADD R40, R3, 0x3e ;  /* 0x0000003e03287836 */ /* 0x000fe20000000000 */
[----:B------:R-:W-:Y:S01]  /*3560*/  ISETP.GE.AND P2, PT, R27, RZ, PT ;  /* 0x000000ff1b00720c */ /* 0x000fe20003f46270 */
[----:B------:R-:W-:Y:S01]  /*3570*/  IMAD.HI.U32 R27, R2, R31, RZ ;  /* 0x0000001f021b7227 */ /* 0x000fe200078e00ff */
[----:B------:R-:W-:-:S02]  /*3580*/  ISETP.GT.U32.AND P4, PT, R0, R26, PT ;  /* 0x0000001a0000720c */ /* 0x000fc40003f84070 */
[----:B------:R-:W-:Y:S01]  /*3590*/  @!P0 IADD3 R24, R24, -R0, RZ ;  /* 0x8000000018188210 */ /* 0x000fe20007ffe0ff */
[----:B------:R-:W-:Y:S01]  /*35a0*/  IMAD.HI.U32 R28, R2, R33, RZ ;  /* 0x00000021021c7227 */ /* 0x000fe200078e00ff */
[----:B------:R-:W-:Y:S02]  /*35b0*/  ISETP.GE.AND P0, PT, R30, RZ, PT ;  /* 0x000000ff1e00720c */ /* 0x000fe40003f06270 */
[----:B------:R-:W-:Y:S01]  /*35c0*/  ISETP.GT.U32.AND P5, PT, R0, R25, PT ;  /* 0x000000190000720c */ /* 0x000fe20003fa4070 */
[----:B------:R-:W-:Y:S01]  /*35d0*/  IMAD.MOV R30, RZ, RZ, -R27 ;  /* 0x000000ffff1e7224 */ /* 0x000fe200078e0a1b */
[----:B------:R-:W-:Y:S01]  /*35e0*/  IABS R35, R40 ;  /* 0x0000002800237213 */ /* 0x000fe20000000000 */
[----:B------:R-:W-:-:S04]  /*35f0*/  IMAD.HI.U32 R5, R2, R29, RZ ;  /* 0x0000001d02057227 */ /* 0x000fc800078e00ff */
[----:B------:R-:W-:Y:S01]  /*3600*/  IMAD.MOV R32, RZ, RZ, -R28 ;  /* 0x000000ffff207224 */ /* 0x000fe200078e0a1c */
[----:B------:R-:W-:Y:S01]  /*3610*/  @!P4 IADD3 R26, R26, -R0, RZ ;  /* 0x800000001a1ac210 */ /* 0x000fe20007ffe0ff */
[C---:B------:R-:W-:Y:S02]  /*3620*/  IMAD R28, R0.reuse, R30, R31 ;  /* 0x0000001e001c7224 */ /* 0x040fe400078e021f */
[----:B------:R-:W-:Y:S02]  /*3630*/  IMAD.MOV R5, RZ, RZ, -R5 ;  /* 0x000000ffff057224 */ /* 0x000fe400078e0a05 */
[----:B------:R-:W-:Y:S01]  /*3640*/  @!P1 IMAD.MOV R24, RZ, RZ, -R24 ;  /* 0x000000ffff189224 */ /* 0x000fe200078e0a18 */
[C---:B------:R-:W-:Y:S01]  /*3650*/  ISETP.GT.U32.AND P4, PT, R0.reuse, R28, PT ;  /* 0x0000001c0000720c */ /* 0x040fe20003f84070 */
[----:B------:R-:W-:Y:S01]  /*3660*/  IMAD R27, R0, R5, R29 ;  /* 0x00000005001b7224 */ /* 0x000fe200078e021d */
[----:B------:R-:W-:Y:S01]  /*3670*/  IADD3 R5, R3, 0x3d, RZ ;  /* 0x0000003d03057810 */ /* 0x000fe20007ffe0ff */
[----:B------:R-:W-:Y:S01]  /*3680*/  @!P5 IMAD.IADD R25, R25, 0x1, -R0 ;  /* 0x000000011919d824 */ /* 0x000fe200078e0a00 */
[----:B------:R-:W-:Y:S01]  /*3690*/  ISETP.GE.AND P5, PT, R34, RZ, PT ;  /* 0x000000ff2200720c */ /* 0x000fe20003fa6270 */
[C---:B------:R-:W-:Y:S01]  /*36a0*/  IMAD R29, R0.reuse, R32, R33 ;  /* 0x00000020001d7224 */ /* 0x040fe200078e0221 */
[----:B------:R-:W-:Y:S01]  /*36b0*/  ISETP.GT.U32.AND P1, PT, R0, R27, PT ;  /* 0x0000001b0000720c */ /* 0x000fe20003f24070 */
[----:B------:R-:W-:Y:S01]  /*36c0*/  VIADD R42, R3, 0x3f ;  /* 0x0000003f032a7836 */ /* 0x000fe20000000000 */
[----:B------:R-:W-:Y:S01]  /*36d0*/  IABS R33, R5 ;  /* 0x0000000500217213 */ /* 0x000fe20000000000 */
[----:B------:R-:W-:Y:S01]  /*36e0*/  @!P3 IMAD.MOV R25, RZ, RZ, -R25 ;  /* 0x000000ffff19b224 */ /* 0x000fe200078e0a19 */
[----:B------:R-:W-:Y:S01]  /*36f0*/  ISETP.GE.AND P3, PT, R5, RZ, PT ;  /* 0x000000ff0500720c */ /* 0x000fe20003f66270 */
[----:B------:R-:W-:Y:S01]  /*3700*/  @!P6 IMAD.MOV R26, RZ, RZ, -R26 ;  /* 0x000000ffff1ae224 */ /* 0x000fe200078e0a1a */
[----:B------:R-:W-:Y:S01]  /*3710*/  IABS R37, R42 ;  /* 0x0000002a00257213 */ /* 0x000fe20000000000 */
[----:B------:R-:W-:Y:S01]  /*3720*/  @!P4 IMAD.IADD R28, R28, 0x1, -R0 ;  /* 0x000000011c1cc824 */ /* 0x000fe200078e0a00 */
[----:B------:R-:W-:Y:S01]  /*3730*/  ISETP.GT.U32.AND P6, PT, R0, R29, PT ;  /* 0x0000001d0000720c */ /* 0x000fe20003fc4070 */
[----:B------:R-:W-:-:S03]  /*3740*/  IMAD.HI.U32 R5, R2, R33, RZ ;  /* 0x0000002102057227 */ /* 0x000fc600078e00ff */
[----:B------:R-:W-:Y:S01]  /*3750*/  ISETP.GT.U32.AND P4, PT, R0, R28, PT ;  /* 0x0000001c0000720c */ /* 0x000fe20003f84070 */
[----:B------:R-:W-:Y:S02]  /*3760*/  @!P1 IMAD.IADD R27, R27, 0x1, -R0 ;  /* 0x000000011b1b9824 */ /* 0x000fe400078e0a00 */
[----:B------:R-:W-:-:S03]  /*3770*/  IMAD.HI.U32 R30, R2, R35, RZ ;  /* 0x00000023021e7227 */ /* 0x000fc600078e00ff */
[----:B------:R-:W-:Y:S01]  /*3780*/  ISETP.GT.U32.AND P1, PT, R0, R27, PT ;  /* 0x0000001b0000720c */ /* 0x000fe20003f24070 */
[----:B------:R-:W-:-:S04]  /*3790*/  IMAD.HI.U32 R31, R2, R37, RZ ;  /* 0x00000025021f7227 */ /* 0x000fc800078e00ff */
[----:B------:R-:W-:Y:S02]  /*37a0*/  IMAD.MOV R5, RZ, RZ, -R5 ;  /* 0x000000ffff057224 */ /* 0x000fe400078e0a05 */
[----:B------:R-:W-:Y:S02]  /*37b0*/  IMAD.MOV R34, RZ, RZ, -R30 ;  /* 0x000000ffff227224 */ /* 0x000fe400078e0a1e */
[----:B------:R-:W-:Y:S02]  /*37c0*/  IMAD.MOV R36, RZ, RZ, -R31 ;  /* 0x000000ffff247224 */ /* 0x000fe400078e0a1f */
[C---:B------:R-:W-:Y:S02]  /*37d0*/  IMAD R30, R0.reuse, R5, R33 ;  /* 0x00000005001e7224 */ /* 0x040fe400078e0221 */
[----:B------:R-:W-:Y:S02]  /*37e0*/  IMAD R31, R0, R34, R35 ;  /* 0x00000022001f7224 */ /* 0x000fe400078e0223 */
[----:B------:R-:W-:-:S02]  /*37f0*/  VIADD R43, R3, 0x40 ;  /* 0x00000040032b7836 */ /* 0x000fc40000000000 */
[--C-:B------:R-:W-:Y:S01]  /*3800*/  @!P4 IMAD.IADD R28, R28, 0x1, -R0.reuse ;  /* 0x000000011c1cc824 */ /* 0x100fe200078e0a00 */
[C---:B------:R-:W-:Y:S01]  /*3810*/  ISETP.GT.U32.AND P4, PT, R0.reuse, R30, PT ;  /* 0x0000001e0000720c */ /* 0x040fe20003f84070 */
[--C-:B------:R-:W-:Y:S01]  /*3820*/  @!P6 IMAD.IADD R29, R29, 0x1, -R0.reuse ;  /* 0x000000011d1de824 */ /* 0x100fe200078e0a00 */
[----:B------:R-:W-:Y:S01]  /*3830*/  ISETP.GT.U32.AND P6, PT, R0, R31, PT ;  /* 0x0000001f0000720c */ /* 0x000fe20003fc4070 */
[----:B------:R-:W-:Y:S01]  /*3840*/  @!P1 IMAD.IADD R27, R27, 0x1, -R0 ;  /* 0x000000011b1b9824 */ /* 0x000fe200078e0a00 */
[----:B------:R-:W-:Y:S01]  /*3850*/  IABS R39, R43 ;  /* 0x0000002b00277213 */ /* 0x000fe20000000000 */
[C---:B------:R-:W-:Y:S01]  /*3860*/  VIADD R44, R3.reuse, 0x42 ;  /* 0x00000042032c7836 */ /* 0x040fe20000000000 */
[----:B------:R-:W-:Y:S01]  /*3870*/  ISETP.GE.AND P1, PT, R40, RZ, PT ;  /* 0x000000ff2800720c */ /* 0x000fe20003f26270 */
[----:B------:R-:W-:Y:S02]  /*3880*/  VIADD R40, R3, 0x41 ;  /* 0x0000004103287836 */ /* 0x000fe40000000000 */
[----:B------:R-:W-:-:S03]  /*3890*/  IMAD.HI.U32 R32, R2, R39, RZ ;  /* 0x0000002702207227 */ /* 0x000fc600078e00ff */
[----:B------:R-:W-:Y:S01]  /*38a0*/  IABS R35, R40 ;  /* 0x0000002800237213 */ /* 0x000fe20000000000 */
[--C-:B------:R-:W-:Y:S01]  /*38b0*/  @!P4 IMAD.IADD R30, R30, 0x1, -R0.reuse ;  /* 0x000000011e1ec824 */ /* 0x100fe200078e0a00 */
[----:B------:R-:W-:Y:S01]  /*38c0*/  IADD3 R38, -R32, RZ, RZ ;  /* 0x000000ff20267210 */ /* 0x000fe20007ffe1ff */
[C---:B------:R-:W-:Y:S01]  /*38d0*/  IMAD R32, R0.reuse, R36, R37 ;  /* 0x0000002400207224 */ /* 0x040fe200078e0225 */
[----:B------:R-:W-:Y:S01]  /*38e0*/  IABS R37, R44 ;  /* 0x0000002c00257213 */ /* 0x000fe20000000000 */
[----:B------:R-:W-:Y:S01]  /*38f0*/  @!P6 IMAD.IADD R31, R31, 0x1, -R0 ;  /* 0x000000011f1fe824 */ /* 0x000fe200078e0a00 */
[----:B------:R-:W-:Y:S01]  /*3900*/  ISETP.GT.U32.AND P4, PT, R0, R29, PT ;  /* 0x0000001d0000720c */ /* 0x000fe20003f84070 */
[----:B------:R-:W-:-:S03]  /*3910*/  IMAD.HI.U32 R5, R2, R35, RZ ;  /* 0x0000002302057227 */ /* 0x000fc600078e00ff */
[C---:B------:R-:W-:Y:S01]  /*3920*/  ISETP.GT.U32.AND P6, PT, R0.reuse, R31, PT ;  /* 0x0000001f0000720c */ /* 0x040fe20003fc4070 */
[----:B------:R-:W-:Y:S01]  /*3930*/  @!P2 IMAD.MOV R27, RZ, RZ, -R27 ;  /* 0x000000ffff1ba224 */ /* 0x000fe200078e0a1b */
[----:B------:R-:W-:Y:S01]  /*3940*/  ISETP.GT.U32.AND P2, PT, R0, R30, PT ;  /* 0x0000001e0000720c */ /* 0x000fe20003f44070 */
[----:B------:R-:W-:Y:S01]  /*3950*/  IMAD.HI.U32 R34, R2, R37, RZ ;  /* 0x0000002502227227 */ /* 0x000fe200078e00ff */
[----:B------:R-:W-:-:S03]  /*3960*/  IADD3 R5, -R5, RZ, RZ ;  /* 0x000000ff05057210 */ /* 0x000fc60007ffe1ff */
[C---:B------:R-:W-:Y:S01]  /*3970*/  IMAD R33, R0.reuse, R38, R39 ;  /* 0x0000002600217224 */ /* 0x040fe200078e0227 */
[----:B------:R-:W-:Y:S01]  /*3980*/  IABS R39, R45 ;  /* 0x0000002d00277213 */ /* 0x000fe20000000000 */
[----:B------:R-:W-:Y:S02]  /*3990*/  IMAD.MOV R38, RZ, RZ, -R34 ;  /* 0x000000ffff267224 */ /* 0x000fe400078e0a22 */
[----:B------:R-:W-:Y:S01]  /*39a0*/  @!P0 IMAD.MOV R28, RZ, RZ, -R28 ;  /* 0x000000ffff1c8224 */ /* 0x000fe200078e0a1c */
[C---:B------:R-:W-:Y:S01]  /*39b0*/  ISETP.GT.U32.AND P0, PT, R0.reuse, R32, PT ;  /* 0x000000200000720c */ /* 0x040fe20003f04070 */
[C---:B------:R-:W-:Y:S02]  /*39c0*/  IMAD R34, R0.reuse, R5, R35 ;  /* 0x0000000500227224 */ /* 0x040fe400078e0223 */
[----:B------:R-:W-:Y:S01]  /*39d0*/  @!P4 IMAD.IADD R29, R29, 0x1, -R0 ;  /* 0x000000011d1dc824 */ /* 0x000fe200078e0a00 */
[C---:B------:R-:W-:Y:S01]  /*39e0*/  ISETP.GT.U32.AND P4, PT, R0.reuse, R33, PT ;  /* 0x000000210000720c */ /* 0x040fe20003f84070 */
[----:B------:R-:W-:-:S02]  /*39f0*/  IMAD R35, R0, R38, R37 ;  /* 0x0000002600237224 */ /* 0x000fc400078e0225 */
[--C-:B------:R-:W-:Y:S01]  /*3a00*/  @!P2 IMAD.IADD R30, R30, 0x1, -R0.reuse ;  /* 0x000000011e1ea824 */ /* 0x100fe200078e0a00 */
[C---:B------:R-:W-:Y:S01]  /*3a10*/  ISETP.GT.U32.AND P2, PT, R0.reuse, R34, PT ;  /* 0x000000220000720c */ /* 0x040fe20003f44070 */
[--C-:B------:R-:W-:Y:S01]  /*3a20*/  @!P6 IMAD.IADD R31, R31, 0x1, -R0.reuse ;  /* 0x000000011f1fe824 */ /* 0x100fe200078e0a00 */
[----:B------:R-:W-:Y:S01]  /*3a30*/  ISETP.GT.U32.AND P6, PT, R0, R35, PT ;  /* 0x000000230000720c */ /* 0x000fe20003fc4070 */
[----:B------:R-:W-:Y:S02]  /*3a40*/  VIADD R46, R3, 0x44 ;  /* 0x00000044032e7836 */ /* 0x000fe40000000000 */
[----:B------:R-:W-:Y:S01]  /*3a50*/  @!P0 IMAD.IADD R32, R32, 0x1, -R0 ;  /* 0x0000000120208824 */ /* 0x000fe200078e0a00 */
[----:B------:R-:W-:Y:S01]  /*3a60*/  ISETP.GE.AND P0, PT, R42, RZ, PT ;  /* 0x000000ff2a00720c */ /* 0x000fe20003f06270 */
[----:B------:R-:W-:Y:S01]  /*3a70*/  IMAD.HI.U32 R5, R2, R39, RZ ;  /* 0x0000002702057227 */ /* 0x000fe200078e00ff */
[----:B------:R-:W-:-:S03]  /*3a80*/  IABS R41, R46 ;  /* 0x0000002e00297213 */ /* 0x000fc60000000000 */
[--C-:B------:R-:W-:Y:S01]  /*3a90*/  @!P4 IMAD.IADD R33, R33, 0x1, -R0.reuse ;  /* 0x000000012121c824 */ /* 0x100fe200078e0a00 */
[----:B------:R-:W-:Y:S01]  /*3aa0*/  ISETP.GE.AND P4, PT, R43, RZ, PT ;  /* 0x000000ff2b00720c */ /* 0x000fe20003f86270 */
[----:B------:R-:W-:Y:S01]  /*3ab0*/  IMAD.HI.U32 R36, R2, R41, RZ ;  /* 0x0000002902247227 */ /* 0x000fe200078e00ff */
[----:B------:R-:W-:Y:S02]  /*3ac0*/  @!P2 IADD3 R34, R34, -R0, RZ ;  /* 0x800000002222a210 */ /* 0x000fe40007ffe0ff */
[C---:B------:R-:W-:Y:S01]  /*3ad0*/  ISETP.GT.U32.AND P2, PT, R0.reuse, R32, PT ;  /* 0x000000200000720c */ /* 0x040fe20003f44070 */
[----:B------:R-:W-:Y:S01]  /*3ae0*/  @!P6 IMAD.IADD R35, R35, 0x1, -R0 ;  /* 0x000000012323e824 */ /* 0x000fe200078e0a00 */
[----:B------:R-:W-:Y:S01]  /*3af0*/  ISETP.GT.U32.AND P6, PT, R0, R33, PT ;  /* 0x000000210000720c */ /* 0x000fe20003fc4070 */
[----:B------:R-:W-:Y:S01]  /*3b00*/  IMAD.MOV R5, RZ, RZ, -R5 ;  /* 0x000000ffff057224 */ /* 0x000fe200078e0a05 */
[----:B------:R-:W-:Y:S01]  /*3b10*/  IADD3 R37, -R36, RZ, RZ ;  /* 0x000000ff24257210 */ /* 0x000fe20007ffe1ff */
[----:B------:R-:W-:Y:S01]  /*3b20*/  @!P5 IMAD.MOV R29, RZ, RZ, -R29 ;  /* 0x000000ffff1dd224 */ /* 0x000fe200078e0a1d */
[----:B------:R-:W-:Y:S01]  /*3b30*/  ISETP.GT.U32.AND P5, PT, R0, R34, PT ;  /* 0x000000220000720c */ /* 0x000fe20003fa4070 */
[----:B------:R-:W-:-:S02]  /*3b40*/  VIADD R42, R3, 0x45 ;  /* 0x00000045032a7836 */ /* 0x000fc40000000000 */
[C---:B------:R-:W-:Y:S02]  /*3b50*/  IMAD R36, R0.reuse, R5, R39 ;  /* 0x0000000500247224 */ /* 0x040fe400078e0227 */
[----:B------:R-:W-:Y:S01]  /*3b60*/  VIADD R43, R3, 0x46 ;  /* 0x00000046032b7836 */ /* 0x000fe20000000000 */
[----:B------:R-:W-:Y:S01]  /*3b70*/  IABS R39, R42 ;  /* 0x0000002a00277213 */ /* 0x000fe20000000000 */
[C---:B------:R-:W-:Y:S02]  /*3b80*/  IMAD R37, R0.reuse, R37, R41 ;  /* 0x0000002500257224 */ /* 0x040fe400078e0229 */
[----:B------:R-:W-:Y:S01]  /*3b90*/  @!P1 IMAD.MOV R31, RZ, RZ, -R31 ;  /* 0x000000ffff1f9224 */ /* 0x000fe200078e0a1f */
[C---:B------:R-:W-:Y:S01]  /*3ba0*/  ISETP.GT.U32.AND P1, PT, R0.reuse, R36, PT ;  /* 0x000000240000720c */ /* 0x040fe20003f24070 */
[----:B------:R-:W-:Y:S01]  /*3bb0*/  @!P3 IMAD.MOV R30, RZ, RZ, -R30 ;  /* 0x000000ffff1eb224 */ /* 0x000fe200078e0a1e */
[----:B------:R-:W-:Y:S01]  /*3bc0*/  ISETP.GT.U32.AND P3, PT, R0, R35, PT ;  /* 0x000000230000720c */ /* 0x000fe20003f64070 */
[----:B------:R-:W-:Y:S01]  /*3bd0*/  @!P2 IMAD.IADD R32, R32, 0x1, -R0 ;  /* 0x000000012020a824 */ /* 0x000fe200078e0a00 */
[----:B------:R-:W-:Y:S01]  /*3be0*/  IABS R41, R43 ;  /* 0x0000002b00297213 */ /* 0x000fe20000000000 */
[----:B------:R-:W-:Y:S01]  /*3bf0*/  IMAD.HI.U32 R5, R2, R39, RZ ;  /* 0x0000002702057227 */ /* 0x000fe200078e00ff */
[----:B------:R-:W-:-:S02]  /*3c00*/  ISETP.GE.AND P2, PT, R40, RZ, PT ;  /* 0x000000ff2800720c */ /* 0x000fc40003f46270 */
[----:B------:R-:W-:Y:S01]  /*3c10*/  @!P6 IADD3 R33, R33, -R0, RZ ;  /* 0x800000002121e210 */ /* 0x000fe20007ffe0ff */
[----:B------:R-:W-:Y:S01]  /*3c20*/  @!P5 IMAD.IADD R34, R34, 0x1, -R0 ;  /* 0x000000012222d824 */ /* 0x000fe200078e0a00 */
[----:B------:R-:W-:Y:S01]  /*3c30*/  ISETP.GT.U32.AND P6, PT, R0, R37, PT ;  /* 0x000000250000720c */ /* 0x000fe20003fc4070 */
[----:B------:R-:W-:Y:S01]  /*3c40*/  IMAD.HI.U32 R38, R2, R41, RZ ;  /* 0x0000002902267227 */ /* 0x000fe200078e00ff */
[----:B------:R-:W-:Y:S02]  /*3c50*/  ISETP.GE.AND P5, PT, R44, RZ, PT ;  /* 0x000000ff2c00720c */ /* 0x000fe40003fa6270 */
[----:B------:R-:W-:Y:S01]  /*3c60*/  IADD3 R44, R3, 0x49, RZ ;  /* 0x00000049032c7810 */ /* 0x000fe20007ffe0ff */
[----:B------:R-:W-:Y:S02]  /*3c70*/  IMAD.MOV R5, RZ, RZ, -R5 ;  /* 0x000000ffff057224 */ /* 0x000fe400078e0a05 */
[----:B------:R-:W-:Y:S02]  /*3c80*/  IMAD.MOV R40, RZ, RZ, -R38 ;  /* 0x000000ffff287224 */ /* 0x000fe400078e0a26 */
[----:B------:R-:W-:-:S02]  /*3c90*/  IMAD R38, R0, R5, R39 ;  /* 0x0000000500267224 */ /* 0x000fc400078e0227 */
[--C-:B------:R-:W-:Y:S01]  /*3ca0*/  @!P1 IMAD.IADD R36, R36, 0x1, -R0.reuse ;  /* 0x0000000124249824 */ /* 0x100fe200078e0a00 */
[----:B------:R-:W-:Y:S01]  /*3cb0*/  ISETP.GE.AND P1, PT, R46, RZ, PT ;  /* 0x000000ff2e00720c */ /* 0x000fe20003f26270 */
[----:B------:R-:W-:Y:S01]  /*3cc0*/  @!P3 IMAD.IADD R35, R35, 0x1, -R0 ;  /* 0x000000012323b824 */ /* 0x000fe200078e0a00 */
[----:B------:R-:W-:Y:S01]  /*3cd0*/  @!P6 IADD3 R37, R37, -R0, RZ ;  /* 0x800000002525e210 */ /* 0x000fe20007ffe0ff */
[C---:B------:R-:W-:Y:S01]  /*3ce0*/  IMAD R39, R0.reuse, R40, R41 ;  /* 0x0000002800277224 */ /* 0x040fe200078e0229 */
[----:B------:R-:W-:Y:S01]  /*3cf0*/  ISETP.GE.AND P3, PT, R45, RZ, PT ;  /* 0x000000ff2d00720c */ /* 0x000fe20003f66270 */
[----:B------:R-:W-:Y:S01]  /*3d00*/  @!P2 IMAD.MOV R34, RZ, RZ, -R34 ;  /* 0x000000ffff22a224 */ /* 0x000fe200078e0a22 */
[C---:B------:R-:W-:Y:S01]  /*3d10*/  ISETP.GT.U32.AND P2, PT, R0.reuse, R38, PT ;  /* 0x000000260000720c */ /* 0x040fe20003f44070 */
[----:B------:R-:W-:Y:S01]  /*3d20*/  @!P0 IMAD.MOV R32, RZ, RZ, -R32 ;  /* 0x000000ffff208224 */ /* 0x000fe200078e0a20 */
[C---:B------:R-:W-:Y:S01]  /*3d30*/  ISETP.GT.U32.AND P0, PT, R0.reuse, R36, PT ;  /* 0x000000240000720c */ /* 0x040fe20003f04070 */
[----:B------:R-:W-:Y:S01]  /*3d40*/  @!P4 IMAD.MOV R33, RZ, RZ, -R33 ;  /* 0x000000ffff21c224 */ /* 0x000fe200078e0a21 */
[----:B------:R-:W-:Y:S01]  /*3d50*/  @!P5 IADD3 R35, -R35, RZ, RZ ;  /* 0x000000ff2323d210 */ /* 0x000fe20007ffe1ff */
[C---:B------:R-:W-:Y:S01]  /*3d60*/  VIADD R5, R3.reuse, 0x47 ;  /* 0x0000004703057836 */ /* 0x040fe20000000000 */
[C---:B------:R-:W-:Y:S01]  /*3d70*/  ISETP.GT.U32.AND P4, PT, R0.reuse, R37, PT ;  /* 0x000000250000720c */ /* 0x040fe20003f84070 */
[C---:B------:R-:W-:Y:S01]  /*3d80*/  VIADD R40, R3.reuse, 0x48 ;  /* 0x0000004803287836 */ /* 0x040fe20000000000 */
[----:B------:R-:W-:Y:S01]  /*3d90*/  ISETP.GT.U32.AND P5, PT, R0, R39, PT ;  /* 0x000000270000720c */ /* 0x000fe20003fa4070 */
[C---:B------:R-:W-:Y:S01]  /*3da0*/  VIADD R48, R3.reuse, 0x4c ;  /* 0x0000004c03307836 */ /* 0x040fe20000000000 */
[----:B------:R-:W-:Y:S01]  /*3db0*/  IABS R41, R5 ;  /* 0x0000000500297213 */ /* 0x000fe20000000000 */
[----:B------:R-:W-:Y:S01]  /*3dc0*/  VIADD R50, R3, 0x4d ;  /* 0x0000004d03327836 */ /* 0x000fe20000000000 */
[----:B------:R-:W-:Y:S01]  /*3dd0*/  ISETP.GE.AND P6, PT, R42, RZ, PT ;  /* 0x000000ff2a00720c */ /* 0x000fe20003fc6270 */
[--C-:B------:R-:W-:Y:S01]  /*3de0*/  @!P2 IMAD.IADD R38, R38, 0x1, -R0.reuse ;  /* 0x000000012626a824 */ /* 0x100fe200078e0a00 */
[----:B------:R-:W-:Y:S01]  /*3df0*/  ISETP.GE.AND P2, PT, R40, RZ, PT ;  /* 0x000000ff2800720c */ /* 0x000fe20003f46270 */
[--C-:B------:R-:W-:Y:S01]  /*3e00*/  @!P0 IMAD.IADD R36, R36, 0x1, -R0.reuse ;  /* 0x0000000124248824 */ /* 0x100fe200078e0a00 */
[----:B------:R-:W-:Y:S01]  /*3e10*/  ISETP.GE.AND P0, PT, R43, RZ, PT ;  /* 0x000000ff2b00720c */ /* 0x000fe20003f06270 */
[----:B------:R-:W-:Y:S01]  /*3e20*/  VIADD R52, R3, 0x4e ;  /* 0x0000004e03347836 */ /* 0x000fe20000000000 */
[----:B------:R-:W-:Y:S01]  /*3e30*/  IABS R43, R40 ;  /* 0x00000028002b7213 */ /* 0x000fe20000000000 */
[--C-:B------:R-:W-:Y:S01]  /*3e40*/  @!P4 IMAD.IADD R37, R37, 0x1, -R0.reuse ;  /* 0x000000012525c824 */ /* 0x100fe200078e0a00 */
[----:B------:R-:W-:Y:S01]  /*3e50*/  ISETP.GE.AND P4, PT, R5, RZ, PT ;  /* 0x000000ff0500720c */ /* 0x000fe20003f86270 */
[----:B------:R-:W-:Y:S01]  /*3e60*/  @!P5 IMAD.IADD R39, R39, 0x1, -R0 ;  /* 0x000000012727d824 */ /* 0x000fe200078e0a00 */
[----:B------:R-:W-:Y:S01]  /*3e70*/  ISETP.GT.U32.AND P5, PT, R0, R38, PT ;  /* 0x000000260000720c */ /* 0x000fe20003fa4070 */
[----:B------:R-:W-:Y:S01]  /*3e80*/  IMAD.HI.U32 R5, R2, R41, RZ ;  /* 0x0000002902057227 */ /* 0x000fe200078e00ff */
[----:B------:R-:W-:-:S02]  /*3e90*/  IABS R49, R48 ;  /* 0x0000003000317213 */ /* 0x000fc40000000000 */
[----:B------:R-:W-:Y:S01]  /*3ea0*/  IABS R51, R50 ;  /* 0x0000003200337213 */ /* 0x000fe20000000000 */
[----:B------:R-:W-:-:S04]  /*3eb0*/  IMAD.HI.U32 R40, R2, R43, RZ ;  /* 0x0000002b02287227 */ /* 0x000fc800078e00ff */
[----:B------:R-:W-:Y:S02]  /*3ec0*/  IMAD.MOV R5, RZ, RZ, -R5 ;  /* 0x000000ffff057224 */ /* 0x000fe400078e0a05 */
[----:B------:R-:W-:Y:S02]  /*3ed0*/  IMAD.MOV R42, RZ, RZ, -R40 ;  /* 0x000000ffff2a7224 */ /* 0x000fe400078e0a28 */
[----:B------:R-:W-:Y:S01]  /*3ee0*/  IMAD R40, R0, R5, R41 ;  /* 0x0000000500287224 */ /* 0x000fe200078e0229 */
[----:B------:R-:W-:Y:S01]  /*3ef0*/  @!P5 IADD3 R38, R38, -R0, RZ ;  /* 0x800000002626d210 */ /* 0x000fe20007ffe0ff */
[----:B------:R-:W-:Y:S01]  /*3f00*/  @!P3 IMAD.MOV R36, RZ, RZ, -R36 ;  /* 0x000000ffff24b224 */ /* 0x000fe200078e0a24 */
[C---:B------:R-:W-:Y:S01]  /*3f10*/  ISETP.GT.U32.AND P3, PT, R0.reuse, R39, PT ;  /* 0x000000270000720c */ /* 0x040fe20003f64070 */
[----:B------:R-:W-:Y:S01]  /*3f20*/  @!P1 IMAD.MOV R37, RZ, RZ, -R37 ;  /* 0x000000ffff259224 */ /* 0x000fe200078e0a25 */
[C---:B------:R-:W-:Y:S01]  /*3f30*/  ISETP.GT.U32.AND P5, PT, R0.reuse, R40, PT ;  /* 0x000000280000720c */ /* 0x040fe20003fa4070 */
[----:B------:R-:W-:Y:S01]  /*3f40*/  IMAD R41, R0, R42, R43 ;  /* 0x0000002a00297224 */ /* 0x000fe200078e022b */
[----:B------:R-:W-:Y:S01]  /*3f50*/  ISETP.GE.AND P1, PT, R44, RZ, PT ;  /* 0x000000ff2c00720c */ /* 0x000fe20003f26270 */
[C---:B------:R-:W-:Y:S01]  /*3f60*/  VIADD R5, R3.reuse, 0x4a ;  /* 0x0000004a03057836 */ /* 0x040fe20000000000 */
[----:B------:R-:W-:Y:S01]  /*3f70*/  IABS R44, R44 ;  /* 0x0000002c002c7213 */ /* 0x000fe20000000000 */
[----:B------:R-:W-:Y:S01]  /*3f80*/  @!P6 IMAD.MOV R38, RZ, RZ, -R38 ;  /* 0x000000ffff26e224 */ /* 0x000fe200078e0a26 */
[----:B------:R-:W-:Y:S01]  /*3f90*/  ISETP.GT.U32.AND P6, PT, R0, R41, PT ;  /* 0x000000290000720c */ /* 0x000fe20003fc4070 */
[----:B------:R-:W-:Y:S01]  /*3fa0*/  VIADD R55, R3, 0x50 ;  /* 0x0000005003377836 */ /* 0x000fe20000000000 */
[----:B------:R-:W-:Y:S01]  /*3fb0*/  IABS R45, R5 ;  /* 0x00000005002d7213 */ /* 0x000fe20000000000 */
[----:B------:R-:W-:-:S02]  /*3fc0*/  IMAD.MOV.U32 R43, RZ, RZ, R44 ;  /* 0x000000ffff2b7224 */ /* 0x000fc400078e002c */
[----:B------:R-:W-:Y:S01]  /*3fd0*/  @!P3 IMAD.IADD R39, R39, 0x1, -R0 ;  /* 0x000000012727b824 */ /* 0x000fe200078e0a00 */
[----:B------:R-:W-:Y:S01]  /*3fe0*/  ISETP.GE.AND P3, PT, R5, RZ, PT ;  /* 0x000000ff0500720c */ /* 0x000fe20003f66270 */
[----:B------:R-:W-:Y:S01]  /*3ff0*/  IMAD.HI.U32 R5, R2, R43, RZ ;  /* 0x0000002b02057227 */ /* 0x000fe200078e00ff */
[----:B------:R-:W-:-:S03]  /*4000*/  @!P5 IADD3 R40, R40, -R0, RZ ;  /* 0x800000002828d210 */ /* 0x000fc60007ffe0ff */
[----:B------:R-:W-:Y:S01]  /*4010*/  VIADD R44, R3, 0x4b ;  /* 0x0000004b032c7836 */ /* 0x000fe20000000000 */
[----:B------:R-:W-:Y:S01]  /*4020*/  ISETP.GT.U32.AND P5, PT, R0, R40, PT ;  /* 0x000000280000720c */ /* 0x000fe20003fa4070 */
[----:B------:R-:W-:Y:S02]  /*4030*/  IMAD.MOV R42, RZ, RZ, -R5 ;  /* 0x000000ffff2a7224 */ /* 0x000fe400078e0a05 */
[----:B------:R-:W-:Y:S01]  /*4040*/  IMAD.HI.U32 R5, R2, R45, RZ ;  /* 0x0000002d02057227 */ /* 0x000fe200078e00ff */
[----:B------:R-:W-:-:S03]  /*4050*/  IABS R47, R44 ;  /* 0x0000002c002f7213 */ /* 0x000fc60000000000 */
[----:B------:R-:W-:Y:S02]  /*4060*/  IMAD.MOV R5, RZ, RZ, -R5 ;  /* 0x000000ffff057224 */ /* 0x000fe400078e0a05 */
[----:B------:R-:W-:Y:S02]  /*4070*/  @!P6 IMAD.IADD R41, R41, 0x1, -R0 ;  /* 0x000000012929e824 */ /* 0x000fe400078e0a00 */
[C---:B------:R-:W-:Y:S02]  /*4080*/  IMAD R42, R0.reuse, R42, R43 ;  /* 0x0000002a002a7224 */ /* 0x040fe400078e022b */
[C---:B------:R-:W-:Y:S01]  /*4090*/  IMAD R43, R0.reuse, R5, R45 ;  /* 0x00000005002b7224 */ /* 0x040fe200078e022d */
[----:B------:R-:W-:Y:S01]  /*40a0*/  ISETP.GT.U32.AND P6, PT, R0, R41, PT ;  /* 0x000000290000720c */ /* 0x000fe20003fc4070 */
[----:B------:R-:W-:-:S04]  /*40b0*/  IMAD.HI.U32 R5, R2, R47, RZ ;  /* 0x0000002f02057227 */ /* 0x000fc800078e00ff */
[----:B------:R-:W-:Y:S01]  /*40c0*/  @!P0 IMAD.MOV R39, RZ, RZ, -R39 ;  /* 0x000000ffff278224 */ /* 0x000fe200078e0a27 */
[----:B------:R-:W-:Y:S01]  /*40d0*/  ISETP.GE.AND P0, PT, R44, RZ, PT ;  /* 0x000000ff2c00720c */ /* 0x000fe20003f06270 */
[----:B------:R-:W-:Y:S01]  /*40e0*/  @!P5 IMAD.IADD R40, R40, 0x1, -R0 ;  /* 0x000000012828d824 */ /* 0x000fe200078e0a00 */
[----:B------:R-:W-:Y:S01]  /*40f0*/  IADD3 R5, -R5, RZ, RZ ;  /* 0x000000ff05057210 */ /* 0x000fe20007ffe1ff */
[----:B------:R-:W-:Y:S01]  /*4100*/  IMAD.HI.U32 R44, R2, R49, RZ ;  /* 0x00000031022c7227 */ /* 0x000fe200078e00ff */
[----:B------:R-:W-:-:S03]  /*4110*/  ISETP.GT.U32.AND P5, PT, R0, R42, PT ;  /* 0x0000002a0000720c */ /* 0x000fc60003fa4070 */
[----:B------:R-:W-:Y:S02]  /*4120*/  IMAD.MOV R45, RZ, RZ, -R44 ;  /* 0x000000ffff2d7224 */ /* 0x000fe400078e0a2c */
[C---:B------:R-:W-:Y:S01]  /*4130*/  IMAD R44, R0.reuse, R5, R47 ;  /* 0x00000005002c7224 */ /* 0x040fe200078e022f */
[----:B------:R-:W-:Y:S01]  /*4140*/  IABS R47, R52 ;  /* 0x00000034002f7213 */ /* 0x000fe20000000000 */
[C---:B------:R-:W-:Y:S01]  /*4150*/  IMAD R45, R0.reuse, R45, R49 ;  /* 0x0000002d002d7224 */ /* 0x040fe200078e0231 */
[----:B------:R-:W-:Y:S01]  /*4160*/  IABS R49, R54 ;  /* 0x0000003600317213 */ /* 0x000fe20000000000 */
[----:B------:R-:W-:Y:S01]  /*4170*/  @!P6 IMAD.IADD R41, R41, 0x1, -R0 ;  /* 0x000000012929e824 */ /* 0x000fe200078e0a00 */
[----:B------:R-:W-:Y:S01]  /*4180*/  ISETP.GT.U32.AND P6, PT, R0, R44, PT ;  /* 0x0000002c0000720c */ /* 0x000fe20003fc4070 */
[----:B------:R-:W-:-:S03]  /*4190*/  IMAD.HI.U32 R5, R2, R51, RZ ;  /* 0x0000003302057227 */ /* 0x000fc600078e00ff */
[----:B------:R-:W-:Y:S01]  /*41a0*/  @!P2 IADD3 R41, -R41, RZ, RZ ;  /* 0x000000ff2929a210 */ /* 0x000fe20007ffe1ff */
[----:B------:R-:W-:Y:S01]  /*41b0*/  @!P5 IMAD.IADD R42, R42, 0x1, -R0 ;  /* 0x000000012a2ad824 */ /* 0x000fe200078e0a00 */
[C---:B------:R-:W-:Y:S01]  /*41c0*/  ISETP.GT.U32.AND P5, PT, R0.reuse, R45, PT ;  /* 0x0000002d0000720c */ /* 0x040fe20003fa4070 */
[----:B------:R-:W-:Y:S01]  /*41d0*/  @!P4 IMAD.MOV R40, RZ, RZ, -R40 ;  /* 0x000000ffff28c224 */ /* 0x000fe200078e0a28 */
[----:B------:R-:W-:Y:S01]  /*41e0*/  ISETP.GT.U32.AND P4, PT, R0, R43, PT ;  /* 0x0000002b0000720c */ /* 0x000fe20003f84070 */
[----:B------:R-:W-:Y:S02]  /*41f0*/  IMAD.MOV R5, RZ, RZ, -R5 ;  /* 0x000000ffff057224 */ /* 0x000fe400078e0a05 */
[----:B------:R-:W-:Y:S02]  /*4200*/  VIADD R56, R3, 0x51 ;  /* 0x0000005103387836 */ /* 0x000fe40000000000 */
[----:B------:R-:W-:Y:S02]  /*4210*/  @!P6 IMAD.IADD R44, R44, 0x1, -R0 ;  /* 0x000000012c2ce824 */ /* 0x000fe400078e0a00 */
[----:B------:R-:W-:Y:S01]  /*4220*/  IMAD R46, R0, R5, R51 ;  /* 0x00000005002e7224 */ /* 0x000fe200078e0233 */
[----:B------:R-:W-:Y:S01]  /*4230*/  IABS R51, R55 ;  /* 0x0000003700337213 */ /* 0x000fe20000000000 */
[----:B------:R-:W-:Y:S01]  /*4240*/  IMAD.HI.U32 R5, R2, R47, RZ ;  /* 0x0000002f02057227 */ /* 0x000fe200078e00ff */
[----:B------:R-:W-:-:S03]  /*4250*/  IABS R53, R56 ;  /* 0x0000003800357213 */ /* 0x000fc60000000000 */
[--C-:B------:R-:W-:Y:S01]  /*4260*/  @!P5 IMAD.IADD R45, R45, 0x1, -R0.reuse ;  /* 0x000000012d2dd824 */ /* 0x100fe200078e0a00 */
[C---:B------:R-:W-:Y:S01]  /*4270*/  ISETP.GT.U32.AND P5, PT, R0.reuse, R44, PT ;  /* 0x0000002c0000720c */ /* 0x040fe20003fa4070 */
[----:B------:R-:W-:Y:S02]  /*4280*/  IMAD.MOV R5, RZ, RZ, -R5 ;  /* 0x000000ffff057224 */ /* 0x000fe400078e0a05 */
[----:B------:R-:W-:Y:S01]  /*4290*/  @!P4 IMAD.IADD R43, R43, 0x1, -R0 ;  /* 0x000000012b2bc824 */ /* 0x000fe200078e0a00 */
[C---:B------:R-:W-:Y:S01]  /*42a0*/  ISETP.GT.U32.AND P2, PT, R0.reuse, R45, PT ;  /* 0x0000002d0000720c */ /* 0x040fe20003f44070 */
[C---:B------:R-:W-:Y:S01]  /*42b0*/  IMAD R47, R0.reuse, R5, R47 ;  /* 0x00000005002f7224 */ /* 0x040fe200078e022f */
[----:B------:R-:W-:Y:S01]  /*42c0*/  ISETP.GT.U32.AND P4, PT, R0, R42, PT ;  /* 0x0000002a0000720c */ /* 0x000fe20003f84070 */
[----:B------:R-:W-:Y:S01]  /*42d0*/  IMAD.HI.U32 R5, R2, R49, RZ ;  /* 0x0000003102057227 */ /* 0x000fe200078e00ff */
[----:B------:R-:W-:-:S03]  /*42e0*/  ISETP.GT.U32.AND P6, PT, R0, R43, PT ;  /* 0x0000002b0000720c */ /* 0x000fc60003fc4070 */
[----:B------:R-:W-:Y:S02]  /*42f0*/  IMAD.MOV R5, RZ, RZ, -R5 ;  /* 0x000000ffff057224 */ /* 0x000fe400078e0a05 */
[--C-:B------:R-:W-:Y:S01]  /*4300*/  @!P5 IMAD.IADD R44, R44, 0x1, -R0.reuse ;  /* 0x000000012c2cd824 */ /* 0x100fe200078e0a00 */
[----:B------:R-:W-:Y:S01]  /*4310*/  ISETP.GT.U32.AND P5, PT, R0, R47, PT ;  /* 0x0000002f0000720c */ /* 0x000fe20003fa4070 */
[----:B------:R-:W-:Y:S02]  /*4320*/  VIADD R58, R3, 0x52 ;  /* 0x00000052033a7836 */ /* 0x000fe40000000000 */
[----:B------:R-:W-:Y:S01]  /*4330*/  @!P2 IADD3 R45, R45, -R0, RZ ;  /* 0x800000002d2da210 */ /* 0x000fe20007ffe0ff */
[----:B------:R-:W-:Y:S01]  /*4340*/  VIADD R61, R3, 0x55 ;  /* 0x00000055033d7836 */ /* 0x000fe20000000000 */
[----:B------:R-:W-:Y:S01]  /*4350*/  ISETP.GE.AND P2, PT, R50, RZ, PT ;  /* 0x000000ff3200720c */ /* 0x000fe20003f46270 */
[--C-:B------:R-:W-:Y:S01]  /*4360*/  @!P4 IMAD.IADD R42, R42, 0x1, -R0.reuse ;  /* 0x000000012a2ac824 */ /* 0x100fe200078e0a00 */
[----:B------:R-:W-:Y:S01]  /*4370*/  ISETP.GT.U32.AND P4, PT, R0, R46, PT ;  /* 0x0000002e0000720c */ /* 0x000fe20003f84070 */
[----:B------:R-:W-:Y:S01]  /*4380*/  @!P6 IMAD.IADD R43, R43, 0x1, -R0 ;  /* 0x000000012b2be824 */ /* 0x000fe200078e0a00 */
[----:B------:R-:W-:Y:S01]  /*4390*/  ISETP.GE.AND P6, PT, R48, RZ, PT ;  /* 0x000000ff3000720c */ /* 0x000fe20003fc6270 */
[----:B------:R-:W-:Y:S01]  /*43a0*/  IMAD.HI.U32 R48, R2, R51, RZ ;  /* 0x0000003302307227 */ /* 0x000fe200078e00ff */
[----:B------:R-:W-:-:S02]  /*43b0*/  @!P1 IADD3 R42, -R42, RZ, RZ ;  /* 0x000000ff2a2a9210 */ /* 0x000fc40007ffe1ff */
[----:B------:R-:W-:Y:S01]  /*43c0*/  IABS R57, R61 ;  /* 0x0000003d00397213 */ /* 0x000fe20000000000 */
[----:B------:R-:W-:Y:S02]  /*43d0*/  @!P5 IMAD.IADD R47, R47, 0x1, -R0 ;  /* 0x000000012f2fd824 */ /* 0x000fe400078e0a00 */
[----:B------:R-:W-:Y:S02]  /*43e0*/  IMAD.MOV R50, RZ, RZ, -R48 ;  /* 0x000000ffff327224 */ /* 0x000fe400078e0a30 */
[C---:B------:R-:W-:Y:S01]  /*43f0*/  IMAD R48, R0.reuse, R5, R49 ;  /* 0x0000000500307224 */ /* 0x040fe200078e0231 */
[----:B------:R-:W-:Y:S01]  /*4400*/  ISETP.GT.U32.AND P5, PT, R0, R47, PT ;  /* 0x0000002f0000720c */ /* 0x000fe20003fa4070 */
[----:B------:R-:W-:-:S04]  /*4410*/  IMAD.HI.U32 R5, R2, R53, RZ ;  /* 0x0000003502057227 */ /* 0x000fc800078e00ff */
[----:B------:R-:W-:Y:S02]  /*4420*/  IMAD.MOV R5, RZ, RZ, -R5 ;  /* 0x000000ffff057224 */ /* 0x000fe400078e0a05 */
[C---:B------:R-:W-:Y:S01]  /*4430*/  IMAD R49, R0.reuse, R50, R51 ;  /* 0x0000003200317224 */ /* 0x040fe200078e0233 */
[----:B------:R-:W-:Y:S01]  /*4440*/  IABS R51, R58 ;  /* 0x0000003a00337213 */ /* 0x000fe20000000000 */
[----:B------:R-:W-:Y:S01]  /*4450*/  IMAD R50, R0, R5, R53 ;  /* 0x0000000500327224 */ /* 0x000fe200078e0235 */
[----:B------:R-:W-:Y:S01]  /*4460*/  IABS R53, R60 ;  /* 0x0000003c00357213 */ /* 0x000fe20000000000 */
[--C-:B------:R-:W-:Y:S01]  /*4470*/  @!P4 IMAD.IADD R46, R46, 0x1, -R0.reuse ;  /* 0x000000012e2ec824 */ /* 0x100fe200078e0a00 */
[----:B------:R-:W-:Y:S01]  /*4480*/  ISETP.GE.AND P4, PT, R52, RZ, PT ;  /* 0x000000ff3400720c */ /* 0x000fe20003f86270 */
[----:B------:R-:W-:Y:S01]  /*4490*/  @!P5 IMAD.IADD R47, R47, 0x1, -R0 ;  /* 0x000000012f2fd824 */ /* 0x000fe200078e0a00 */
[C---:B------:R-:W-:Y:S01]  /*44a0*/  ISETP.GT.U32.AND P5, PT, R0.reuse, R50, PT ;  /* 0x000000320000720c */ /* 0x040fe20003fa4070 */
[----:B------:R-:W-:Y:S01]  /*44b0*/  @!P6 IMAD.MOV R45, RZ, RZ, -R45 ;  /* 0x000000ffff2de224 */ /* 0x000fe200078e0a2d */
[----:B------:R-:W-:Y:S01]  /*44c0*/  ISETP.GT.U32.AND P1, PT, R0, R46, PT ;  /* 0x0000002e0000720c */ /* 0x000fe20003f24070 */
[----:B------:R-:W-:Y:S01]  /*44d0*/  IMAD.HI.U32 R5, R2, R51, RZ ;  /* 0x0000003302057227 */ /* 0x000fe200078e00ff */
[----:B------:R-:W-:-:S03]  /*44e0*/  ISETP.GT.U32.AND P6, PT, R0, R49, PT ;  /* 0x000000310000720c */ /* 0x000fc60003fc4070 */
[----:B------:R-:W-:Y:S01]  /*44f0*/  @!P3 IMAD.MOV R43, RZ, RZ, -R43 ;  /* 0x000000ffff2bb224 */ /* 0x000fe200078e0a2b */
[----:B------:R-:W-:Y:S01]  /*4500*/  ISETP.GT.U32.AND P3, PT, R0, R48, PT ;  /* 0x000000300000720c */ /* 0x000fe20003f64070 */
[----:B------:R-:W-:Y:S01]  /*4510*/  @!P0 IMAD.MOV R44, RZ, RZ, -R44 ;  /* 0x000000ffff2c8224 */ /* 0x000fe200078e0a2c */
[----:B------:R-:W-:Y:S01]  /*4520*/  IADD3 R52, -R5, RZ, RZ ;  /* 0x000000ff05347210 */ /* 0x000fe20007ffe1ff */
[----:B------:R-:W-:Y:S01]  /*4530*/  IMAD.HI.U32 R5, R2, R53, RZ ;  /* 0x0000003502057227 */ /* 0x000fe200078e00ff */
[----:B------:R-:W-:-:S03]  /*4540*/  ISETP.GE.AND P0, PT, R54, RZ, PT ;  /* 0x000000ff3600720c */ /* 0x000fc60003f06270 */
[--C-:B------:R-:W-:Y:S02]  /*4550*/  @!P5 IMAD.IADD R50, R50, 0x1, -R0.reuse ;  /* 0x000000013232d824 */ /* 0x100fe400078e0a00 */
[--C-:B------:R-:W-:Y:S01]  /*4560*/  @!P1 IMAD.IADD R46, R46, 0x1, -R0.reuse ;  /* 0x000000012e2e9824 */ /* 0x100fe200078e0a00 */
[----:B------:R-:W-:Y:S01]  /*4570*/  ISETP.GE.AND P1, PT, R55, RZ, PT ;  /* 0x000000ff3700720c */ /* 0x000fe20003f26270 */
[----:B------:R-:W-:Y:S01]  /*4580*/  @!P6 IMAD.IADD R49, R49, 0x1, -R0 ;  /* 0x000000013131e824 */ /* 0x000fe200078e0a00 */
[C---:B------:R-:W-:Y:S01]  /*4590*/  ISETP.GT.U32.AND P5, PT, R0.reuse, R50, PT ;  /* 0x000000320000720c */ /* 0x040fe20003fa4070 */
[----:B------:R-:W-:Y:S02]  /*45a0*/  IMAD.MOV R5, RZ, RZ, -R5 ;  /* 0x000000ffff057224 */ /* 0x000fe400078e0a05 */
[----:B------:R-:W-:Y:S01]  /*45b0*/  @!P2 IMAD.MOV R46, RZ, RZ, -R46 ;  /* 0x000000ffff2ea224 */ /* 0x000fe200078e0a2e */
[C---:B------:R-:W-:Y:S01]  /*45c0*/  ISETP.GT.U32.AND P2, PT, R0.reuse, R49, PT ;  /* 0x000000310000720c */ /* 0x040fe20003f44070 */
[----:B------:R-:W-:-:S02]  /*45d0*/  IMAD R51, R0, R52, R51 ;  /* 0x0000003400337224 */ /* 0x000fc400078e0233 */
[----:B------:R-:W-:Y:S02]  /*45e0*/  IMAD R52, R0, R5, R53 ;  /* 0x0000000500347224 */ /* 0x000fe400078e0235 */
[--C-:B------:R-:W-:Y:S01]  /*45f0*/  @!P3 IMAD.IADD R48, R48, 0x1, -R0.reuse ;  /* 0x000000013030b824 */ /* 0x100fe200078e0a00 */
[----:B------:R-:W-:Y:S01]  /*4600*/  ISETP.GE.AND P3, PT, R56, RZ, PT ;  /* 0x000000ff3800720c */ /* 0x000fe20003f66270 */
[----:B------:R-:W-:Y:S02]  /*4610*/  VIADD R56, R3, 0x54 ;  /* 0x0000005403387836 */ /* 0x000fe40000000000 */
[--C-:B------:R-:W-:Y:S01]  /*4620*/  @!P5 IMAD.IADD R50, R50, 0x1, -R0.reuse ;  /* 0x000000013232d824 */ /* 0x100fe200078e0a00 */
[----:B------:R-:W-:Y:S01]  /*4630*/  ISETP.GT.U32.AND P5, PT, R0, R52, PT ;  /* 0x000000340000720c */ /* 0x000fe20003fa4070 */
[----:B------:R-:W-:Y:S01]  /*4640*/  IMAD.HI.U32 R53, R2, R57, RZ ;  /* 0x0000003902357227 */ /* 0x000fe200078e00ff */
[----:B------:R-:W-:Y:S02]  /*4650*/  ISETP.GT.U32.AND P6, PT, R0, R48, PT ;  /* 0x000000300000720c */ /* 0x000fe40003fc4070 */
[----:B------:R-:W-:Y:S01]  /*4660*/  IABS R55, R56 ;  /* 0x0000003800377213 */ /* 0x000fe20000000000 */
[----:B------:R-:W-:Y:S01]  /*4670*/  @!P2 IMAD.IADD R49, R49, 0x1, -R0 ;  /* 0x000000013131a824 */ /* 0x000fe200078e0a00 */
[----:B------:R-:W-:Y:S01]  /*4680*/  ISETP.GE.AND P2, PT, R58, RZ, PT ;  /* 0x000000ff3a00720c */ /* 0x000fe20003f46270 */
[----:B------:R-:W-:Y:S01]  /*4690*/  IMAD.MOV R54, RZ, RZ, -R53 ;  /* 0x000000ffff367224 */ /* 0x000fe200078e0a35 */
[----:B------:R-:W-:Y:S01]  /*46a0*/  IADD3 R58, R3, 0x56, RZ ;  /* 0x00000056033a7810 */ /* 0x000fe20007ffe0ff */
[----:B------:R-:W-:-:S03]  /*46b0*/  IMAD.HI.U32 R5, R2, R55, RZ ;  /* 0x0000003702057227 */ /* 0x000fc600078e00ff */
[----:B------:R-:W-:Y:S01]  /*46c0*/  IABS R59, R58 ;  /* 0x0000003a003b7213 */ /* 0x000fe20000000000 */
[----:B------:R-:W-:Y:S01]  /*46d0*/  IMAD.MOV R5, RZ, RZ, -R5 ;  /* 0x000000ffff057224 */ /* 0x000fe200078e0a05 */
[----:B------:R-:W-:Y:S01]  /*46e0*/  @!P5 IADD3 R52, R52, -R0, RZ ;  /* 0x800000003434d210 */ /* 0x000fe20007ffe0ff */
[----:B------:R-:W-:Y:S01]  /*46f0*/  @!P6 IMAD.IADD R48, R48, 0x1, -R0 ;  /* 0x000000013030e824 */ /* 0x000fe200078e0a00 */
[C---:B------:R-:W-:Y:S01]  /*4700*/  ISETP.GT.U32.AND P6, PT, R0.reuse, R51, PT ;  /* 0x000000330000720c */ /* 0x040fe20003fc4070 */
[C---:B------:R-:W-:Y:S01]  /*4710*/  IMAD R53, R0.reuse, R5, R55 ;  /* 0x0000000500357224 */ /* 0x040fe200078e0237 */
[----:B------:R-:W-:Y:S01]  /*4720*/  ISETP.GT.U32.AND P5, PT, R0, R52, PT ;  /* 0x000000340000720c */ /* 0x000fe20003fa4070 */
[----:B------:R-:W-:-:S04]  /*4730*/  IMAD.HI.U32 R5, R2, R59, RZ ;  /* 0x0000003b02057227 */ /* 0x000fc800078e00ff */
[----:B------:R-:W-:Y:S02]  /*4740*/  IMAD.MOV R5, RZ, RZ, -R5 ;  /* 0x000000ffff057224 */ /* 0x000fe400078e0a05 */
[C---:B------:R-:W-:Y:S02]  /*4750*/  IMAD R54, R0.reuse, R54, R57 ;  /* 0x0000003600367224 */ /* 0x040fe400078e0239 */
[----:B------:R-:W-:Y:S02]  /*4760*/  IMAD R55, R0, R5, R59 ;  /* 0x0000000500377224 */ /* 0x000fe400078e023b */
[--C-:B------:R-:W-:Y:S01]  /*4770*/  @!P6 IMAD.IADD R51, R51, 0x1, -R0.reuse ;  /* 0x000000013333e824 */ /* 0x100fe200078e0a00 */
[----:B------:R-:W-:Y:S01]  /*4780*/  ISETP.GE.AND P6, PT, R60, RZ, PT ;  /* 0x000000ff3c00720c */ /* 0x000fe20003fc6270 */
[----:B------:R-:W-:Y:S01]  /*4790*/  @!P5 IMAD.IADD R52, R52, 0x1, -R0 ;  /* 0x000000013434d824 */ /* 0x000fe200078e0a00 */
[----:B------:R-:W-:Y:S01]  /*47a0*/  ISETP.GT.U32.AND P5, PT, R0, R55, PT ;  /* 0x000000370000720c */ /* 0x000fe20003fa4070 */
[----:B------:R-:W-:-:S02]  /*47b0*/  VIADD R60, R3, 0x57 ;  /* 0x00000057033c7836 */ /* 0x000fc40000000000 */
[----:B------:R-:W-:Y:S01]  /*47c0*/  @!P0 IMAD.MOV R48, RZ, RZ, -R48 ;  /* 0x000000ffff308224 */ /* 0x000fe200078e0a30 */
[C---:B------:R-:W-:Y:S01]  /*47d0*/  ISETP.GT.U32.AND P0, PT, R0.reuse, R53, PT ;  /* 0x000000350000720c */ /* 0x040fe20003f04070 */
[----:B------:R-:W-:Y:S01]  /*47e0*/  @!P4 IMAD.MOV R47, RZ, RZ, -R47 ;  /* 0x000000ffff2fc224 */ /* 0x000fe200078e0a2f */
[----:B------:R-:W-:Y:S01]  /*47f0*/  IABS R57, R60 ;  /* 0x0000003c00397213 */ /* 0x000fe20000000000 */
[----:B------:R-:W-:Y:S01]  /*4800*/  @!P3 IMAD.MOV R50, RZ, RZ, -R50 ;  /* 0x000000ffff32b224 */ /* 0x000fe200078e0a32 */
[C---:B------:R-:W-:Y:S01]  /*4810*/  ISETP.GT.U32.AND P4, PT, R0.reuse, R51, PT ;  /* 0x000000330000720c */ /* 0x040fe20003f84070 */
[----:B------:R-:W-:Y:S01]  /*4820*/  VIADD R62, R3, 0x58 ;  /* 0x00000058033e7836 */ /* 0x000fe20000000000 */
[----:B------:R-:W-:Y:S01]  /*4830*/  ISETP.GT.U32.AND P3, PT, R0, R54, PT ;  /* 0x000000360000720c */ /* 0x000fe20003f64070 */
[----:B------:R-:W-:-:S03]  /*4840*/  IMAD.HI.U32 R5, R2, R57, RZ ;  /* 0x0000003902057227 */ /* 0x000fc600078e00ff */
[----:B------:R-:W-:Y:S01]  /*4850*/  IABS R59, R62 ;  /* 0x0000003e003b7213 */ /* 0x000fe20000000000 */
[--C-:B------:R-:W-:Y:S02]  /*4860*/  @!P5 IMAD.IADD R55, R55, 0x1, -R0.reuse ;  /* 0x000000013737d824 */ /* 0x100fe400078e0a00 */
[----:B------:R-:W-:Y:S01]  /*4870*/  @!P0 IMAD.IADD R53, R53, 0x1, -R0 ;  /* 0x0000000135358824 */ /* 0x000fe200078e0a00 */
[----:B------:R-:W-:Y:S01]  /*4880*/  ISETP.GE.AND P0, PT, R58, RZ, PT ;  /* 0x000000ff3a00720c */ /* 0x000fe20003f06270 */
[----:B------:R-:W-:Y:S01]  /*4890*/  IMAD.MOV R5, RZ, RZ, -R5 ;  /* 0x000000ffff057224 */ /* 0x000fe200078e0a05 */
[----:B------:R-:W-:Y:S01]  /*48a0*/  ISETP.GT.U32.AND P5, PT, R0, R55, PT ;  /* 0x000000370000720c */ /* 0x000fe20003fa4070 */
[----:B------:R-:W-:Y:S01]  /*48b0*/  @!P1 IMAD.MOV R49, RZ, RZ, -R49 ;  /* 0x000000ffff319224 */ /* 0x000fe200078e0a31 */
[----:B------:R-:W-:Y:S01]  /*48c0*/  ISETP.GE.AND P1, PT, R56, RZ, PT ;  /* 0x000000ff3800720c */ /* 0x000fe20003f26270 */
[----:B------:R-:W-:Y:S01]  /*48d0*/  IMAD R56, R0, R5, R57 ;  /* 0x0000000500387224 */ /* 0x000fe200078e0239 */
[-C--:B------:R-:W-:Y:S01]  /*48e0*/  @!P4 IADD3 R51, R51, -R0.reuse, RZ ;  /* 0x800000003333c210 */ /* 0x080fe20007ffe0ff */
[----:B------:R-:W-:Y:S01]  /*48f0*/  IMAD.HI.U32 R5, R2, R59, RZ ;  /* 0x0000003b02057227 */ /* 0x000fe200078e00ff */
[----:B------:R-:W-:-:S02]  /*4900*/  @!P3 IADD3 R54, R54, -R0, RZ ;  /* 0x800000003636b210 */ /* 0x000fc40007ffe0ff */
[C---:B------:R-:W-:Y:S01]  /*4910*/  ISETP.GT.U32.AND P3, PT, R0.reuse, R53, PT ;  /* 0x000000350000720c */ /* 0x040fe20003f64070 */
[----:B------:R-:W-:Y:S01]  /*4920*/  @!P2 IMAD.MOV R51, RZ, RZ, -R51 ;  /* 0x000000ffff33a224 */ /* 0x000fe200078e0a33 */
[C---:B------:R-:W-:Y:S01]  /*4930*/  ISETP.GT.U32.AND P2, PT, R0.reuse, R54, PT ;  /* 0x000000360000720c */ /* 0x040fe20003f44070 */
[----:B------:R-:W-:Y:S01]  /*4940*/  IMAD.MOV R5, RZ, RZ, -R5 ;  /* 0x000000ffff057224 */ /* 0x000fe200078e0a05 */
[----:B------:R-:W-:Y:S01]  /*4950*/  ISETP.GE.AND P4, PT, R61, RZ, PT ;  /* 0x000000ff3d00720c */ /* 0x000fe20003f86270 */
[----:B------:R-:W-:Y:S02]  /*4960*/  VIADD R58, R3, 0x59 ;  /* 0x00000059033a7836 */ /* 0x000fe40000000000 */
[C---:B------:R-:W-:Y:S02]  /*4970*/  IMAD R57, R0.reuse, R5, R59 ;  /* 0x0000000500397224 */ /* 0x040fe400078e023b */
[----:B------:R-:W-:Y:S01]  /*4980*/  @!P5 IMAD.IADD R55, R55, 0x1, -R0 ;  /* 0x000000013737d824 */ /* 0x000fe200078e0a00 */
[----:B------:R-:W-:Y:S01]  /*4990*/  IABS R61, R58 ;  /* 0x0000003a003d7213 */ /* 0x000fe20000000000 */
[----:B------:R-:W-:Y:S01]  /*49a0*/  @!P6 IMAD.MOV R52, RZ, RZ, -R52 ;  /* 0x000000ffff34e224 */ /* 0x000fe200078e0a34 */
[C---:B------:R-:W-:Y:S01]  /*49b0*/  ISETP.GT.U32.AND P5, PT, R0.reuse, R57, PT ;  /* 0x000000390000720c */ /* 0x040fe20003fa4070 */
[----:B------:R-:W-:Y:S01]  /*49c0*/  @!P3 IMAD.IADD R53, R53, 0x1, -R0 ;  /* 0x000000013535b824 */ /* 0x000fe200078e0a00 */
[----:B------:R-:W-:Y:S01]  /*49d0*/  ISETP.GT.U32.AND P3, PT, R0, R56, PT ;  /* 0x000000380000720c */ /* 0x000fe20003f64070 */
[----:B------:R-:W-:Y:S01]  /*49e0*/  IMAD.HI.U32 R5, R2, R61, RZ ;  /* 0x0000003d02057227 */ /* 0x000fe200078e00ff */
[----:B------:R-:W-:-:S02]  /*49f0*/  @!P2 IADD3 R54, R54, -R0, RZ ;  /* 0x800000003636a210 */ /* 0x000fc40007ffe0ff */
[----:B------:R-:W-:Y:S01]  /*4a00*/  ISETP.GE.AND P2, PT, R62, RZ, PT ;  /* 0x000000ff3e00720c */ /* 0x000fe20003f46270 */
[C---:B------:R-:W-:Y:S01]  /*4a10*/  VIADD R62, R3.reuse, 0x5b ;  /* 0x0000005b033e7836 */ /* 0x040fe20000000000 */
[----:B------:R-:W-:Y:S01]  /*4a20*/  ISETP.GE.AND P6, PT, R60, RZ, PT ;  /* 0x000000ff3c00720c */ /* 0x000fe20003fc6270 */
[----:B------:R-:W-:Y:S01]  /*4a30*/  VIADD R60, R3, 0x5a ;  /* 0x0000005a033c7836 */ /* 0x000fe20000000000 */
[----:B------:R-:W-:Y:S01]  /*4a40*/  @!P1 IADD3 R53, -R53, RZ, RZ ;  /* 0x000000ff35359210 */ /* 0x000fe20007ffe1ff */
[----:B------:R-:W-:Y:S01]  /*4a50*/  IMAD.MOV R5, RZ, RZ, -R5 ;  /* 0x000000ffff057224 */ /* 0x000fe200078e0a05 */
[----:B------:R-:W-:Y:S01]  /*4a60*/  IABS R59, R62 ;  /* 0x0000003e003b7213 */ /* 0x000fe20000000000 */
[--C-:B------:R-:W-:Y:S01]  /*4a70*/  @!P5 IMAD.IADD R57, R57, 0x1, -R0.reuse ;  /* 0x000000013939d824 */ /* 0x100fe200078e0a00 */
[----:B------:R-:W-:Y:S01]  /*4a80*/  IABS R63, R60 ;  /* 0x0000003c003f7213 */ /* 0x000fe20000000000 */
[----:B------:R-:W-:Y:S01]  /*4a90*/  @!P3 IMAD.IADD R56, R56, 0x1, -R0 ;  /* 0x000000013838b824 */ /* 0x000fe200078e0a00 */
[----:B------:R-:W-:Y:S01]  /*4aa0*/  ISETP.GE.AND P3, PT, R58, RZ, PT ;  /* 0x000000ff3a00720c */ /* 0x000fe20003f66270 */
[C---:B------:R-:W-:Y:S01]  /*4ab0*/  IMAD R58, R0.reuse, R5, R61 ;  /* 0x00000005003a7224 */ /* 0x040fe200078e023d */
[C---:B------:R-:W-:Y:S01]  /*4ac0*/  ISETP.GT.U32.AND P5, PT, R0.reuse, R57, PT ;  /* 0x000000390000720c */ /* 0x040fe20003fa4070 */
[----:B------:R-:W-:Y:S01]  /*4ad0*/  IMAD.MOV.U32 R61, RZ, RZ, R59 ;  /* 0x000000ffff3d7224 */ /* 0x000fe200078e003b */
[----:B------:R-:W-:Y:S01]  /*4ae0*/  ISETP.GT.U32.AND P1, PT, R0, R56, PT ;  /* 0x000000380000720c */ /* 0x000fe20003f24070 */
[----:B------:R-:W-:-:S04]  /*4af0*/  IMAD.HI.U32 R5, R2, R63, RZ ;  /* 0x0000003f02057227 */ /* 0x000fc800078e00ff */
[----:B------:R-:W-:-:S04]  /*4b00*/  IMAD.HI.U32 R59, R2, R61, RZ ;  /* 0x0000003d023b7227 */ /* 0x000fc800078e00ff */
[----:B------:R-:W-:Y:S02]  /*4b10*/  IMAD.MOV R5, RZ, RZ, -R5 ;  /* 0x000000ffff057224 */ /* 0x000fe400078e0a05 */
[----:B------:R-:W-:Y:S01]  /*4b20*/  @!P0 IMAD.MOV R55, RZ, RZ, -R55 ;  /* 0x000000ffff378224 */ /* 0x000fe200078e0a37 */
[----:B------:R-:W-:Y:S01]  /*4b30*/  ISETP.GE.AND P0, PT, R60, RZ, PT ;  /* 0x000000ff3c00720c */ /* 0x000fe20003f06270 */
[--C-:B------:R-:W-:Y:S01]  /*4b40*/  @!P5 IMAD.IADD R57, R57, 0x1, -R0.reuse ;  /* 0x000000013939d824 */ /* 0x100fe200078e0a00 */
[----:B------:R-:W-:Y:S01]  /*4b50*/  IADD3 R60, -R59, RZ, RZ ;  /* 0x000000ff3b3c7210 */ /* 0x000fe20007ffe1ff */
[----:B------:R-:W-:Y:S02]  /*4b60*/  IMAD R59, R0, R5, R63 ;  /* 0x00000005003b7224 */ /* 0x000fe400078e023f */
[----:B------:R-:W-:Y:S01]  /*4b70*/  @!P1 IMAD.IADD R56, R56, 0x1, -R0 ;  /* 0x0000000138389824 */ /* 0x000fe200078e0a00 */
[----:B------:R-:W-:Y:S01]  /*4b80*/  ISETP.GE.AND P1, PT, R62, RZ, PT ;  /* 0x000000ff3e00720c */ /* 0x000fe20003f26270 */
[C---:B------:R-:W-:Y:S01]  /*4b90*/  IMAD R60, R0.reuse, R60, R61 ;  /* 0x0000003c003c7224 */ /* 0x040fe200078e023d */
[----:B------:R-:W-:Y:S01]  /*4ba0*/  ISETP.GT.U32.AND P5, PT, R0, R59, PT ;  /* 0x0000003b0000720c */ /* 0x000fe20003fa4070 */
[----:B------:R-:W-:-:S02]  /*4bb0*/  @!P6 IMAD.MOV R56, RZ, RZ, -R56 ;  /* 0x000000ffff38e224 */ /* 0x000fc400078e0a38 */
[C---:B------:R-:W-:Y:S01]  /*4bc0*/  VIADD R62, R3.reuse, 0x5c ;  /* 0x0000005c033e7836 */ /* 0x040fe20000000000 */
[C---:B------:R-:W-:Y:S01]  /*4bd0*/  ISETP.GT.U32.AND P6, PT, R0.reuse, R60, PT ;  /* 0x0000003c0000720c */ /* 0x040fe20003fc4070 */
[C---:B------:R-:W-:Y:S02]  /*4be0*/  VIADD R64, R3.reuse, 0x5d ;  /* 0x0000005d03407836 */ /* 0x040fe40000000000 */
[----:B------:R-:W-:Y:S01]  /*4bf0*/  @!P4 IMAD.MOV R54, RZ, RZ, -R54 ;  /* 0x000000ffff36c224 */ /* 0x000fe200078e0a36 */
[----:B------:R-:W-:Y:S01]  /*4c00*/  IABS R61, R62 ;  /* 0x0000003e003d7213 */ /* 0x000fe20000000000 */
[----:B------:R-:W-:Y:S01]  /*4c10*/  @!P2 IMAD.MOV R57, RZ, RZ, -R57 ;  /* 0x000000ffff39a224 */ /* 0x000fe200078e0a39 */
[----:B------:R-:W-:Y:S01]  /*4c20*/  IABS R65, R64 ;  /* 0x0000004000417213 */ /* 0x000fe20000000000 */
[----:B------:R-:W-:Y:S01]  /*4c30*/  VIADD R74, R3, 0x62 ;  /* 0x00000062034a7836 */ /* 0x000fe20000000000 */
[----:B------:R-:W-:Y:S01]  /*4c40*/  ISETP.GT.U32.AND P4, PT, R0, R58, PT ;  /* 0x0000003a0000720c */ /* 0x000fe20003f84070 */
[----:B------:R-:W-:Y:S01]  /*4c50*/  @!P5 IMAD.IADD R59, R59, 0x1, -R0 ;  /* 0x000000013b3bd824 */ /* 0x000fe200078e0a00 */
[----:B------:R-:W-:Y:S01]  /*4c60*/  ISETP.GE.AND P2, PT, R62, RZ, PT ;  /* 0x000000ff3e00720c */ /* 0x000fe20003f46270 */
[----:B------:R-:W-:Y:S01]  /*4c70*/  IMAD.HI.U32 R5, R2, R61, RZ ;  /* 0x0000003d02057227 */ /* 0x000fe200078e00ff */
[----:B------:R-:W-:-:S02]  /*4c80*/  IABS R71, R74 ;  /* 0x0000004a00477213 */ /* 0x000fc40000000000 */
[----:B------:R-:W-:Y:S01]  /*4c90*/  ISETP.GT.U32.AND P5, PT, R0, R59, PT ;  /* 0x0000003b0000720c */ /* 0x000fe20003fa4070 */
[----:B------:R-:W-:Y:S01]  /*4ca0*/  IMAD.MOV R63, RZ, RZ, -R5 ;  /* 0x000000ffff3f7224 */ /* 0x000fe200078e0a05 */
[----:B------:R-:W-:Y:S01]  /*4cb0*/  @!P6 IADD3 R60, R60, -R0, RZ ;  /* 0x800000003c3ce210 */ /* 0x000fe20007ffe0ff */
[----:B------:R-:W-:-:S03]  /*4cc0*/  IMAD.HI.U32 R5, R2, R65, RZ ;  /* 0x0000004102057227 */ /* 0x000fc600078e00ff */
[----:B------:R-:W-:Y:S01]  /*4cd0*/  ISETP.GT.U32.AND P6, PT, R0, R60, PT ;  /* 0x0000003c0000720c */ /* 0x000fe20003fc4070 */
[----:B------:R-:W-:-:S04]  /*4ce0*/  IMAD.HI.U32 R62, R2, R67, RZ ;  /* 0x00000043023e7227 */ /* 0x000fc800078e00ff */
[----:B------:R-:W-:Y:S02]  /*4cf0*/  IMAD.MOV R5, RZ, RZ, -R5 ;  /* 0x000000ffff057224 */ /* 0x000fe400078e0a05 */
[C---:B------:R-:W-:Y:S02]  /*4d00*/  IMAD R61, R0.reuse, R63, R61 ;  /* 0x0000003f003d7224 */ /* 0x040fe400078e023d */
[----:B------:R-:W-:Y:S02]  /*4d10*/  IMAD.MOV R63, RZ, RZ, -R62 ;  /* 0x000000ffff3f7224 */ /* 0x000fe400078e0a3e */
[--C-:B------:R-:W-:Y:S01]  /*4d20*/  @!P5 IMAD.IADD R59, R59, 0x1, -R0.reuse ;  /* 0x000000013b3bd824 */ /* 0x100fe200078e0a00 */
[C---:B------:R-:W-:Y:S01]  /*4d30*/  ISETP.GT.U32.AND P5, PT, R0.reuse, R61, PT ;  /* 0x0000003d0000720c */ /* 0x040fe20003fa4070 */
[----:B------:R-:W-:Y:S02]  /*4d40*/  IMAD R62, R0, R5, R65 ;  /* 0x00000005003e7224 */ /* 0x000fe400078e0241 */
[----:B------:R-:W-:-:S02]  /*4d50*/  @!P4 IMAD.IADD R58, R58, 0x1, -R0 ;  /* 0x000000013a3ac824 */ /* 0x000fc400078e0a00 */
[----:B------:R-:W-:Y:S01]  /*4d60*/  @!P0 IMAD.MOV R59, RZ, RZ, -R59 ;  /* 0x000000ffff3b8224 */ /* 0x000fe200078e0a3b */
[C---:B------:R-:W-:Y:S01]  /*4d70*/  ISETP.GT.U32.AND P0, PT, R0.reuse, R62, PT ;  /* 0x0000003e0000720c */ /* 0x040fe20003f04070 */
[C---:B------:R-:W-:Y:S01]  /*4d80*/  IMAD R63, R0.reuse, R63, R67 ;  /* 0x0000003f003f7224 */ /* 0x040fe200078e0243 */
[----:B------:R-:W-:Y:S01]  /*4d90*/  ISETP.GT.U32.AND P4, PT, R0, R58, PT ;  /* 0x0000003a0000720c */ /* 0x000fe20003f84070 */
[----:B------:R-:W-:Y:S01]  /*4da0*/  @!P6 IMAD.IADD R60, R60, 0x1, -R0 ;  /* 0x000000013c3ce824 */ /* 0x000fe200078e0a00 */
[----:B------:R-:W-:Y:S01]  /*4db0*/  IABS R67, R70 ;  /* 0x0000004600437213 */ /* 0x000fe20000000000 */
[----:B------:R-:W-:Y:S02]  /*4dc0*/  VIADD R5, R3, 0x5f ;  /* 0x0000005f03057836 */ /* 0x000fe40000000000 */
[----:B------:R-:W-:Y:S01]  /*4dd0*/  @!P1 IMAD.MOV R60, RZ, RZ, -R60 ;  /* 0x000000ffff3c9224 */ /* 0x000fe200078e0a3c */
[----:B------:R-:W-:Y:S01]  /*4de0*/  ISETP.GT.U32.AND P1, PT, R0, R63, PT ;  /* 0x0000003f0000720c */ /* 0x000fe20003f24070 */
[--C-:B------:R-:W-:Y:S01]  /*4df0*/  @!P5 IMAD.IADD R61, R61, 0x1, -R0.reuse ;  /* 0x000000013d3dd824 */ /* 0x100fe200078e0a00 */
[----:B------:R-:W-:Y:S01]  /*4e00*/  IABS R65, R5 ;  /* 0x0000000500417213 */ /* 0x000fe20000000000 */
[----:B------:R-:W-:Y:S01]  /*4e10*/  VIADD R72, R3, 0x61 ;  /* 0x0000006103487836 */ /* 0x000fe20000000000 */
[----:B------:R-:W-:Y:S01]  /*4e20*/  ISETP.GE.AND P6, PT, R5, RZ, PT ;  /* 0x000000ff0500720c */ /* 0x000fe20003fc6270 */
[----:B------:R-:W-:Y:S01]  /*4e30*/  VIADD R75, R3, 0x65 ;  /* 0x00000065034b7836 */ /* 0x000fe20000000000 */
[----:B------:R-:W-:Y:S01]  /*4e40*/  @!P0 IADD3 R62, R62, -R0, RZ ;  /* 0x800000003e3e8210 */ /* 0x000fe20007ffe0ff */
[----:B------:R-:W-:Y:S01]  /*4e50*/  @!P4 IMAD.IADD R58, R58, 0x1, -R0 ;  /* 0x000000013a3ac824 */ /* 0x000fe200078e0a00 */
[----:B------:R-:W-:Y:S01]  /*4e60*/  ISETP.GE.AND P4, PT, R64, RZ, PT ;  /* 0x000000ff4000720c */ /* 0x000fe20003f86270 */
[----:B------:R-:W-:Y:S01]  /*4e70*/  IMAD.HI.U32 R5, R2, R65, RZ ;  /* 0x0000004102057227 */ /* 0x000fe200078e00ff */
[----:B------:R-:W-:-:S02]  /*4e80*/  ISETP.GT.U32.AND P0, PT, R0, R62, PT ;  /* 0x0000003e0000720c */ /* 0x000fc40003f04070 */
[----:B------:R-:W-:Y:S01]  /*4e90*/  ISETP.GT.U32.AND P5, PT, R0, R61, PT ;  /* 0x0000003d0000720c */ /* 0x000fe20003fa4070 */
[----:B------:R-:W-:Y:S01]  /*4ea0*/  @!P1 IMAD.IADD R63, R63, 0x1, -R0 ;  /* 0x000000013f3f9824 */ /* 0x000fe200078e0a00 */
[----:B------:R-:W-:Y:S01]  /*4eb0*/  IABS R69, R72 ;  /* 0x0000004800457213 */ /* 0x000fe20000000000 */
[----:B------:R-:W-:Y:S01]  /*4ec0*/  @!P3 IMAD.MOV R58, RZ, RZ, -R58 ;  /* 0x000000ffff3ab224 */ /* 0x000fe200078e0a3a */
[----:B------:R-:W-:Y:S01]  /*4ed0*/  ISETP.GE.AND P3, PT, R66, RZ, PT ;  /* 0x000000ff4200720c */ /* 0x000fe20003f66270 */
[----:B------:R-:W-:Y:S01]  /*4ee0*/  IMAD.HI.U32 R64, R2, R67, RZ ;  /* 0x0000004302407227 */ /* 0x000fe200078e00ff */
[----:B------:R-:W-:Y:S02]  /*4ef0*/  ISETP.GT.U32.AND P1, PT, R0, R63, PT ;  /* 0x0000003f0000720c */ /* 0x000fe40003f24070 */
[----:B------:R-:W-:Y:S01]  /*4f00*/  IABS R73, R75 ;  /* 0x0000004b00497213 */ /* 0x000fe20000000000 */
[----:B------:R-:W-:Y:S02]  /*4f10*/  IMAD.MOV R66, RZ, RZ, -R5 ;  /* 0x000000ffff427224 */ /* 0x000fe400078e0a05 */
[----:B------:R-:W-:Y:S01]  /*4f20*/  IMAD.MOV R68, RZ, RZ, -R64 ;  /* 0x000000ffff447224 */ /* 0x000fe200078e0a40 */
[----:B------:R-:W-:Y:S01]  /*4f30*/  @!P0 IADD3 R62, R62, -R0, RZ ;  /* 0x800000003e3e8210 */ /* 0x000fe20007ffe0ff */
[----:B------:R-:W-:-:S02]  /*4f40*/  IMAD R64, R0, R66, R65 ;  /* 0x0000004200407224 */ /* 0x000fc400078e0241 */
[----:B------:R-:W-:-:S03]  /*4f50*/  IMAD.HI.U32 R66, R2, R71, RZ ;  /* 0x0000004702427227 */ /* 0x000fc600078e00ff */
[C---:B------:R-:W-:Y:S01]  /*4f60*/  ISETP.GT.U32.AND P0, PT, R0.reuse, R64, PT ;  /* 0x000000400000720c */ /* 0x040fe20003f04070 */
[----:B------:R-:W-:Y:S02]  /*4f70*/  IMAD R65, R0, R68, R67 ;  /* 0x0000004400417224 */ /* 0x000fe400078e0243 */
[----:B------:R-:W-:Y:S02]  /*4f80*/  IMAD.MOV R67, RZ, RZ, -R66 ;  /* 0x000000ffff437224 */ /* 0x000fe400078e0a42 */
[----:B------:R-:W-:-:S04]  /*4f90*/  IMAD.HI.U32 R5, R2, R69, RZ ;  /* 0x0000004502057227 */ /* 0x000fc800078e00ff */
[----:B------:R-:W-:Y:S02]  /*4fa0*/  IMAD R67, R0, R67, R71 ;  /* 0x0000004300437224 */ /* 0x000fe400078e0247 */
[--C-:B------:R-:W-:Y:S02]  /*4fb0*/  @!P1 IMAD.IADD R63, R63, 0x1, -R0.reuse ;  /* 0x000000013f3f9824 */ /* 0x100fe400078e0a00 */
[----:B------:R-:W-:Y:S01]  /*4fc0*/  @!P5 IMAD.IADD R61, R61, 0x1, -R0 ;  /* 0x000000013d3dd824 */ /* 0x000fe200078e0a00 */
[----:B------:R-:W-:Y:S01]  /*4fd0*/  ISETP.GE.AND P5, PT, R70, RZ, PT ;  /* 0x000000ff4600720c */ /* 0x000fe20003fa6270 */
[----:B------:R-:W-:Y:S01]  /*4fe0*/  IMAD.MOV R5, RZ, RZ, -R5 ;  /* 0x000000ffff057224 */ /* 0x000fe200078e0a05 */
[----:B------:R-:W-:Y:S01]  /*4ff0*/  @!P0 IADD3 R64, R64, -R0, RZ ;  /* 0x8000000040408210 */ /* 0x000fe20007ffe0ff */
[C---:B------:R-:W-:Y:S02]  /*5000*/  VIADD R70, R3.reuse, 0x63 ;  /* 0x0000006303467836 */ /* 0x040fe40000000000 */
[----:B------:R-:W-:Y:S01]  /*5010*/  @!P3 IMAD.MOV R63, RZ, RZ, -R63 ;  /* 0x000000ffff3fb224 */ /* 0x000fe200078e0a3f */
[C---:B------:R-:W-:Y:S01]  /*5020*/  ISETP.GT.U32.AND P3, PT, R0.reuse, R67, PT ;  /* 0x000000430000720c */ /* 0x040fe20003f64070 */
[----:B------:R-:W-:Y:S01]  /*5030*/  @!P2 IMAD.MOV R61, RZ, RZ, -R61 ;  /* 0x000000ffff3da224 */ /* 0x000fe200078e0a3d */
[C---:B------:R-:W-:Y:S01]  /*5040*/  ISETP.GT.U32.AND P2, PT, R0.reuse, R65, PT ;  /* 0x000000410000720c */ /* 0x040fe20003f44070 */
[C---:B------:R-:W-:Y:S01]  /*5050*/  IMAD R66, R0.reuse, R5, R69 ;  /* 0x0000000500427224 */ /* 0x040fe200078e0245 */
[----:B------:R-:W-:Y:S01]  /*5060*/  IABS R69, R70 ;  /* 0x0000004600457213 */ /* 0x000fe20000000000 */
[----:B------:R-:W-:Y:S01]  /*5070*/  @!P4 IMAD.MOV R62, RZ, RZ, -R62 ;  /* 0x000000ffff3ec224 */ /* 0x000fe200078e0a3e */
[----:B------:R-:W-:Y:S01]  /*5080*/  ISETP.GT.U32.AND P0, PT, R0, R64, PT ;  /* 0x000000400000720c */ /* 0x000fe20003f04070 */
[----:B------:R-:W-:Y:S01]  /*5090*/  VIADD R76, R3, 0x68 ;  /* 0x00000068034c7836 */ /* 0x000fe20000000000 */
[----:B------:R-:W-:Y:S01]  /*50a0*/  ISETP.GE.AND P4, PT, R72, RZ, PT ;  /* 0x000000ff4800720c */ /* 0x000fe20003f86270 */
[----:B------:R-:W-:Y:S01]  /*50b0*/  IMAD.HI.U32 R5, R2, R69, RZ ;  /* 0x0000004502057227 */ /* 0x000fe200078e00ff */
[----:B------:R-:W-:-:S02]  /*50c0*/  ISETP.GT.U32.AND P1, PT, R0, R66, PT ;  /* 0x000000420000720c */ /* 0x000fc40003f24070 */
[----:B------:R-:W-:Y:S01]  /*50d0*/  IABS R77, R76 ;  /* 0x0000004c004d7213 */ /* 0x000fe20000000000 */
[----:B------:R-:W-:Y:S01]  /*50e0*/  VIADD R72, R3, 0x64 ;  /* 0x0000006403487836 */ /* 0x000fe20000000000 */
[----:B------:R-:W-:Y:S01]  /*50f0*/  IADD3 R5, -R5, RZ, RZ ;  /* 0x000000ff05057210 */ /* 0x000fe20007ffe1ff */
[--C-:B------:R-:W-:Y:S02]  /*5100*/  @!P3 IMAD.IADD R67, R67, 0x1, -R0.reuse ;  /* 0x000000014343b824 */ /* 0x100fe400078e0a00 */
[--C-:B------:R-:W-:Y:S01]  /*5110*/  @!P2 IMAD.IADD R65, R65, 0x1, -R0.reuse ;  /* 0x000000014141a824 */ /* 0x100fe200078e0a00 */
[----:B------:R-:W-:Y:S01]  /*5120*/  IABS R71, R72 ;  /* 0x0000004800477213 */ /* 0x000fe20000000000 */
[C---:B------:R-:W-:Y:S01]  /*5130*/  IMAD R68, R0.reuse, R5, R69 ;  /* 0x0000000500447224 */ /* 0x040fe200078e0245 */
[----:B------:R-:W-:Y:S01]  /*5140*/  ISETP.GT.U32.AND P3, PT, R0, R67, PT ;  /* 0x000000430000720c */ /* 0x000fe20003f64070 */
[----:B------:R-:W-:Y:S01]  /*5150*/  @!P0 IMAD.IADD R64, R64, 0x1, -R0 ;  /* 0x0000000140408824 */ /* 0x000fe200078e0a00 */
[----:B------:R-:W-:Y:S01]  /*5160*/  ISETP.GT.U32.AND P2, PT, R0, R65, PT ;  /* 0x000000410000720c */ /* 0x000fe20003f44070 */
[----:B------:R-:W-:Y:S01]  /*5170*/  IMAD.HI.U32 R5, R2, R71, RZ ;  /* 0x0000004702057227 */ /* 0x000fe200078e00ff */
[----:B------:R-:W-:-:S03]  /*5180*/  ISETP.GE.AND P0, PT, R74, RZ, PT ;  /* 0x000000ff4a00720c */ /* 0x000fc60003f06270 */
[----:B------:R-:W-:-:S04]  /*5190*/  IMAD.HI.U32 R69, R2, R73, RZ ;  /* 0x0000004902457227 */ /* 0x000fc800078e00ff */
[----:B------:R-:W-:Y:S02]  /*51a0*/  IMAD.MOV R5, RZ, RZ, -R5 ;  /* 0x000000ffff057224 */ /* 0x000fe400078e0a05 */
[----:B------:R-:W-:Y:S01]  /*51b0*/  @!P6 IMAD.MOV R64, RZ, RZ, -R64 ;  /* 0x000000ffff40e224 */ /* 0x000fe200078e0a40 */
[----:B------:R-:W-:Y:S01]  /*51c0*/  ISETP.GE.AND P6, PT, R70, RZ, PT ;  /* 0x000000ff4600720c */ /* 0x000fe20003fc6270 */
[--C-:B------:R-:W-:Y:S01]  /*51d0*/  @!P1 IMAD.IADD R66, R66, 0x1, -R0.reuse ;  /* 0x0000000142429824 */ /* 0x100fe200078e0a00 */
[----:B------:R-:W-:Y:S01]  /*51e0*/  @!P3 IADD3 R67, R67, -R0, RZ ;  /* 0x800000004343b210 */ /* 0x000fe20007ffe0ff */
[----:B------:R-:W-:Y:S02]  /*51f0*/  IMAD.MOV R70, RZ, RZ, -R69 ;  /* 0x000000ffff467224 */ /* 0x000fe400078e0a45 */
[C---:B------:R-:W-:Y:S01]  /*5200*/  IMAD R69, R0.reuse, R5, R71 ;  /* 0x0000000500457224 */ /* 0x040fe200078e0247 */
[C---:B------:R-:W-:Y:S01]  /*5210*/  ISETP.GT.U32.AND P1, PT, R0.reuse, R66, PT ;  /* 0x000000420000720c */ /* 0x040fe20003f24070 */
[--C-:B------:R-:W-:Y:S01]  /*5220*/  @!P2 IMAD.IADD R65, R65, 0x1, -R0.reuse ;  /* 0x000000014141a824 */ /* 0x100fe200078e0a00 */
[C---:B------:R-:W-:Y:S01]  /*5230*/  ISETP.GT.U32.AND P2, PT, R0.reuse, R68, PT ;  /* 0x000000440000720c */ /* 0x040fe20003f44070 */
[C---:B------:R-:W-:Y:S01]  /*5240*/  VIADD R5, R3.reuse, 0x66 ;  /* 0x0000006603057836 */ /* 0x040fe20000000000 */
[C---:B------:R-:W-:Y:S01]  /*5250*/  ISETP.GT.U32.AND P3, PT, R0.reuse, R69, PT ;  /* 0x000000450000720c */ /* 0x040fe20003f64070 */
[----:B------:R-:W-:Y:S01]  /*5260*/  VIADD R71, R3, 0x67 ;  /* 0x0000006703477836 */ /* 0x000fe20000000000 */
[----:B------:R-:W-:Y:S01]  /*5270*/  @!P5 IADD3 R65, -R65, RZ, RZ ;  /* 0x000000ff4141d210 */ /* 0x000fe20007ffe1ff */
[----:B------:R-:W-:Y:S01]  /*5280*/  IMAD R70, R0, R70, R73 ;  /* 0x0000004600467224 */ /* 0x000fe200078e0249 */
[----:B------:R-:W-:Y:S01]  /*5290*/  IABS R73, R5 ;  /* 0x0000000500497213 */ /* 0x000fe20000000000 */
[----:B------:R-:W-:Y:S01]  /*52a0*/  @!P0 IMAD.MOV R67, RZ, RZ, -R67 ;  /* 0x000000ffff438224 */ /* 0x000fe200078e0a43 */
[----:B------:R-:W-:Y:S01]  /*52b0*/  ISETP.GE.AND P0, PT, R71, RZ, PT ;  /* 0x000000ff4700720c */ /* 0x000fe20003f06270 */
[----:B------:R-:W-:Y:S01]  /*52c0*/  VIADD R78, R3, 0x69 ;  /* 0x00000069034e7836 */ /* 0x000fe20000000000 */
[----:B------:R-:W-:Y:S01]  /*52d0*/  ISETP.GE.AND P5, PT, R72, RZ, PT ;  /* 0x000000ff4800720c */ /* 0x000fe20003fa6270 */
[--C-:B------:R-:W-:Y:S01]  /*52e0*/  @!P1 IMAD.IADD R66, R66, 0x1, -R0.reuse ;  /* 0x0000000142429824 */ /* 0x100fe200078e0a00 */
[----:B------:R-:W-:Y:S01]  /*52f0*/  ISETP.GE.AND P1, PT, R75, RZ, PT ;  /* 0x000000ff4b00720c */ /* 0x000fe20003f26270 */
[----:B------:R-:W-:Y:S01]  /*5300*/  @!P2 IMAD.IADD R68, R68, 0x1, -R0 ;  /* 0x000000014444a824 */ /* 0x000fe200078e0a00 */
[----:B------:R-:W-:Y:S01]  /*5310*/  IABS R75, R71 ;  /* 0x00000047004b7213 */ /* 0x000fe20000000000 */
[----:B------:R-:W-:Y:S01]  /*5320*/  @!P4 IMAD.MOV R66, RZ, RZ, -R66 ;  /* 0x000000ffff42c224 */ /* 0x000fe200078e0a42 */
[----:B------:R-:W-:Y:S01]  /*5330*/  @!P3 IADD3 R69, R69, -R0, RZ ;  /* 0x800000004545b210 */ /* 0x000fe20007ffe0ff */
[----:B------:R-:W-:Y:S01]  /*5340*/  VIADD R82, R3, 0x6a ;  /* 0x0000006a03527836 */ /* 0x000fe20000000000 */
[----:B------:R-:W-:Y:S01]  /*5350*/  ISETP.GE.AND P4, PT, R5, RZ, PT ;  /* 0x000000ff0500720c */ /* 0x000fe20003f86270 */
[----:B------:R-:W-:Y:S01]  /*5360*/  IMAD.HI.U32 R5, R2, R73, RZ ;  /* 0x0000004902057227 */ /* 0x000fe200078e00ff */
[----:B------:R-:W-:-:S02]  /*5370*/  ISETP.GT.U32.AND P3, PT, R0, R69, PT ;  /* 0x000000450000720c */ /* 0x000fc40003f64070 */
[----:B------:R-:W-:Y:S01]  /*5380*/  ISETP.GT.U32.AND P2, PT, R0, R68, PT ;  /* 0x000000440000720c */ /* 0x000fe20003f44070 */
[----:B------:R-:W-:Y:S01]  /*5390*/  IMAD.HI.U32 R71, R2, R75, RZ ;  /* 0x0000004b02477227 */ /* 0x000fe200078e00ff */
[----:B------:R-:W-:-:S03]  /*53a0*/  IABS R79, R78 ;  /* 0x0000004e004f7213 */ /* 0x000fc60000000000 */
[----:B------:R-:W-:Y:S02]  /*53b0*/  IMAD.MOV R5, RZ, RZ, -R5 ;  /* 0x000000ffff057224 */ /* 0x000fe400078e0a05 */
[----:B------:R-:W-:Y:S02]  /*53c0*/  IMAD.MOV R72, RZ, RZ, -R71 ;  /* 0x000000ffff487224 */ /* 0x000fe400078e0a47 */
[----:B------:R-:W-:Y:S02]  /*53d0*/  IMAD R71, R0, R5, R73 ;  /* 0x0000000500477224 */ /* 0x000fe400078e0249 */
[--C-:B------:R-:W-:Y:S02]  /*53e0*/  @!P3 IMAD.IADD R69, R69, 0x1, -R0.reuse ;  /* 0x000000014545b824 */ /* 0x100fe400078e0a00 */
[----:B------:R-:W-:Y:S01]  /*53f0*/  @!P2 IMAD.IADD R68, R68, 0x1, -R0 ;  /* 0x000000014444a824 */ /* 0x000fe200078e0a00 */
[C---:B------:R-:W-:Y:S01]  /*5400*/  ISETP.GT.U32.AND P3, PT, R0.reuse, R71, PT ;  /* 0x000000470000720c */ /* 0x040fe20003f64070 */
[C---:B------:R-:W-:Y:S01]  /*5410*/  IMAD R72, R0.reuse, R72, R75 ;  /* 0x0000004800487224 */ /* 0x040fe200078e024b */
[----:B------:R-:W-:Y:S01]  /*5420*/  ISETP.GT.U32.AND P2, PT, R0, R70, PT ;  /* 0x000000460000720c */ /* 0x000fe20003f44070 */
[----:B------:R-:W-:Y:S01]  /*5430*/  @!P6 IMAD.MOV R68, RZ, RZ, -R68 ;  /* 0x000000ffff44e224 */ /* 0x000fe200078e0a44 */
[----:B------:R-:W-:Y:S01]  /*5440*/  IABS R75, R82 ;  /* 0x00000052004b7213 */ /* 0x000fe20000000000 */
[----:B------:R-:W-:Y:S01]  /*5450*/  IMAD.HI.U32 R5, R2, R77, RZ ;  /* 0x0000004d02057227 */ /* 0x000fe200078e00ff */
[----:B------:R-:W-:-:S03]  /*5460*/  ISETP.GT.U32.AND P6, PT, R0, R72, PT ;  /* 0x000000480000720c */ /* 0x000fc60003fc4070 */
[----:B------:R-:W-:Y:S01]  /*5470*/  IMAD.HI.U32 R73, R2, R79, RZ ;  /* 0x0000004f02497227 */ /* 0x000fe200078e00ff */
[----:B------:R-:W-:-:S03]  /*5480*/  IADD3 R5, -R5, RZ, RZ ;  /* 0x000000ff05057210 */ /* 0x000fc60007ffe1ff */
[----:B------:R-:W-:Y:S01]  /*5490*/  @!P3 IADD3 R71, R71, -R0, RZ ;  /* 0x800000004747b210 */ /* 0x000fe20007ffe0ff */
[----:B------:R-:W-:Y:S02]  /*54a0*/  IMAD.MOV R74, RZ, RZ, -R73 ;  /* 0x000000ffff4a7224 */ /* 0x000fe400078e0a49 */
[--C-:B------:R-:W-:Y:S01]  /*54b0*/  @!P2 IMAD.IADD R70, R70, 0x1, -R0.reuse ;  /* 0x000000014646a824 */ /* 0x100fe200078e0a00 */
[C---:B------:R-:W-:Y:S01]  /*54c0*/  ISETP.GT.U32.AND P3, PT, R0.reuse, R71, PT ;  /* 0x000000470000720c */ /* 0x040fe20003f64070 */
[----:B------:R-:W-:Y:S02]  /*54d0*/  IMAD R73, R0, R5, R77 ;  /* 0x0000000500497224 */ /* 0x000fe400078e024d */
[----:B------:R-:W-:Y:S01]  /*54e0*/  @!P6 IMAD.IADD R72, R72, 0x1, -R0 ;  /* 0x000000014848e824 */ /* 0x000fe200078e0a00 */
[----:B------:R-:W-:Y:S01]  /*54f0*/  ISETP.GT.U32.AND P2, PT, R0, R70, PT ;  /* 0x000000460000720c */ /* 0x000fe20003f44070 */
[----:B------:R-:W-:Y:S02]  /*5500*/  VIADD R84, R3, 0x6b ;  /* 0x0000006b03547836 */ /* 0x000fe40000000000 */
[----:B------:R-:W-:Y:S01]  /*5510*/  IMAD.HI.U32 R5, R2, R75, RZ ;  /* 0x0000004b02057227 */ /* 0x000fe200078e00ff */
[----:B------:R-:W-:-:S03]  /*5520*/  ISETP.GT.U32.AND P6, PT, R0, R72, PT ;  /* 0x000000480000720c */ /* 0x000fc60003fc4070 */
[----:B------:R-:W-:Y:S02]  /*5530*/  VIADD R86, R3, 0x6c ;  /* 0x0000006c03567836 */ /* 0x000fe40000000000 */
[----:B------:R-:W-:Y:S01]  /*5540*/  @!P3 IADD3 R71, R71, -R0, RZ ;  /* 0x800000004747b210 */ /* 0x000fe20007ffe0ff */
[C---:B------:R-:W-:Y:S01]  /*5550*/  IMAD R74, R0.reuse, R74, R79 ;  /* 0x0000004a004a7224 */ /* 0x040fe200078e024f */
[C---:B------:R-:W-:Y:S01]  /*5560*/  ISETP.GT.U32.AND P3, PT, R0.reuse, R73, PT ;  /* 0x000000490000720c */ /* 0x040fe20003f64070 */
[----:B------:R-:W-:Y:S01]  /*5570*/  IMAD.MOV R77, RZ, RZ, -R5 ;  /* 0x000000ffff4d7224 */ /* 0x000fe200078e0a05 */
[----:B------:R-:W-:Y:S01]  /*5580*/  IABS R79, R84 ;  /* 0x00000054004f7213 */ /* 0x000fe20000000000 */
[----:B------:R-:W-:Y:S01]  /*5590*/  VIADD R87, R3, 0x6d ;  /* 0x0000006d03577836 */ /* 0x000fe20000000000 */
[----:B------:R-:W-:Y:S01]  /*55a0*/  IABS R81, R86 ;  /* 0x0000005600517213 */ /* 0x000fe20000000000 */
[----:B------:R-:W-:Y:S02]  /*55b0*/  IMAD R75, R0, R77, R75 ;  /* 0x0000004d004b7224 */ /* 0x000fe400078e024b */
[----:B------:R-:W-:Y:S01]  /*55c0*/  @!P6 IMAD.IADD R72, R72, 0x1, -R0 ;  /* 0x000000014848e824 */ /* 0x000fe200078e0a00 */
[----:B------:R-:W-:Y:S01]  /*55d0*/  ISETP.GT.U32.AND P6, PT, R0, R74, PT ;  /* 0x0000004a0000720c */ /* 0x000fe20003fc4070 */
[----:B------:R-:W-:Y:S01]  /*55e0*/  IMAD.HI.U32 R5, R2, R79, RZ ;  /* 0x0000004f02057227 */ /* 0x000fe200078e00ff */
[----:B------:R-:W-:-:S03]  /*55f0*/  IABS R83, R87 ;  /* 0x0000005700537213 */ /* 0x000fc60000000000 */
[----:B------:R-:W-:Y:S01]  /*5600*/  @!P5 IMAD.MOV R69, RZ, RZ, -R69 ;  /* 0x000000ffff45d224 */ /* 0x000fe200078e0a45 */
[----:B------:R-:W-:Y:S01]  /*5610*/  ISETP.GE.AND P5, PT, R76, RZ, PT ;  /* 0x000000ff4c00720c */ /* 0x000fe20003fa6270 */
[----:B------:R-:W-:Y:S01]  /*5620*/  @!P2 IMAD.IADD R70, R70, 0x1, -R0 ;  /* 0x000000014646a824 */ /* 0x000fe200078e0a00 */
[----:B------:R-:W-:Y:S01]  /*5630*/  ISETP.GE.AND P2, PT, R78, RZ, PT ;  /* 0x000000ff4e00720c */ /* 0x000fe20003f46270 */
[----:B------:R-:W-:-:S03]  /*5640*/  IMAD.HI.U32 R76, R2, R81, RZ ;  /* 0x00000051024c7227 */ /* 0x000fc600078e00ff */
[----:B------:R-:W-:Y:S01]  /*5650*/  @!P1 IADD3 R70, -R70, RZ, RZ ;  /* 0x000000ff46469210 */ /* 0x000fe20007ffe1ff */
[----:B------:R-:W-:Y:S02]  /*5660*/  IMAD.MOV R78, RZ, RZ, -R5 ;  /* 0x000000ffff4e7224 */ /* 0x000fe400078e0a05 */
[----:B------:R-:W-:Y:S01]  /*5670*/  @!P3 IMAD.IADD R73, R73, 0x1, -R0 ;  /* 0x000000014949b824 */ /* 0x000fe200078e0a00 */
[----:B------:R-:W-:Y:S01]  /*5680*/  ISETP.GT.U32.AND P3, PT, R0, R75, PT ;  /* 0x0000004b0000720c */ /* 0x000fe20003f64070 */
[----:B------:R-:W-:Y:S02]  /*5690*/  IMAD.MOV R80, RZ, RZ, -R76 ;  /* 0x000000ffff507224 */ /* 0x000fe400078e0a4c */
[----:B------:R-:W-:-:S04]  /*56a0*/  IMAD.HI.U32 R77, R2, R83, RZ ;  /* 0x00000053024d7227 */ /* 0x000fc800078e00ff */
[----:B------:R-:W-:Y:S01]  /*56b0*/  IMAD R76, R0, R78, R79 ;  /* 0x0000004e004c7224 */ /* 0x000fe200078e024f */
[----:B------:R-:W-:Y:S01]  /*56c0*/  IADD3 R78, -R77, RZ, RZ ;  /* 0x000000ff4d4e7210 */ /* 0x000fe20007ffe1ff */
[--C-:B------:R-:W-:Y:S02]  /*56d0*/  @!P6 IMAD.IADD R74, R74, 0x1, -R0.reuse ;  /* 0x000000014a4ae824 */ /* 0x100fe400078e0a00 */
[C---:B------:R-:W-:Y:S01]  /*56e0*/  IMAD R77, R0.reuse, R80, R81 ;  /* 0x00000050004d7224 */ /* 0x040fe200078e0251 */
[C---:B------:R-:W-:Y:S01]  /*56f0*/  ISETP.GT.U32.AND P6, PT, R0.reuse, R76, PT ;  /* 0x0000004c0000720c */ /* 0x040fe20003fc4070 */
[----:B------:R-:W-:Y:S01]  /*5700*/  VIADD R88, R3, 0x6e ;  /* 0x0000006e03587836 */ /* 0x000fe20000000000 */
[C---:B------:R-:W-:Y:S01]  /*5710*/  ISETP.GT.U32.AND P1, PT, R0.reuse, R74, PT ;  /* 0x0000004a0000720c */ /* 0x040fe20003f24070 */
[----:B------:R-:W-:Y:S01]  /*5720*/  @!P3 IMAD.IADD R75, R75, 0x1, -R0 ;  /* 0x000000014b4bb824 */ /* 0x000fe200078e0a00 */
[C---:B------:R-:W-:Y:S01]  /*5730*/  ISETP.GT.U32.AND P3, PT, R0.reuse, R73, PT ;  /* 0x000000490000720c */ /* 0x040fe20003f64070 */
[----:B------:R-:W-:Y:S01]  /*5740*/  @!P0 IMAD.MOV R72, RZ, RZ, -R72 ;  /* 0x000000ffff488224 */ /* 0x000fe200078e0a48 */
[----:B------:R-:W-:Y:S01]  /*5750*/  ISETP.GT.U32.AND P0, PT, R0, R77, PT ;  /* 0x0000004d0000720c */ /* 0x000fe20003f04070 */
[C---:B------:R-:W-:Y:S01]  /*5760*/  VIADD R89, R3.reuse, 0x6f ;  /* 0x0000006f03597836 */ /* 0x040fe20000000000 */
[----:B------:R-:W-:Y:S01]  /*5770*/  IABS R85, R88 ;  /* 0x0000005800557213 */ /* 0x000fe20000000000 */
[----:B------:R-:W-:-:S02]  /*5780*/  VIADD R90, R3, 0x70 ;  /* 0x00000070035a7836 */ /* 0x000fc40000000000 */
[----:B------:R-:W-:Y:S01]  /*5790*/  IMAD R78, R0, R78, R83 ;  /* 0x0000004e004e7224 */ /* 0x000fe200078e0253 */
[----:B------:R-:W-:Y:S01]  /*57a0*/  IABS R81, R89 ;  /* 0x0000005900517213 */ /* 0x000fe20000000000 */
[----:B------:R-:W-:Y:S01]  /*57b0*/  @!P6 IMAD.IADD R76, R76, 0x1, -R0 ;  /* 0x000000014c4ce824 */ /* 0x000fe200078e0a00 */
[----:B------:R-:W-:Y:S01]  /*57c0*/  ISETP.GT.U32.AND P6, PT, R0, R75, PT ;  /* 0x0000004b0000720c */ /* 0x000fe20003fc4070 */
[----:B------:R-:W-:Y:S01]  /*57d0*/  IMAD.HI.U32 R5, R2, R85, RZ ;  /* 0x0000005502057227 */ /* 0x000fe200078e00ff */
[----:B------:R-:W-:-:S03]  /*57e0*/  IABS R83, R90 ;  /* 0x0000005a00537213 */ /* 0x000fc60000000000 */
[----:B------:R-:W-:Y:S02]  /*57f0*/  IMAD.MOV R5, RZ, RZ, -R5 ;  /* 0x000000ffff057224 */ /* 0x000fe400078e0a05 */
[--C-:B------:R-:W-:Y:S01]  /*5800*/  @!P3 IMAD.IADD R73, R73, 0x1, -R0.reuse ;  /* 0x000000014949b824 */ /* 0x100fe200078e0a00 */
[----:B------:R-:W-:Y:S01]  /*5810*/  ISETP.GT.U32.AND P3, PT, R0, R78, PT ;  /* 0x0000004e0000720c */ /* 0x000fe20003f64070 */
[----:B------:R-:W-:Y:S01]  /*5820*/  @!P0 IMAD.IADD R77, R77, 0x1, -R0 ;  /* 0x000000014d4d8824 */ /* 0x000fe200078e0a00 */
[----:B------:R-:W-:Y:S01]  /*5830*/  ISETP.GE.AND P0, PT, R86, RZ, PT ;  /* 0x000000ff5600720c */ /* 0x000fe20003f06270 */
[----:B------:R-:W-:Y:S01]  /*5840*/  @!P4 IMAD.MOV R71, RZ, RZ, -R71 ;  /* 0x000000ffff47c224 */ /* 0x000fe200078e0a47 */
[C---:B------:R-:W-:Y:S01]  /*5850*/  ISETP.GT.U32.AND P4, PT, R0.reuse, R76, PT ;  /* 0x0000004c0000720c */ /* 0x040fe20003f84070 */
[C---:B------:R-:W-:Y:S01]  /*5860*/  IMAD R79, R0.reuse, R5, R85 ;  /* 0x00000005004f7224 */ /* 0x040fe200078e0255 */
[----:B------:R-:W-:Y:S01]  /*5870*/  @!P6 IADD3 R75, R75, -R0, RZ ;  /* 0x800000004b4be210 */ /* 0x000fe20007ffe0ff */
[----:B------:R-:W-:Y:S01]  /*5880*/  @!P5 IMAD.MOV R73, RZ, RZ, -R73 ;  /* 0x000000ffff49d224 */ /* 0x000fe200078e0a49 */
[----:B------:R-:W-:Y:S01]  /*5890*/  ISETP.GT.U32.AND P5, PT, R0, R77, PT ;  /* 0x0000004d0000720c */ /* 0x000fe20003fa4070 */
[----:B------:R-:W-:Y:S01]  /*58a0*/  IMAD.HI.U32 R5, R2, R81, RZ ;  /* 0x0000005102057227 */ /* 0x000fe200078e00ff */
[----:B------:R-:W-:-:S03]  /*58b0*/  ISETP.GT.U32.AND P6, PT, R0, R79, PT ;  /* 0x0000004f0000720c */ /* 0x000fc60003fc4070 */
[----:B------:R-:W-:Y:S01]  /*58c0*/  @!P1 IMAD.IADD R74, R74, 0x1, -R0 ;  /* 0x000000014a4a9824 */ /* 0x000fe200078e0a00 */
[----:B------:R-:W-:Y:S01]  /*58d0*/  ISETP.GE.AND P1, PT, R82, RZ, PT ;  /* 0x000000ff5200720c */ /* 0x000fe20003f26270 */
[----:B------:R-:W-:-:S04]  /*58e0*/  IMAD.HI.U32 R80, R2, R83, RZ ;  /* 0x0000005302507227 */ /* 0x000fc800078e00ff */
[----:B------:R-:W-:Y:S02]  /*58f0*/  IMAD.MOV R5, RZ, RZ, -R5 ;  /* 0x000000ffff057224 */ /* 0x000fe400078e0a05 */
[----:B------:R-:W-:Y:S02]  /*5900*/  IMAD.MOV R82, RZ, RZ, -R80 ;  /* 0x000000ffff527224 */ /* 0x000fe400078e0a50 */
[C---:B------:R-:W-:Y:S02]  /*5910*/  IMAD R80, R0.reuse, R5, R81 ;  /* 0x0000000500507224 */ /* 0x040fe400078e0251 */
[----:B------:R-:W-:Y:S01]  /*5920*/  IMAD R81, R0, R82, R83 ;  /* 0x0000005200517224 */ /* 0x000fe200078e0253 */
[----:B------:R-:W-:Y:S01]  /*5930*/  IADD3 R82, R3, 0x71, RZ ;  /* 0x0000007103527810 */ /* 0x000fe20007ffe0ff */
[--C-:B------:R-:W-:Y:S01]  /*5940*/  @!P4 IMAD.IADD R76, R76, 0x1, -R0.reuse ;  /* 0x000000014c4cc824 */ /* 0x100fe200078e0a00 */
[----:B------:R-:W-:Y:S01]  /*5950*/  ISETP.GE.AND P4, PT, R84, RZ, PT ;  /* 0x000000ff5400720c */ /* 0x000fe20003f86270 */
[--C-:B------:R-:W-:Y:S01]  /*5960*/  @!P5 IMAD.IADD R77, R77, 0x1, -R0.reuse ;  /* 0x000000014d4dd824 */ /* 0x100fe200078e0a00 */
[C---:B------:R-:W-:Y:S01]  /*5970*/  ISETP.GT.U32.AND P5, PT, R0.reuse, R81, PT ;  /* 0x000000510000720c */ /* 0x040fe20003fa4070 */
[----:B------:R-:W-:Y:S01]  /*5980*/  @!P1 IMAD.MOV R75, RZ, RZ, -R75 ;  /* 0x000000ffff4b9224 */ /* 0x000fe200078e0a4b */
[----:B------:R-:W-:Y:S01]  /*5990*/  ISETP.GT.U32.AND P1, PT, R0, R80, PT ;  /* 0x000000500000720c */ /* 0x000fe20003f24070 */
[----:B------:R-:W-:Y:S01]  /*59a0*/  @!P6 IMAD.IADD R79, R79, 0x1, -R0 ;  /* 0x000000014f4fe824 */ /* 0x000fe200078e0a00 */
[----:B------:R-:W-:Y:S01]  /*59b0*/  IABS R83, R82 ;  /* 0x0000005200537213 */ /* 0x000fe20000000000 */
[----:B------:R-:W-:-:S02]  /*59c0*/  VIADD R86, R3, 0x72 ;  /* 0x0000007203567836 */ /* 0x000fc40000000000 */
[----:B------:R-:W-:Y:S01]  /*59d0*/  @!P3 IMAD.IADD R78, R78, 0x1, -R0 ;  /* 0x000000014e4eb824 */ /* 0x000fe200078e0a00 */
[----:B------:R-:W-:Y:S01]  /*59e0*/  ISETP.GT.U32.AND P6, PT, R0, R79, PT ;  /* 0x0000004f0000720c */ /* 0x000fe20003fc4070 */
[----:B------:R-:W-:Y:S01]  /*59f0*/  IMAD.HI.U32 R5, R2, R83, RZ ;  /* 0x0000005302057227 */ /* 0x000fe200078e00ff */
[----:B------:R-:W-:Y:S02]  /*5a00*/  IABS R85, R86 ;  /* 0x0000005600557213 */ /* 0x000fe40000000000 */
[----:B------:R-:W-:Y:S01]  /*5a10*/  @!P4 IADD3 R76, -R76, RZ, RZ ;  /* 0x000000ff4c4cc210 */ /* 0x000fe20007ffe1ff */
[----:B------:R-:W-:Y:S01]  /*5a20*/  @!P2 IMAD.MOV R74, RZ, RZ, -R74 ;  /* 0x000000ffff4aa224 */ /* 0x000fe200078e0a4a */
[----:B------:R-:W-:Y:S01]  /*5a30*/  ISETP.GE.AND P4, PT, R88, RZ, PT ;  /* 0x000000ff5800720c */ /* 0x000fe20003f86270 */
[----:B------:R-:W-:Y:S01]  /*5a40*/  @!P1 IMAD.IADD R80, R80, 0x1, -R0 ;  /* 0x0000000150509824 */ /* 0x000fe200078e0a00 */
[----:B------:R-:W-:Y:S01]  /*5a50*/  @!P5 IADD3 R81, R81, -R0, RZ ;  /* 0x800000005151d210 */ /* 0x000fe20007ffe0ff */
[----:B------:R-:W-:Y:S01]  /*5a60*/  IMAD.MOV R5, RZ, RZ, -R5 ;  /* 0x000000ffff057224 */ /* 0x000fe200078e0a05 */
[----:B------:R-:W-:Y:S01]  /*5a70*/  ISETP.GE.AND P1, PT, R82, RZ, PT ;  /* 0x000000ff5200720c */ /* 0x000fe20003f26270 */
[----:B------:R-:W-:Y:S01]  /*5a80*/  IMAD.HI.U32 R82, R2, R85, RZ ;  /* 0x0000005502527227 */ /* 0x000fe200078e00ff */
[----:B------:R-:W-:-:S02]  /*5a90*/  ISETP.GT.U32.AND P5, PT, R0, R81, PT ;  /* 0x000000510000720c */ /* 0x000fc40003fa4070 */
[----:B------:R-:W-:Y:S01]  /*5aa0*/  ISETP.GT.U32.AND P2, PT, R0, R78, PT ;  /* 0x0000004e0000720c */ /* 0x000fe20003f44070 */
[----:B------:R-:W-:Y:S01]  /*5ab0*/  @!P6 IMAD.IADD R79, R79, 0x1, -R0 ;  /* 0x000000014f4fe824 */ /* 0x000fe200078e0a00 */
[----:B------:R-:W-:Y:S01]  /*5ac0*/  ISETP.GE.AND P3, PT, R87, RZ, PT ;  /* 0x000000ff5700720c */ /* 0x000fe20003f66270 */
[----:B------:R-:W-:Y:S01]  /*5ad0*/  IMAD.MOV R84, RZ, RZ, -R82 ;  /* 0x000000ffff547224 */ /* 0x000fe200078e0a52 */
[----:B------:R-:W-:Y:S01]  /*5ae0*/  ISETP.GE.AND P6, PT, R90, RZ, PT ;  /* 0x000000ff5a00720c */ /* 0x000fe20003fc6270 */
[C---:B------:R-:W-:Y:S01]  /*5af0*/  IMAD R82, R0.reuse, R5, R83 ;  /* 0x0000000500527224 */ /* 0x040fe200078e0253 */
[----:B------:R-:W-:Y:S01]  /*5b00*/  @!P4 IADD3 R79, -R79, RZ, RZ ;  /* 0x000000ff4f4fc210 */ /* 0x000fe20007ffe1ff */
[C---:B------:R-:W-:Y:S02]  /*5b10*/  IMAD R83, R0.reuse, R84, R85 ;  /* 0x0000005400537224 */ /* 0x040fe400078e0255 */
[----:B------:R-:W-:Y:S01]  /*5b20*/  @!P0 IMAD.MOV R77, RZ, RZ, -R77 ;  /* 0x000000ffff4d8224 */ /* 0x000fe200078e0a4d */
[C---:B------:R-:W-:Y:S01]  /*5b30*/  ISETP.GT.U32.AND P4, PT, R0.reuse, R82, PT ;  /* 0x000000520000720c */ /* 0x040fe20003f84070 */
[--C-:B------:R-:W-:Y:S01]  /*5b40*/  @!P5 IMAD.IADD R81, R81, 0x1, -R0.reuse ;  /* 0x000000015151d824 */ /* 0x100fe200078e0a00 */
[----:B------:R-:W-:Y:S01]  /*5b50*/  ISETP.GT.U32.AND P0, PT, R0, R80, PT ;  /* 0x000000500000720c */ /* 0x000fe20003f04070 */
[----:B------:R-:W-:Y:S01]  /*5b60*/  @!P2 IMAD.IADD R78, R78, 0x1, -R0 ;  /* 0x000000014e4ea824 */ /* 0x000fe200078e0a00 */
[----:B------:R-:W-:Y:S01]  /*5b70*/  ISETP.GT.U32.AND P5, PT, R0, R83, PT ;  /* 0x000000530000720c */ /* 0x000fe20003fa4070 */
[----:B------:R-:W-:Y:S01]  /*5b80*/  VIADD R5, R3, 0x73 ;  /* 0x0000007303057836 */ /* 0x000fe20000000000 */
[----:B------:R-:W-:Y:S01]  /*5b90*/  ISETP.GE.AND P2, PT, R89, RZ, PT ;  /* 0x000000ff5900720c */ /* 0x000fe20003f46270 */
[----:B------:R-:W-:-:S02]  /*5ba0*/  VIADD R84, R3, 0x74 ;  /* 0x0000007403547836 */ /* 0x000fc40000000000 */
[----:B------:R-:W-:Y:S01]  /*5bb0*/  VIADD R88, R3, 0x75 ;  /* 0x0000007503587836 */ /* 0x000fe20000000000 */
[----:B------:R-:W-:Y:S01]  /*5bc0*/  IABS R87, R5 ;  /* 0x0000000500577213 */ /* 0x000fe20000000000 */
[----:B------:R-:W-:Y:S01]  /*5bd0*/  @!P3 IMAD.MOV R78, RZ, RZ, -R78 ;  /* 0x000000ffff4eb224 */ /* 0x000fe200078e0a4e */
[----:B------:R-:W-:Y:S01]  /*5be0*/  IABS R89, R84 ;  /* 0x0000005400597213 */ /* 0x000fe20000000000 */
[--C-:B------:R-:W-:Y:S01]  /*5bf0*/  @!P4 IMAD.IADD R82, R82, 0x1, -R0.reuse ;  /* 0x000000015252c824 */ /* 0x100fe200078e0a00 */
[----:B------:R-:W-:Y:S01]  /*5c00*/  IABS R91, R88 ;  /* 0x00000058005b7213 */ /* 0x000fe20000000000 */
[----:B------:R-:W-:Y:S01]  /*5c10*/  @!P0 IMAD.IADD R80, R80, 0x1, -R0 ;  /* 0x0000000150508824 */ /* 0x000fe200078e0a00 */
[----:B------:R-:W-:Y:S01]  /*5c20*/  ISETP.GE.AND P0, PT, R5, RZ, PT ;  /* 0x000000ff0500720c */ /* 0x000fe20003f06270 */
[----:B------:R-:W-:Y:S01]  /*5c30*/  IMAD.HI.U32 R5, R2, R87, RZ ;  /* 0x0000005702057227 */ /* 0x000fe200078e00ff */
[----:B------:R-:W-:Y:S02]  /*5c40*/  @!P5 IADD3 R83, R83, -R0, RZ ;  /* 0x800000005353d210 */ /* 0x000fe40007ffe0ff */
[----:B------:R-:W-:Y:S01]  /*5c50*/  ISETP.GT.U32.AND P4, PT, R0, R82, PT ;  /* 0x000000520000720c */ /* 0x000fe20003f84070 */
[----:B------:R-:W-:Y:S01]  /*5c60*/  @!P2 IMAD.MOV R80, RZ, RZ, -R80 ;  /* 0x000000ffff50a224 */ /* 0x000fe200078e0a50 */
[----:B------:R-:W-:Y:S01]  /*5c70*/  ISETP.GE.AND P2, PT, R84, RZ, PT ;  /* 0x000000ff5400720c */ /* 0x000fe20003f46270 */
[----:B------:R-:W-:Y:S01]  /*5c80*/  IMAD.HI.U32 R84, R2, R89, RZ ;  /* 0x0000005902547227 */ /* 0x000fe200078e00ff */
[----:B------:R-:W-:-:S02]  /*5c90*/  ISETP.GT.U32.AND P5, PT, R0, R83, PT ;  /* 0x000000530000720c */ /* 0x000fc40003fa4070 */
[----:B------:R-:W-:Y:S01]  /*5ca0*/  ISETP.GE.AND P3, PT, R86, RZ, PT ;  /* 0x000000ff5600720c */ /* 0x000fe20003f66270 */
[----:B------:R-:W-:Y:S02]  /*5cb0*/  IMAD.MOV R5, RZ, RZ, -R5 ;  /* 0x000000ffff057224 */ /* 0x000fe400078e0a05 */
[----:B------:R-:W-:-:S04]  /*5cc0*/  IMAD.HI.U32 R85, R2, R91, RZ ;  /* 0x0000005b02557227 */ /* 0x000fc800078e00ff */
[----:B------:R-:W-:Y:S01]  /*5cd0*/  IMAD.MOV R86, RZ, RZ, -R84 ;  /* 0x000000ffff567224 */ /* 0x000fe200078e0a54 */
[----:B------:R-:W-:Y:S01]  /*5ce0*/  @!P4 IADD3 R82, R82, -R0, RZ ;  /* 0x800000005252c210 */ /* 0x000fe20007ffe0ff */
[----:B------:R-:W-:Y:S02]  /*5cf0*/  IMAD R84, R0, R5, R87 ;  /* 0x0000000500547224 */ /* 0x000fe400078e0257 */
[----:B------:R-:W-:Y:S01]  /*5d00*/  IMAD.MOV R5, RZ, RZ, -R85 ;  /* 0x000000ffff057224 */ /* 0x000fe200078e0a55 */
[----:B------:R-:W-:Y:S01]  /*5d10*/  @!P1 IADD3 R82, -R82, RZ, RZ ;  /* 0x000000ff52529210 */ /* 0x000fe20007ffe1ff */
[----:B------:R-:W-:Y:S01]  /*5d20*/  @!P6 IMAD.MOV R81, RZ, RZ, -R81 ;  /* 0x000000ffff51e224 */ /* 0x000fe200078e0a51 */
[----:B------:R-:W-:Y:S01]  /*5d30*/  ISETP.GE.AND P6, PT, R88, RZ, PT ;  /* 0x000000ff5800720c */ /* 0x000fe20003fc6270 */
[C---:B------:R-:W-:Y:S01]  /*5d40*/  IMAD R85, R0.reuse, R86, R89 ;  /* 0x0000005600557224 */ /* 0x040fe200078e0259 */
[C---:B------:R-:W-:Y:S01]  /*5d50*/  ISETP.GT.U32.AND P4, PT, R0.reuse, R84, PT ;  /* 0x000000540000720c */ /* 0x040fe20003f84070 */
[----:B------:R-:W-:-:S02]  /*5d60*/  IMAD R86, R0, R5, R91 ;  /* 0x0000000500567224 */ /* 0x000fc400078e025b */
[----:B------:R-:W-:Y:S02]  /*5d70*/  VIADD R88, R3, 0x76 ;  /* 0x0000007603587836 */ /* 0x000fe40000000000 */
[--C-:B------:R-:W-:Y:S01]  /*5d80*/  @!P5 IMAD.IADD R83, R83, 0x1, -R0.reuse ;  /* 0x000000015353d824 */ /* 0x100fe200078e0a00 */
[C---:B------:R-:W-:Y:S01]  /*5d90*/  ISETP.GT.U32.AND P5, PT, R0.reuse, R85, PT ;  /* 0x000000550000720c */ /* 0x040fe20003fa4070 */
[C---:B------:R-:W-:Y:S01]  /*5da0*/  VIADD R92, R3.reuse, 0x77 ;  /* 0x00000077035c7836 */ /* 0x040fe20000000000 */
[----:B------:R-:W-:Y:S01]  /*5db0*/  ISETP.GT.U32.AND P1, PT, R0, R86, PT ;  /* 0x000000560000720c */ /* 0x000fe20003f24070 */
[C---:B------:R-:W-:Y:S01]  /*5dc0*/  VIADD R94, R3.reuse, 0x78 ;  /* 0x00000078035e7836 */ /* 0x040fe20000000000 */
[----:B------:R-:W-:Y:S01]  /*5dd0*/  IABS R87, R88 ;  /* 0x0000005800577213 */ /* 0x000fe20000000000 */
[----:B------:R-:W-:Y:S01]  /*5de0*/  VIADD R96, R3, 0x79 ;  /* 0x0000007903607836 */ /* 0x000fe20000000000 */
[----:B------:R-:W-:Y:S01]  /*5df0*/  IABS R91, R92 ;  /* 0x0000005c005b7213 */ /* 0x000fe20000000000 */
[----:B------:R-:W-:Y:S01]  /*5e00*/  @!P4 IMAD.IADD R84, R84, 0x1, -R0 ;  /* 0x000000015454c824 */ /* 0x000fe200078e0a00 */
[----:B------:R-:W-:Y:S01]  /*5e10*/  IABS R93, R94 ;  /* 0x0000005e005d7213 */ /* 0x000fe20000000000 */
[----:B------:R-:W-:Y:S01]  /*5e20*/  IMAD.HI.U32 R5, R2, R87, RZ ;  /* 0x0000005702057227 */ /* 0x000fe200078e00ff */
[----:B------:R-:W-:-:S02]  /*5e30*/  IABS R95, R96 ;  /* 0x00000060005f7213 */ /* 0x000fc40000000000 */
[----:B------:R-:W-:Y:S01]  /*5e40*/  ISETP.GT.U32.AND P4, PT, R0, R84, PT ;  /* 0x000000540000720c */ /* 0x000fe20003f84070 */
[----:B------:R-:W-:Y:S02]  /*5e50*/  IMAD.MOV R5, RZ, RZ, -R5 ;  /* 0x000000ffff057224 */ /* 0x000fe400078e0a05 */
[--C-:B------:R-:W-:Y:S02]  /*5e60*/  @!P5 IMAD.IADD R85, R85, 0x1, -R0.reuse ;  /* 0x000000015555d824 */ /* 0x100fe400078e0a00 */
[----:B------:R-:W-:Y:S02]  /*5e70*/  @!P1 IMAD.IADD R86, R86, 0x1, -R0 ;  /* 0x0000000156569824 */ /* 0x000fe400078e0a00 */
[C---:B------:R-:W-:Y:S01]  /*5e80*/  IMAD R87, R0.reuse, R5, R87 ;  /* 0x0000000500577224 */ /* 0x040fe200078e0257 */
[----:B------:R-:W-:Y:S01]  /*5e90*/  ISETP.GT.U32.AND P5, PT, R0, R85, PT ;  /* 0x000000550000720c */ /* 0x000fe20003fa4070 */
[----:B------:R-:W-:Y:S01]  /*5ea0*/  IMAD.HI.U32 R5, R2, R91, RZ ;  /* 0x0000005b02057227 */ /* 0x000fe200078e00ff */
[----:B------:R-:W-:-:S03]  /*5eb0*/  ISETP.GT.U32.AND P1, PT, R0, R86, PT ;  /* 0x000000560000720c */ /* 0x000fc60003f24070 */
[----:B------:R-:W-:Y:S01]  /*5ec0*/  @!P3 IMAD.MOV R83, RZ, RZ, -R83 ;  /* 0x000000ffff53b224 */ /* 0x000fe200078e0a53 */
[----:B------:R-:W-:Y:S01]  /*5ed0*/  ISETP.GE.AND P3, PT, R88, RZ, PT ;  /* 0x000000ff5800720c */ /* 0x000fe20003f66270 */
[----:B------:R-:W-:Y:S01]  /*5ee0*/  IMAD.HI.U32 R88, R2, R93, RZ ;  /* 0x0000005d02587227 */ /* 0x000fe200078e00ff */
[----:B------:R-:W-:-:S03]  /*5ef0*/  IADD3 R5, -R5, RZ, RZ ;  /* 0x000000ff05057210 */ /* 0x000fc60007ffe1ff */
[----:B------:R-:W-:-:S04]  /*5f00*/  IMAD.HI.U32 R89, R2, R95, RZ ;  /* 0x0000005f02597227 */ /* 0x000fc800078e00ff */
[----:B------:R-:W-:Y:S02]  /*5f10*/  IMAD.MOV R90, RZ, RZ, -R88 ;  /* 0x000000ffff5a7224 */ /* 0x000fe400078e0a58 */
[C---:B------:R-:W-:Y:S02]  /*5f20*/  IMAD R88, R0.reuse, R5, R91 ;  /* 0x0000000500587224 */ /* 0x040fe400078e025b */
[----:B------:R-:W-:Y:S02]  /*5f30*/  IMAD.MOV R5, RZ, RZ, -R89 ;  /* 0x000000ffff057224 */ /* 0x000fe400078e0a59 */
[----:B------:R-:W-:Y:S02]  /*5f40*/  IMAD R89, R0, R90, R93 ;  /* 0x0000005a00597224 */ /* 0x000fe400078e025d */
[--C-:B------:R-:W-:Y:S01]  /*5f50*/  @!P4 IMAD.IADD R84, R84, 0x1, -R0.reuse ;  /* 0x000000015454c824 */ /* 0x100fe200078e0a00 */
[----:B------:R-:W-:Y:S01]  /*5f60*/  ISETP.GT.U32.AND P4, PT, R0, R87, PT ;  /* 0x000000570000720c */ /* 0x000fe20003f84070 */
[--C-:B------:R-:W-:Y:S01]  /*5f70*/  @!P5 IMAD.IADD R85, R85, 0x1, -R0.reuse ;  /* 0x000000015555d824 */ /* 0x100fe200078e0a00 */
[----:B------:R-:W-:Y:S01]  /*5f80*/  ISETP.GE.AND P5, PT, R92, RZ, PT ;  /* 0x000000ff5c00720c */ /* 0x000fe20003fa6270 */
[----:B------:R-:W-:Y:S01]  /*5f90*/  IMAD R90, R0, R5, R95 ;  /* 0x00000005005a7224 */ /* 0x000fe200078e025f */
[----:B------:R-:W-:Y:S01]  /*5fa0*/  @!P0 IADD3 R84, -R84, RZ, RZ ;  /* 0x000000ff54548210 */ /* 0x000fe20007ffe1ff */
[----:B------:R-:W-:Y:S01]  /*5fb0*/  @!P1 IMAD.IADD R86, R86, 0x1, -R0 ;  /* 0x0000000156569824 */ /* 0x000fe200078e0a00 */
[C---:B------:R-:W-:Y:S01]  /*5fc0*/  ISETP.GT.U32.AND P1, PT, R0.reuse, R89, PT ;  /* 0x000000590000720c */ /* 0x040fe20003f24070 */
[----:B------:R-:W-:Y:S01]  /*5fd0*/  VIADD R92, R3, 0x7a ;  /* 0x0000007a035c7836 */ /* 0x000fe20000000000 */
[C---:B------:R-:W-:Y:S01]  /*5fe0*/  ISETP.GT.U32.AND P0, PT, R0.reuse, R88, PT ;  /* 0x000000580000720c */ /* 0x040fe20003f04070 */
[----:B------:R-:W-:Y:S01]  /*5ff0*/  @!P6 IMAD.MOV R86, RZ, RZ, -R86 ;  /* 0x000000ffff56e224 */ /* 0x000fe200078e0a56 */
[----:B------:R-:W-:Y:S01]  /*6000*/  ISETP.GT.U32.AND P6, PT, R0, R90, PT ;  /* 0x0000005a0000720c */ /* 0x000fe20003fc4070 */
[----:B------:R-:W-:Y:S01]  /*6010*/  @!P2 IMAD.MOV R85, RZ, RZ, -R85 ;  /* 0x000000ffff55a224 */ /* 0x000fe200078e0a55 */
[----:B------:R-:W-:Y:S01]  /*6020*/  IABS R91, R92 ;  /* 0x0000005c005b7213 */ /* 0x000fe20000000000 */
[----:B------:R-:W-:Y:S01]  /*6030*/  @!P4 IMAD.IADD R87, R87, 0x1, -R0 ;  /* 0x000000015757c824 */ /* 0x000fe200078e0a00 */
[----:B------:R-:W-:Y:S01]  /*6040*/  ISETP.GE.AND P2, PT, R94, RZ, PT ;  /* 0x000000ff5e00720c */ /* 0x000fe20003f46270 */
[----:B------:R-:W-:-:S02]  /*6050*/  VIADD R94, R3, 0x7b ;  /* 0x0000007b035e7836 */ /* 0x000fc40000000000 */
[----:B------:R-:W-:Y:S01]  /*6060*/  IMAD.HI.U32 R5, R2, R91, RZ ;  /* 0x0000005b02057227 */ /* 0x000fe200078e00ff */
[----:B------:R-:W-:Y:S02]  /*6070*/  ISETP.GT.U32.AND P4, PT, R0, R87, PT ;  /* 0x000000570000720c */ /* 0x000fe40003f84070 */
[----:B------:R-:W-:Y:S01]  /*6080*/  IABS R93, R94 ;  /* 0x0000005e005d7213 */ /* 0x000fe20000000000 */
[--C-:B------:R-:W-:Y:S01]  /*6090*/  @!P1 IMAD.IADD R89, R89, 0x1, -R0.reuse ;  /* 0x0000000159599824 */ /* 0x100fe200078e0a00 */
[----:B------:R-:W-:Y:S01]  /*60a0*/  @!P0 IADD3 R88, R88, -R0, RZ ;  /* 0x8000000058588210 */ /* 0x000fe20007ffe0ff */
[----:B------:R-:W-:Y:S01]  /*60b0*/  IMAD.MOV R5, RZ, RZ, -R5 ;  /* 0x000000ffff057224 */ /* 0x000fe200078e0a05 */
[----:B------:R-:W-:Y:S01]  /*60c0*/  ISETP.GE.AND P0, PT, R92, RZ, PT ;  /* 0x000000ff5c00720c */ /* 0x000fe20003f06270 */
[----:B------:R-:W-:Y:S01]  /*60d0*/  @!P6 IMAD.IADD R90, R90, 0x1, -R0 ;  /* 0x000000015a5ae824 */ /* 0x000fe200078e0a00 */
[C---:B------:R-:W-:Y:S01]  /*60e0*/  ISETP.GT.U32.AND P6, PT, R0.reuse, R89, PT ;  /* 0x000000590000720c */ /* 0x040fe20003fc4070 */
[C---:B------:R-:W-:Y:S01]  /*60f0*/  IMAD R91, R0.reuse, R5, R91 ;  /* 0x00000005005b7224 */ /* 0x040fe200078e025b */
[----:B------:R-:W-:Y:S01]  /*6100*/  ISETP.GT.U32.AND P1, PT, R0, R88, PT ;  /* 0x000000580000720c */ /* 0x000fe20003f24070 */
[----:B------:R-:W-:-:S04]  /*6110*/  IMAD.HI.U32 R5, R2, R93, RZ ;  /* 0x0000005d02057227 */ /* 0x000fc800078e00ff */
[----:B------:R-:W-:Y:S02]  /*6120*/  IMAD.MOV R5, RZ, RZ, -R5 ;  /* 0x000000ffff057224 */ /* 0x000fe400078e0a05 */
[--C-:B------:R-:W-:Y:S01]  /*6130*/  @!P4 IMAD.IADD R87, R87, 0x1, -R0.reuse ;  /* 0x000000015757c824 */ /* 0x100fe200078e0a00 */
[----:B------:R-:W-:Y:S01]  /*6140*/  ISETP.GE.AND P4, PT, R96, RZ, PT ;  /* 0x000000ff6000720c */ /* 0x000fe20003f86270 */
[C---:B------:R-:W-:Y:S02]  /*6150*/  IMAD R92, R0.reuse, R5, R93 ;  /* 0x00000005005c7224 */ /* 0x040fe400078e025d */
[--C-:B------:R-:W-:Y:S02]  /*6160*/  @!P6 IMAD.IADD R89, R89, 0x1, -R0.reuse ;  /* 0x000000015959e824 */ /* 0x100fe400078e0a00 */
[----:B------:R-:W-:Y:S01]  /*6170*/  @!P3 IMAD.MOV R87, RZ, RZ, -R87 ;  /* 0x000000ffff57b224 */ /* 0x000fe200078e0a57 */
[C---:B------:R-:W-:Y:S01]  /*6180*/  ISETP.GT.U32.AND P6, PT, R0.reuse, R92, PT ;  /* 0x0000005c0000720c */ /* 0x040fe20003fc4070 */
[C---:B------:R-:W-:Y:S01]  /*6190*/  VIADD R96, R3.reuse, 0x7c ;  /* 0x0000007c03607836 */ /* 0x040fe20000000000 */
[----:B------:R-:W-:Y:S01]  /*61a0*/  ISETP.GT.U32.AND P3, PT, R0, R90, PT ;  /* 0x0000005a0000720c */ /* 0x000fe20003f64070 */
[----:B------:R-:W-:Y:S01]  /*61b0*/  @!P1 IMAD.IADD R88, R88, 0x1, -R0 ;  /* 0x0000000158589824 */ /* 0x000fe200078e0a00 */
[----:B------:R-:W-:Y:S01]  /*61c0*/  ISETP.GT.U32.AND P1, PT, R0, R91, PT ;  /* 0x0000005b0000720c */ /* 0x000fe20003f24070 */
[----:B------:R-:W-:Y:S01]  /*61d0*/  VIADD R100, R3, 0x7e ;  /* 0x0000007e03647836 */ /* 0x000fe20000000000 */
[----:B------:R-:W-:Y:S01]  /*61e0*/  IABS R95, R96 ;  /* 0x00000060005f7213 */ /* 0x000fe20000000000 */
[----:B------:R-:W-:Y:S01]  /*61f0*/  IMAD.HI.U32 R93, R2, R97, RZ ;  /* 0x00000061025d7227 */ /* 0x000fe200078e00ff */
[----:B------:R-:W-:-:S02]  /*6200*/  @!P2 IADD3 R89, -R89, RZ, RZ ;  /* 0x000000ff5959a210 */ /* 0x000fc40007ffe1ff */
[----:B------:R-:W-:Y:S01]  /*6210*/  IABS R99, R100 ;  /* 0x0000006400637213 */ /* 0x000fe20000000000 */
[----:B------:R-:W-:-:S04]  /*6220*/  IMAD.HI.U32 R5, R2, R95, RZ ;  /* 0x0000005f02057227 */ /* 0x000fc800078e00ff */
[--C-:B------:R-:W-:Y:S02]  /*6230*/  @!P6 IMAD.IADD R92, R92, 0x1, -R0.reuse ;  /* 0x000000015c5ce824 */ /* 0x100fe400078e0a00 */
[----:B------:R-:W-:Y:S01]  /*6240*/  @!P3 IMAD.IADD R90, R90, 0x1, -R0 ;  /* 0x000000015a5ab824 */ /* 0x000fe200078e0a00 */
[----:B------:R-:W-:Y:S01]  /*6250*/  ISETP.GE.AND P3, PT, R94, RZ, PT ;  /* 0x000000ff5e00720c */ /* 0x000fe20003f66270 */
[----:B------:R-:W-:Y:S01]  /*6260*/  IMAD.MOV R5, RZ, RZ, -R5 ;  /* 0x000000ffff057224 */ /* 0x000fe200078e0a05 */
[----:B------:R-:W-:Y:S01]  /*6270*/  @!P1 IADD3 R91, R91, -R0, RZ ;  /* 0x800000005b5b9210 */ /* 0x000fe20007ffe0ff */
[----:B------:R-:W-:Y:S01]  /*6280*/  IMAD.HI.U32 R94, R2, R99, RZ ;  /* 0x00000063025e7227 */ /* 0x000fe200078e00ff */
[----:B------:R-:W-:Y:S02]  /*6290*/  ISETP.GE.AND P1, PT, R96, RZ, PT ;  /* 0x000000ff6000720c */ /* 0x000fe40003f26270 */
[----:B------:R-:W-:Y:S01]  /*62a0*/  ISETP.GT.U32.AND P6, PT, R0, R92, PT ;  /* 0x0000005c0000720c */ /* 0x000fe20003fc4070 */
[----:B------:R-:W-:-:S02]  /*62b0*/  IMAD.MOV R96, RZ, RZ, -R93 ;  /* 0x000000ffff607224 */ /* 0x000fc400078e0a5d */
[C---:B------:R-:W-:Y:S02]  /*62c0*/  IMAD R93, R0.reuse, R5, R95 ;  /* 0x00000005005d7224 */ /* 0x040fe400078e025f */
[----:B------:R-:W-:Y:S02]  /*62d0*/  IMAD.MOV R95, RZ, RZ, -R94 ;  /* 0x000000ffff5f7224 */ /* 0x000fe400078e0a5e */
[C---:B------:R-:W-:Y:S01]  /*62e0*/  IMAD R94, R0.reuse, R96, R97 ;  /* 0x00000060005e7224 */ /* 0x040fe200078e0261 */
[C---:B------:R-:W-:Y:S01]  /*62f0*/  ISETP.GT.U32.AND P2, PT, R0.reuse, R93, PT ;  /* 0x0000005d0000720c */ /* 0x040fe20003f44070 */
[C---:B------:R-:W-:Y:S02]  /*6300*/  IMAD R95, R0.reuse, R95, R99 ;  /* 0x0000005f005f7224 */ /* 0x040fe400078e0263 */
[----:B------:R-:W-:Y:S01]  /*6310*/  @!P4 IMAD.MOV R90, RZ, RZ, -R90 ;  /* 0x000000ffff5ac224 */ /* 0x000fe200078e0a5a */
[----:B------:R-:W-:Y:S01]  /*6320*/  ISETP.GT.U32.AND P4, PT, R0, R94, PT ;  /* 0x0000005e0000720c */ /* 0x000fe20003f84070 */
[----:B------:R-:W-:-:S02]  /*6330*/  VIADD R102, R3, 0x7f ;  /* 0x0000007f03667836 */ /* 0x000fc40000000000 */
[----:B------:R-:W-:Y:S01]  /*6340*/  @!P6 IMAD.IADD R92, R92, 0x1, -R0 ;  /* 0x000000015c5ce824 */ /* 0x000fe200078e0a00 */
[C---:B------:R-:W-:Y:S01]  /*6350*/  ISETP.GT.U32.AND P6, PT, R0.reuse, R95, PT ;  /* 0x0000005f0000720c */ /* 0x040fe20003fc4070 */
[C---:B------:R-:W-:Y:S01]  /*6360*/  VIADD R103, R3.reuse, 0x80 ;  /* 0x0000008003677836 */ /* 0x040fe20000000000 */
[----:B------:R-:W-:Y:S01]  /*6370*/  IABS R97, R102 ;  /* 0x0000006600617213 */ /* 0x000fe20000000000 */
[----:B------:R-:W-:Y:S01]  /*6380*/  @!P5 IMAD.MOV R88, RZ, RZ, -R88 ;  /* 0x000000ffff58d224 */ /* 0x000fe200078e0a58 */
[----:B------:R-:W-:Y:S01]  /*6390*/  ISETP.GT.U32.AND P5, PT, R0, R91, PT ;  /* 0x0000005b0000720c */ /* 0x000fe20003fa4070 */
[----:B------:R-:W-:Y:S01]  /*63a0*/  VIADD R104, R3, 0x81 ;  /* 0x0000008103687836 */ /* 0x000fe20000000000 */
[----:B------:R-:W-:Y:S01]  /*63b0*/  @!P2 IADD3 R93, R93, -R0, RZ ;  /* 0x800000005d5da210 */ /* 0x000fe20007ffe0ff */
[----:B------:R-:W-:Y:S01]  /*63c0*/  IMAD.HI.U32 R5, R2, R97, RZ ;  /* 0x0000006102057227 */ /* 0x000fe200078e00ff */
[----:B------:R-:W-:Y:S02]  /*63d0*/  IABS R99, R103 ;  /* 0x0000006700637213 */ /* 0x000fe40000000000 */
[----:B------:R-:W-:Y:S01]  /*63e0*/  IABS R101, R104 ;  /* 0x0000006800657213 */ /* 0x000fe20000000000 */
[----:B------:R-:W-:Y:S01]  /*63f0*/  @!P4 IMAD.IADD R94, R94, 0x1, -R0 ;  /* 0x000000015e5ec824 */ /* 0x000fe200078e0a00 */
[----:B------:R-:W-:Y:S01]  /*6400*/  ISETP.GT.U32.AND P4, PT, R0, R93, PT ;  /* 0x0000005d0000720c */ /* 0x000fe20003f84070 */
[----:B------:R-:W-:Y:S01]  /*6410*/  IMAD.MOV R96, RZ, RZ, -R5 ;  /* 0x000000ffff607224 */ /* 0x000fe200078e0a05 */
[----:B------:R-:W-:Y:S01]  /*6420*/  ISETP.GE.AND P2, PT, R100, RZ, PT ;  /* 0x000000ff6400720c */ /* 0x000fe20003f46270 */
[----:B------:R-:W-:-:S04]  /*6430*/  IMAD.HI.U32 R5, R2, R99, RZ ;  /* 0x0000006302057227 */ /* 0x000fc800078e00ff */
[--C-:B------:R-:W-:Y:S01]  /*6440*/  @!P6 IMAD.IADD R95, R95, 0x1, -R0.reuse ;  /* 0x000000015f5fe824 */ /* 0x100fe200078e0a00 */
[C---:B------:R-:W-:Y:S01]  /*6450*/  ISETP.GT.U32.AND P6, PT, R0.reuse, R94, PT ;  /* 0x0000005e0000720c */ /* 0x040fe20003fc4070 */
[C---:B------:R-:W-:Y:S01]  /*6460*/  IMAD R96, R0.reuse, R96, R97 ;  /* 0x0000006000607224 */ /* 0x040fe200078e0261 */
[----:B------:R-:W-:Y:S01]  /*6470*/  IADD3 R5, -R5, RZ, RZ ;  /* 0x000000ff05057210 */ /* 0x000fe20007ffe1ff */
[----:B------:R-:W-:Y:S02]  /*6480*/  VIADD R105, R3, 0x82 ;  /* 0x0000008203697836 */ /* 0x000fe40000000000 */
[----:B------:R-:W-:Y:S01]  /*6490*/  @!P4 IMAD.IADD R93, R93, 0x1, -R0 ;  /* 0x000000015d5dc824 */ /* 0x000fe200078e0a00 */
[C---:B------:R-:W-:Y:S01]  /*64a0*/  ISETP.GT.U32.AND P4, PT, R0.reuse, R96, PT ;  /* 0x000000600000720c */ /* 0x040fe20003f84070 */
[----:B------:R-:W-:Y:S01]  /*64b0*/  IMAD R97, R0, R5, R99 ;  /* 0x0000000500617224 */ /* 0x000fe200078e0263 */
[----:B------:R-:W-:Y:S01]  /*64c0*/  IABS R99, R105 ;  /* 0x0000006900637213 */ /* 0x000fe20000000000 */
[----:B------:R-:W-:Y:S01]  /*64d0*/  IMAD.HI.U32 R5, R2, R101, RZ ;  /* 0x0000006502057227 */ /* 0x000fe200078e00ff */
[----:B------:R-:W-:-:S03]  /*64e0*/  @!P1 IADD3 R93, -R93, RZ, RZ ;  /* 0x000000ff5d5d9210 */ /* 0x000fc60007ffe1ff */
[--C-:B------:R-:W-:Y:S01]  /*64f0*/  @!P6 IMAD.IADD R94, R94, 0x1, -R0.reuse ;  /* 0x000000015e5ee824 */ /* 0x100fe200078e0a00 */
[----:B------:R-:W-:Y:S01]  /*6500*/  ISETP.GT.U32.AND P6, PT, R0, R97, PT ;  /* 0x000000610000720c */ /* 0x000fe20003fc4070 */
[----:B------:R-:W-:Y:S02]  /*6510*/  VIADD R106, R3, 0x83 ;  /* 0x00000083036a7836 */ /* 0x000fe40000000000 */
[--C-:B------:R-:W-:Y:S01]  /*6520*/  @!P5 IMAD.IADD R91, R91, 0x1, -R0.reuse ;  /* 0x000000015b5bd824 */ /* 0x100fe200078e0a00 */
[----:B------:R-:W-:Y:S01]  /*6530*/  ISETP.GE.AND P5, PT, R98, RZ, PT ;  /* 0x000000ff6200720c */ /* 0x000fe20003fa6270 */
[----:B------:R-:W-:Y:S01]  /*6540*/  @!P4 IMAD.IADD R96, R96, 0x1, -R0 ;  /* 0x000000016060c824 */ /* 0x000fe200078e0a00 */
[----:B------:R-:W-:Y:S01]  /*6550*/  IADD3 R98, -R5, RZ, RZ ;  /* 0x000000ff05627210 */ /* 0x000fe20007ffe1ff */
[----:B------:R-:W-:Y:S01]  /*6560*/  IMAD.HI.U32 R5, R2, R99, RZ ;  /* 0x0000006302057227 */ /* 0x000fe200078e00ff */
[----:B------:R-:W-:Y:S02]  /*6570*/  IABS R100, R106 ;  /* 0x0000006a00647213 */ /* 0x000fe40000000000 */
[----:B------:R-:W-:Y:S01]  /*6580*/  ISETP.GE.AND P4, PT, R103, RZ, PT ;  /* 0x000000ff6700720c */ /* 0x000fe20003f86270 */
[----:B------:R-:W-:-:S02]  /*6590*/  IMAD R98, R0, R98, R101 ;  /* 0x0000006200627224 */ /* 0x000fc400078e0265 */
[----:B------:R-:W-:Y:S01]  /*65a0*/  @!P6 IMAD.IADD R97, R97, 0x1, -R0 ;  /* 0x000000016161e824 */ /* 0x000fe200078e0a00 */
[C---:B------:R-:W-:Y:S01]  /*65b0*/  ISETP.GT.U32.AND P6, PT, R0.reuse, R96, PT ;  /* 0x000000600000720c */ /* 0x040fe20003fc4070 */
[----:B------:R-:W-:Y:S01]  /*65c0*/  @!P0 IMAD.MOV R91, RZ, RZ, -R91 ;  /* 0x000000ffff5b8224 */ /* 0x000fe200078e0a5b */
[C---:B------:R-:W-:Y:S01]  /*65d0*/  ISETP.GT.U32.AND P0, PT, R0.reuse, R95, PT ;  /* 0x0000005f0000720c */ /* 0x040fe20003f04070 */
[----:B------:R-:W-:Y:S01]  /*65e0*/  IMAD.MOV.U32 R101, RZ, RZ, R100 ;  /* 0x000000ffff657224 */ /* 0x000fe200078e0064 */
[C---:B------:R-:W-:Y:S01]  /*65f0*/  ISETP.GT.U32.AND P1, PT, R0.reuse, R97, PT ;  /* 0x000000610000720c */ /* 0x040fe20003f24070 */
[----:B------:R-:W-:Y:S02]  /*6600*/  IMAD.MOV R100, RZ, RZ, -R5 ;  /* 0x000000ffff647224 */ /* 0x000fe400078e0a05 */
[----:B------:R-:W-:Y:S01]  /*6610*/  @!P3 IMAD.MOV R92, RZ, RZ, -R92 ;  /* 0x000000ffff5cb224 */ /* 0x000fe200078e0a5c */
[C---:B------:R-:W-:Y:S01]  /*6620*/  ISETP.GT.U32.AND P3, PT, R0.reuse, R98, PT ;  /* 0x000000620000720c */ /* 0x040fe20003f64070 */
[----:B------:R-:W-:-:S02]  /*6630*/  IMAD R99, R0, R100, R99 ;  /* 0x0000006400637224 */ /* 0x000fc400078e0263 */
[----:B------:R-:W-:Y:S02]  /*6640*/  VIADD R100, R3, 0x84 ;  /* 0x0000008403647836 */ /* 0x000fe40000000000 */
[--C-:B------:R-:W-:Y:S01]  /*6650*/  @!P6 IMAD.IADD R96, R96, 0x1, -R0.reuse ;  /* 0x000000016060e824 */ /* 0x100fe200078e0a00 */
[----:B------:R-:W-:Y:S01]  /*6660*/  ISETP.GT.U32.AND P6, PT, R0, R99, PT ;  /* 0x000000630000720c */ /* 0x000fe20003fc4070 */
[----:B------:R-:W-:Y:S02]  /*6670*/  IMAD.HI.U32 R5, R2, R101, RZ ;  /* 0x0000006502057227 */ /* 0x000fe400078e00ff */
[----:B------:R-:W-:Y:S02]  /*6680*/  @!P1 IADD3 R97, R97, -R0, RZ ;  /* 0x8000000061619210 */ /* 0x000fe40007ffe0ff */
[--C-:B------:R-:W-:Y:S01]  /*6690*/  @!P0 IMAD.IADD R95, R95, 0x1, -R0.reuse ;  /* 0x000000015f5f8824 */ /* 0x100fe200078e0a00 */
[----:B------:R-:W-:Y:S01]  /*66a0*/  ISETP.GE.AND P0, PT, R102, RZ, PT ;  /* 0x000000ff6600720c */ /* 0x000fe20003f06270 */
[----:B------:R-:W-:Y:S01]  /*66b0*/  IMAD.MOV R5, RZ, RZ, -R5 ;  /* 0x000000ffff057224 */ /* 0x000fe200078e0a05 */
[----:B------:R-:W-:Y:S01]  /*66c0*/  IABS R102, R100 ;  /* 0x0000006400667213 */ /* 0x000fe20000000000 */
[----:B------:R-:W-:Y:S01]  /*66d0*/  @!P3 IMAD.IADD R98, R98, 0x1, -R0 ;  /* 0x000000016262b824 */ /* 0x000fe200078e0a00 */
[----:B------:R-:W-:Y:S01]  /*66e0*/  ISETP.GE.AND P3, PT, R100, RZ, PT ;  /* 0x000000ff6400720c */ /* 0x000fe20003f66270 */
[----:B------:R-:W-:Y:S01]  /*66f0*/  IMAD R100, R0, R5, R101 ;  /* 0x0000000500647224 */ /* 0x000fe200078e0265 */
[----:B------:R-:W-:Y:S01]  /*6700*/  ISETP.GE.AND P1, PT, R106, RZ, PT ;  /* 0x000000ff6a00720c */ /* 0x000fe20003f26270 */
[----:B------:R-:W-:Y:S01]  /*6710*/  IMAD.MOV.U32 R101, RZ, RZ, R102 ;  /* 0x000000ffff657224 */ /* 0x000fe200078e0066 */
[----:B------:R-:W-:Y:S01]  /*6720*/  @!P6 IADD3 R99, R99, -R0, RZ ;  /* 0x800000006363e210 */ /* 0x000fe20007ffe0ff */
[----:B------:R-:W-:Y:S01]  /*6730*/  @!P4 IMAD.MOV R97, RZ, RZ, -R97 ;  /* 0x000000ffff61c224 */ /* 0x000fe200078e0a61 */
[----:B------:R-:W-:Y:S01]  /*6740*/  ISETP.GT.U32.AND P6, PT, R0, R98, PT ;  /* 0x000000620000720c */ /* 0x000fe20003fc4070 */
[----:B------:R-:W-:Y:S01]  /*6750*/  IMAD.HI.U32 R5, R2, R101, RZ ;  /* 0x0000006502057227 */ /* 0x000fe200078e00ff */
[----:B------:R-:W-:-:S03]  /*6760*/  ISETP.GT.U32.AND P4, PT, R0, R100, PT ;  /* 0x000000640000720c */ /* 0x000fc60003f84070 */
[----:B------:R-:W-:Y:S02]  /*6770*/  IMAD.MOV R5, RZ, RZ, -R5 ;  /* 0x000000ffff057224 */ /* 0x000fe400078e0a05 */
[----:B------:R-:W-:Y:S01]  /*6780*/  @!P5 IMAD.MOV R94, RZ, RZ, -R94 ;  /* 0x000000ffff5ed224 */ /* 0x000fe200078e0a5e */
[----:B------:R-:W-:Y:S01]  /*6790*/  ISETP.GE.AND P5, PT, R104, RZ, PT ;  /* 0x000000ff6800720c */ /* 0x000fe20003fa6270 */
[----:B------:R-:W-:Y:S01]  /*67a0*/  @!P0 IMAD.MOV R96, RZ, RZ, -R96 ;  /* 0x000000ffff608224 */ /* 0x000fe200078e0a60 */
[C---:B------:R-:W-:Y:S01]  /*67b0*/  ISETP.GT.U32.AND P0, PT, R0.reuse, R99, PT ;  /* 0x000000630000720c */ /* 0x040fe20003f04070 */
[----:B------:R-:W-:Y:S02]  /*67c0*/  IMAD R101, R0, R5, R101 ;  /* 0x0000000500657224 */ /* 0x000fe400078e0265 */
[C---:B------:R-:W-:Y:S02]  /*67d0*/  VIADD R104, R3.reuse, 0x85 ;  /* 0x0000008503687836 */ /* 0x040fe40000000000 */
[--C-:B------:R-:W-:Y:S01]  /*67e0*/  @!P6 IMAD.IADD R98, R98, 0x1, -R0.reuse ;  /* 0x000000016262e824 */ /* 0x100fe200078e0a00 */
[----:B------:R-:W-:Y:S01]  /*67f0*/  ISETP.GT.U32.AND P6, PT, R0, R101, PT ;  /* 0x000000650000720c */ /* 0x000fe20003fc4070 */
[----:B------:R-:W-:Y:S01]  /*6800*/  VIADD R108, R3, 0x86 ;  /* 0x00000086036c7836 */ /* 0x000fe20000000000 */
[----:B------:R-:W-:Y:S01]  /*6810*/  IABS R103, R104 ;  /* 0x0000006800677213 */ /* 0x000fe20000000000 */
[----:B------:R-:W-:Y:S01]  /*6820*/  @!P2 IMAD.MOV R95, RZ, RZ, -R95 ;  /* 0x000000ffff5fa224 */ /* 0x000fe200078e0a5f */
[----:B------:R-:W-:Y:S01]  /*6830*/  ISETP.GE.AND P2, PT, R105, RZ, PT ;  /* 0x000000ff6900720c */ /* 0x000fe20003f46270 */
[----:B------:R-:W-:Y:S01]  /*6840*/  @!P4 IMAD.IADD R100, R100, 0x1, -R0 ;  /* 0x000000016464c824 */ /* 0x000fe200078e0a00 */
[----:B------:R-:W-:Y:S01]  /*6850*/  IABS R105, R108 ;  /* 0x0000006c00697213 */ /* 0x000fe20000000000 */
[----:B------:R-:W-:Y:S01]  /*6860*/  IMAD.HI.U32 R5, R2, R103, RZ ;  /* 0x0000006702057227 */ /* 0x000fe200078e00ff */
[----:B------:R-:W-:-:S02]  /*6870*/  ISETP.GE.AND P4, PT, R108, RZ, PT ;  /* 0x000000ff6c00720c */ /* 0x000fc40003f86270 */
[C---:B------:R-:W-:Y:S01]  /*6880*/  IADD3 R108, R3.reuse, 0x88, RZ ;  /* 0x00000088036c7810 */ /* 0x040fe20007ffe0ff */
[----:B------:R-:W-:Y:S02]  /*6890*/  VIADD R110, R3, 0x87 ;  /* 0x00000087036e7836 */ /* 0x000fe40000000000 */
[----:B------:R-:W-:Y:S01]  /*68a0*/  @!P0 IMAD.IADD R99, R99, 0x1, -R0 ;  /* 0x0000000163638824 */ /* 0x000fe200078e0a00 */
[----:B------:R-:W-:Y:S01]  /*68b0*/  ISETP.GE.AND P0, PT, R104, RZ, PT ;  /* 0x000000ff6800720c */ /* 0x000fe20003f06270 */
[----:B------:R-:W-:Y:S01]  /*68c0*/  @!P5 IMAD.MOV R98, RZ, RZ, -R98 ;  /* 0x000000ffff62d224 */ /* 0x000fe200078e0a62 */
[----:B------:R-:W-:Y:S01]  /*68d0*/  IADD3 R104, -R5, RZ, RZ ;  /* 0x000000ff05687210 */ /* 0x000fe20007ffe1ff */
[----:B------:R-:W-:Y:S01]  /*68e0*/  IMAD.HI.U32 R102, R2, R105, RZ ;  /* 0x0000006902667227 */ /* 0x000fe200078e00ff */
[----:B------:R-:W-:Y:S02]  /*68f0*/  ISETP.GT.U32.AND P5, PT, R0, R100, PT ;  /* 0x000000640000720c */ /* 0x000fe40003fa4070 */
[----:B------:R-:W-:Y:S01]  /*6900*/  IABS R107, R110 ;  /* 0x0000006e006b7213 */ /* 0x000fe20000000000 */
[----:B------:R-:W-:-:S02]  /*6910*/  @!P6 IMAD.IADD R101, R101, 0x1, -R0 ;  /* 0x000000016565e824 */ /* 0x000fc400078e0a00 */
[----:B------:R-:W-:Y:S02]  /*6920*/  IMAD.MOV R106, RZ, RZ, -R102 ;  /* 0x000000ffff6a7224 */ /* 0x000fe400078e0a66 */
[C---:B------:R-:W-:Y:S01]  /*6930*/  IMAD R102, R0.reuse, R104, R103 ;  /* 0x0000006800667224 */ /* 0x040fe200078e0267 */
[----:B------:R-:W-:Y:S01]  /*6940*/  ISETP.GT.U32.AND P6, PT, R0, R101, PT ;  /* 0x000000650000720c */ /* 0x000fe20003fc4070 */
[----:B------:R-:W-:-:S04]  /*6950*/  IMAD.HI.U32 R5, R2, R107, RZ ;  /* 0x0000006b02057227 */ /* 0x000fc800078e00ff */
[C---:B------:R-:W-:Y:S02]  /*6960*/  IMAD R103, R0.reuse, R106, R105 ;  /* 0x0000006a00677224 */ /* 0x040fe400078e0269 */
[----:B------:R-:W-:Y:S01]  /*6970*/  @!P2 IMAD.MOV R99, RZ, RZ, -R99 ;  /* 0x000000ffff63a224 */ /* 0x000fe200078e0a63 */
[----:B------:R-:W-:Y:S01]  /*6980*/  ISETP.GT.U32.AND P2, PT, R0, R102, PT ;  /* 0x000000660000720c */ /* 0x000fe20003f44070 */
[----:B------:R-:W-:Y:S02]  /*6990*/  IMAD.MOV R5, RZ, RZ, -R5 ;  /* 0x000000ffff057224 */ /* 0x000fe400078e0a05 */
[--C-:B------:R-:W-:Y:S01]  /*69a0*/  @!P5 IMAD.IADD R100, R100, 0x1, -R0.reuse ;  /* 0x000000016464d824 */ /* 0x100fe200078e0a00 */
[C---:B------:R-:W-:Y:S01]  /*69b0*/  ISETP.GT.U32.AND P5, PT, R0.reuse, R103, PT ;  /* 0x000000670000720c */ /* 0x040fe20003fa4070 */
[C---:B------:R-:W-:Y:S01]  /*69c0*/  IMAD R104, R0.reuse, R5, R107 ;  /* 0x0000000500687224 */ /* 0x040fe200078e026b */
[----:B------:R-:W-:Y:S01]  /*69d0*/  @!P6 IADD3 R101, R101, -R0, RZ ;  /* 0x800000006565e210 */ /* 0x000fe20007ffe0ff */
[C---:B------:R-:W-:Y:S01]  /*69e0*/  VIADD R112, R3.reuse, 0x89 ;  /* 0x0000008903707836 */ /* 0x040fe20000000000 */
[----:B------:R-:W-:Y:S01]  /*69f0*/  IABS R107, R108 ;  /* 0x0000006c006b7213 */ /* 0x000fe20000000000 */
[C---:B------:R-:W-:Y:S01]  /*6a00*/  VIADD R115, R3.reuse, 0x8b ;  /* 0x0000008b03737836 */ /* 0x040fe20000000000 */
[----:B------:R-:W-:Y:S01]  /*6a10*/  ISETP.GT.U32.AND P6, PT, R0, R104, PT ;  /* 0x000000680000720c */ /* 0x000fe20003fc4070 */
[----:B------:R-:W-:Y:S01]  /*6a20*/  VIADD R114, R3, 0x8a ;  /* 0x0000008a03727836 */ /* 0x000fe20000000000 */
[----:B------:R-:W-:Y:S01]  /*6a30*/  IABS R109, R112 ;  /* 0x00000070006d7213 */ /* 0x000fe20000000000 */
[----:B------:R-:W-:Y:S01]  /*6a40*/  @!P2 IMAD.IADD R102, R102, 0x1, -R0 ;  /* 0x000000016666a824 */ /* 0x000fe200078e0a00 */
[----:B------:R-:W-:Y:S01]  /*6a50*/  IABS R113, R115 ;  /* 0x0000007300717213 */ /* 0x000fe20000000000 */
[----:B------:R-:W-:Y:S01]  /*6a60*/  IMAD.HI.U32 R5, R2, R107, RZ ;  /* 0x0000006b02057227 */ /* 0x000fe200078e00ff */
[----:B------:R-:W-:-:S02]  /*6a70*/  IABS R111, R114 ;  /* 0x00000072006f7213 */ /* 0x000fc40000000000 */
[----:B------:R-:W-:Y:S01]  /*6a80*/  @!P1 IADD3 R100, -R100, RZ, RZ ;  /* 0x000000ff64649210 */ /* 0x000fe20007ffe1ff */
[----:B------:R-:W-:Y:S01]  /*6a90*/  @!P5 IMAD.IADD R103, R103, 0x1, -R0 ;  /* 0x000000016767d824 */ /* 0x000fe200078e0a00 */
[----:B------:R-:W-:Y:S01]  /*6aa0*/  ISETP.GT.U32.AND P5, PT, R0, R102, PT ;  /* 0x000000660000720c */ /* 0x000fe20003fa4070 */
[----:B------:R-:W-:Y:S01]  /*6ab0*/  IMAD.HI.U32 R105, R2, R109, RZ ;  /* 0x0000006d02697227 */ /* 0x000fe200078e00ff */
[----:B------:R-:W-:-:S03]  /*6ac0*/  ISETP.GE.AND P2, PT, R110, RZ, PT ;  /* 0x000000ff6e00720c */ /* 0x000fc60003f46270 */
[----:B------:R-:W-:Y:S02]  /*6ad0*/  IMAD.MOV R5, RZ, RZ, -R5 ;  /* 0x000000ffff057224 */ /* 0x000fe400078e0a05 */
[--C-:B------:R-:W-:Y:S01]  /*6ae0*/  @!P6 IMAD.IADD R104, R104, 0x1, -R0.reuse ;  /* 0x000000016868e824 */ /* 0x100fe200078e0a00 */
[C---:B------:R-:W-:Y:S01]  /*6af0*/  ISETP.GT.U32.AND P6, PT, R0.reuse, R103, PT ;  /* 0x000000670000720c */ /* 0x040fe20003fc4070 */
[----:B------:R-:W-:Y:S02]  /*6b00*/  IMAD.MOV R106, RZ, RZ, -R105 ;  /* 0x000000ffff6a7224 */ /* 0x000fe400078e0a69 */
[C---:B------:R-:W-:Y:S01]  /*6b10*/  IMAD R105, R0.reuse, R5, R107 ;  /* 0x0000000500697224 */ /* 0x040fe200078e026b */
[----:B------:R-:W-:Y:S01]  /*6b20*/  ISETP.GT.U32.AND P1, PT, R0, R104, PT ;  /* 0x000000680000720c */ /* 0x000fe20003f24070 */
[----:B------:R-:W-:Y:S02]  /*6b30*/  @!P5 IMAD.IADD R102, R102, 0x1, -R0 ;  /* 0x000000016666d824 */ /* 0x000fe400078e0a00 */
[C---:B------:R-:W-:Y:S01]  /*6b40*/  IMAD R106, R0.reuse, R106, R109 ;  /* 0x0000006a006a7224 */ /* 0x040fe200078e026d */
[----:B------:R-:W-:Y:S01]  /*6b50*/  ISETP.GT.U32.AND P5, PT, R0, R105, PT ;  /* 0x000000690000720c */ /* 0x000fe20003fa4070 */
[----:B------:R-:W-:-:S04]  /*6b60*/  IMAD.HI.U32 R107, R2, R113, RZ ;  /* 0x00000071026b7227 */ /* 0x000fc800078e00ff */
[----:B------:R-:W-:Y:S01]  /*6b70*/  @!P6 IADD3 R103, R103, -R0, RZ ;  /* 0x800000006767e210 */ /* 0x000fe20007ffe0ff */
[----:B------:R-:W-:Y:S01]  /*6b80*/  @!P3 IMAD.MOV R101, RZ, RZ, -R101 ;  /* 0x000000ffff65b224 */ /* 0x000fe200078e0a65 */
[----:B------:R-:W-:Y:S01]  /*6b90*/  ISETP.GT.U32.AND P6, PT, R0, R106, PT ;  /* 0x0000006a0000720c */ /* 0x000fe20003fc4070 */
[----:B------:R-:W-:Y:S01]  /*6ba0*/  IMAD.HI.U32 R5, R2, R111, RZ ;  /* 0x0000006f02057227 */ /* 0x000fe200078e00ff */
[----:B------:R-:W-:-:S03]  /*6bb0*/  ISETP.GE.AND P3, PT, R108, RZ, PT ;  /* 0x000000ff6c00720c */ /* 0x000fc60003f66270 */
[----:B------:R-:W-:Y:S02]  /*6bc0*/  IMAD.MOV R108, RZ, RZ, -R107 ;  /* 0x000000ffff6c7224 */ /* 0x000fe400078e0a6b */
[----:B------:R-:W-:Y:S02]  /*6bd0*/  @!P5 IMAD.IADD R105, R105, 0x1, -R0 ;  /* 0x000000016969d824 */ /* 0x000fe400078e0a00 */
[----:B------:R-:W-:Y:S02]  /*6be0*/  VIADD R110, R3, 0x8c ;  /* 0x0000008c036e7836 */ /* 0x000fe40000000000 */
[C---:B------:R-:W-:Y:S02]  /*6bf0*/  IMAD R108, R0.reuse, R108, R113 ;  /* 0x0000006c006c7224 */ /* 0x040fe400078e0271 */
[----:B------:R-:W-:Y:S01]  /*6c00*/  IMAD.MOV R5, RZ, RZ, -R5 ;  /* 0x000000ffff057224 */ /* 0x000fe200078e0a05 */
[----:B------:R-:W-:Y:S01]  /*6c10*/  IABS R109, R110 ;  /* 0x0000006e006d7213 */ /* 0x000fe20000000000 */
[----:B------:R-:W-:Y:S01]  /*6c20*/  @!P0 IMAD.MOV R102, RZ, RZ, -R102 ;  /* 0x000000ffff668224 */ /* 0x000fe200078e0a66 */
[C---:B------:R-:W-:Y:S01]  /*6c30*/  ISETP.GT.U32.AND P0, PT, R0.reuse, R105, PT ;  /* 0x000000690000720c */ /* 0x040fe20003f04070 */
[----:B------:R-:W-:Y:S01]  /*6c40*/  @!P4 IMAD.MOV R103, RZ, RZ, -R103 ;  /* 0x000000ffff67c224 */ /* 0x000fe200078e0a67 */
[----:B------:R-:W-:Y:S01]  /*6c50*/  ISETP.GT.U32.AND P4, PT, R0, R108, PT ;  /* 0x0000006c0000720c */ /* 0x000fe20003f84070 */
[----:B------:R-:W-:-:S02]  /*6c60*/  @!P6 IMAD.IADD R106, R106, 0x1, -R0 ;  /* 0x000000016a6ae824 */ /* 0x000fc400078e0a00 */
[----:B------:R-:W-:Y:S02]  /*6c70*/  IMAD R107, R0, R5, R111 ;  /* 0x00000005006b7224 */ /* 0x000fe400078e026f */
[----:B------:R-:W-:Y:S01]  /*6c80*/  IMAD.HI.U32 R5, R2, R109, RZ ;  /* 0x0000006d02057227 */ /* 0x000fe200078e00ff */
[C---:B------:R-:W-:Y:S02]  /*6c90*/  ISETP.GT.U32.AND P6, PT, R0.reuse, R106, PT ;  /* 0x0000006a0000720c */ /* 0x040fe40003fc4070 */
[----:B------:R-:W-:Y:S01]  /*6ca0*/  ISETP.GT.U32.AND P5, PT, R0, R107, PT ;  /* 0x0000006b0000720c */ /* 0x000fe20003fa4070 */
[--C-:B------:R-:W-:Y:S01]  /*6cb0*/  @!P1 IMAD.IADD R104, R104, 0x1, -R0.reuse ;  /* 0x0000000168689824 */ /* 0x100fe200078e0a00 */
[----:B------:R-:W-:Y:S01]  /*6cc0*/  ISETP.GE.AND P1, PT, R112, RZ, PT ;  /* 0x000000ff7000720c */ /* 0x000fe20003f26270 */
[----:B------:R-:W-:Y:S01]  /*6cd0*/  VIADD R112, R3, 0x8d ;  /* 0x0000008d03707836 */ /* 0x000fe20000000000 */
[----:B------:R-:W-:Y:S01]  /*6ce0*/  IADD3 R5, -R5, RZ, RZ ;  /* 0x000000ff05057210 */ /* 0x000fe20007ffe1ff */
[----:B------:R-:W-:Y:S01]  /*6cf0*/  @!P0 IMAD.IADD R105, R105, 0x1, -R0 ;  /* 0x0000000169698824 */ /* 0x000fe200078e0a00 */
[----:B------:R-:W-:Y:S01]  /*6d00*/  @!P4 IADD3 R108, R108, -R0, RZ ;  /* 0x800000006c6cc210 */ /* 0x000fe20007ffe0ff */
[----:B------:R-:W-:Y:S01]  /*6d10*/  @!P2 IMAD.MOV R104, RZ, RZ, -R104 ;  /* 0x000000ffff68a224 */ /* 0x000fe200078e0a68 */
[----:B------:R-:W-:Y:S01]  /*6d20*/  IABS R111, R112 ;  /* 0x00000070006f7213 */ /* 0x000fe20000000000 */
[----:B------:R-:W-:Y:S01]  /*6d30*/  IMAD R109, R0, R5, R109 ;  /* 0x00000005006d7224 */ /* 0x000fe200078e026d */
[----:B------:R-:W-:Y:S01]  /*6d40*/  ISETP.GE.AND P4, PT, R110, RZ, PT ;  /* 0x000000ff6e00720c */ /* 0x000fe20003f86270 */
[----:B------:R-:W-:Y:S01]  /*6d50*/  @!P3 IMAD.MOV R105, RZ, RZ, -R105 ;  /* 0x000000ffff69b224 */ /* 0x000fe200078e0a69 */
[----:B------:R-:W-:Y:S01]  /*6d60*/  ISETP.GT.U32.AND P3, PT, R0, R108, PT ;  /* 0x0000006c0000720c */ /* 0x000fe20003f64070 */
[----:B------:R-:W-:Y:S01]  /*6d70*/  IMAD.HI.U32 R5, R2, R111, RZ ;  /* 0x0000006f02057227 */ /* 0x000fe200078e00ff */
[----:B------:R-:W-:-:S02]  /*6d80*/  ISETP.GE.AND P2, PT, R114, RZ, PT ;  /* 0x000000ff7200720c */ /* 0x000fc40003f46270 */
[----:B------:R-:W-:Y:S01]  /*6d90*/  ISETP.GE.AND P0, PT, R115, RZ, PT ;  /* 0x000000ff7300720c */ /* 0x000fe20003f06270 */
[--C-:B------:R-:W-:Y:S01]  /*6da0*/  @!P6 IMAD.IADD R106, R106, 0x1, -R0.reuse ;  /* 0x000000016a6ae824 */ /* 0x100fe200078e0a00 */
[C---:B------:R-:W-:Y:S01]  /*6db0*/  ISETP.GT.U32.AND P6, PT, R0.reuse, R109, PT ;  /* 0x0000006d0000720c */ /* 0x040fe20003fc4070 */
[----:B------:R-:W-:Y:S02]  /*6dc0*/  @!P5 IMAD.IADD R107, R107, 0x1, -R0 ;  /* 0x000000016b6bd824 */ /* 0x000fe400078e0a00 */
[----:B------:R-:W-:Y:S02]  /*6dd0*/  IMAD.MOV R5, RZ, RZ, -R5 ;  /* 0x000000ffff057224 */ /* 0x000fe400078e0a05 */
[----:B------:R-:W-:Y:S01]  /*6de0*/  @!P1 IMAD.MOV R106, RZ, RZ, -R106 ;  /* 0x000000ffff6a9224 */ /* 0x000fe200078e0a6a */
[C---:B------:R-:W-:Y:S01]  /*6df0*/  ISETP.GT.U32.AND P5, PT, R0.reuse, R107, PT ;  /* 0x0000006b0000720c */ /* 0x040fe20003fa4070 */
[----:B------:R-:W-:Y:S02]  /*6e00*/  IMAD R110, R0, R5, R111 ;  /* 0x00000005006e7224 */ /* 0x000fe400078e026f */
[----:B------:R-:W-:-:S02]  /*6e10*/  @!P3 IMAD.IADD R108, R108, 0x1, -R0 ;  /* 0x000000016c6cb824 */ /* 0x000fc400078e0a00 */
[----:B------:R-:W-:Y:S01]  /*6e20*/  VIADD R5, R3, 0x8e ;  /* 0x0000008e03057836 */ /* 0x000fe20000000000 */
[C---:B------:R-:W-:Y:S01]  /*6e30*/  ISETP.GT.U32.AND P3, PT, R0.reuse, R110, PT ;  /* 0x0000006e0000720c */ /* 0x040fe20003f64070 */
[--C-:B------:R-:W-:Y:S02]  /*6e40*/  @!P6 IMAD.IADD R109, R109, 0x1, -R0.reuse ;  /* 0x000000016d6de824 */ /* 0x100fe400078e0a00 */
[----:B------:R-:W-:Y:S01]  /*6e50*/  VIADD R111, R3, 0x8f ;  /* 0x0000008f036f7836 */ /* 0x000fe20000000000 */
[----:B------:R-:W-:Y:S01]  /*6e60*/  ISETP.GE.AND P1, PT, R5, RZ, PT ;  /* 0x000000ff0500720c */ /* 0x000fe20003f26270 */
[----:B------:R-:W-:Y:S01]  /*6e70*/  VIADD R113, R3, 0x91 ;  /* 0x0000009103717836 */ /* 0x000fe20000000000 */
[----:B------:R-:W-:Y:S01]  /*6e80*/  ISETP.GT.U32.AND P6, PT, R0, R109, PT ;  /* 0x0000006d0000720c */ /* 0x000fe20003fc4070 */
[----:B------:R-:W-:Y:S01]  /*6e90*/  @!P5 IMAD.IADD R107, R107, 0x1, -R0 ;  /* 0x000000016b6bd824 */ /* 0x000fe200078e0a00 */
[----:B------:R-:W-:Y:S01]  /*6ea0*/  IABS R5, R5 ;  /* 0x0000000500057213 */ /* 0x000fe20000000000 */
[----:B------:R-:W-:Y:S01]  /*6eb0*/  @!P0 IMAD.MOV R108, RZ, RZ, -R108 ;  /* 0x000000ffff6c8224 */ /* 0x000fe200078e0a6c */
[----:B------:R-:W-:Y:S01]  /*6ec0*/  ISETP.GE.AND P5, PT, R112, RZ, PT ;  /* 0x000000ff7000720c */ /* 0x000fe20003fa6270 */
[----:B------:R-:W-:Y:S01]  /*6ed0*/  @!P2 IMAD.MOV R107, RZ, RZ, -R107 ;  /* 0x000000ffff6ba224 */ /* 0x000fe200078e0a6b */
[----:B------:R-:W-:Y:S01]  /*6ee0*/  ISETP.GE.AND P2, PT, R111, RZ, PT ;  /* 0x000000ff6f00720c */ /* 0x000fe20003f46270 */
[--C-:B------:R-:W-:Y:S01]  /*6ef0*/  @!P3 IMAD.IADD R110, R110, 0x1, -R0.reuse ;  /* 0x000000016e6eb824 */ /* 0x100fe200078e0a00 */
[----:B------:R-:W-:Y:S01]  /*6f00*/  IABS R115, R111 ;  /* 0x0000006f00737213 */ /* 0x000fe20000000000 */
[C---:B------:R-:W-:Y:S01]  /*6f10*/  VIADD R122, R3.reuse, 0x93 ;  /* 0x00000093037a7836 */ /* 0x040fe20000000000 */
[C---:B------:R-:W-:Y:S01]  /*6f20*/  IADD3 R112, R3.reuse, 0x90, RZ ;  /* 0x0000009003707810 */ /* 0x040fe20007ffe0ff */
[----:B------:R-:W-:Y:S01]  /*6f30*/  VIADD R120, R3, 0x92 ;  /* 0x0000009203787836 */ /* 0x000fe20000000000 */
[----:B------:R-:W-:Y:S01]  /*6f40*/  MOV R111, R5 ;  /* 0x00000005006f7202 */ /* 0x000fe20000000f00 */
[----:B------:R-:W-:Y:S01]  /*6f50*/  @!P6 IMAD.IADD R109, R109, 0x1, -R0 ;  /* 0x000000016d6de824 */ /* 0x000fe200078e0a00 */
[----:B------:R-:W-:Y:S01]  /*6f60*/  IABS R117, R112 ;  /* 0x0000007000757213 */ /* 0x000fe20000000000 */
[----:B------:R-:W-:Y:S01]  /*6f70*/  VIADD R124, R3, 0x94 ;  /* 0x00000094037c7836 */ /* 0x000fe20000000000 */
[----:B------:R-:W-:Y:S01]  /*6f80*/  ISETP.GT.U32.AND P3, PT, R0, R110, PT ;  /* 0x0000006e0000720c */ /* 0x000fe20003f64070 */
[----:B------:R-:W-:Y:S01]  /*6f90*/  IMAD.HI.U32 R5, R2, R111, RZ ;  /* 0x0000006f02057227 */ /* 0x000fe200078e00ff */
[----:B------:R-:W-:-:S02]  /*6fa0*/  ISETP.GE.AND P0, PT, R112, RZ, PT ;  /* 0x000000ff7000720c */ /* 0x000fc40003f06270 */
[----:B------:R-:W-:Y:S01]  /*6fb0*/  ISETP.GE.AND P6, PT, R113, RZ, PT ;  /* 0x000000ff7100720c */ /* 0x000fe20003fc6270 */
[----:B------:R-:W-:Y:S01]  /*6fc0*/  IMAD.HI.U32 R112, R2, R117, RZ ;  /* 0x0000007502707227 */ /* 0x000fe200078e00ff */
[----:B------:R-:W-:Y:S02]  /*6fd0*/  IABS R119, R113 ;  /* 0x0000007100777213 */ /* 0x000fe40000000000 */
[----:B------:R-:W-:Y:S01]  /*6fe0*/  IABS R118, R124 ;  /* 0x0000007c00767213 */ /* 0x000fe20000000000 */
[----:B------:R-:W-:Y:S01]  /*6ff0*/  IMAD.MOV R113, RZ, RZ, -R5 ;  /* 0x000000ffff717224 */ /* 0x000fe200078e0a05 */
[----:B------:R-:W-:Y:S01]  /*7000*/  IADD3 R114, -R112, RZ, RZ ;  /* 0x000000ff70727210 */ /* 0x000fe20007ffe1ff */
[----:B------:R-:W-:-:S04]  /*7010*/  IMAD.HI.U32 R5, R2, R115, RZ ;  /* 0x0000007302057227 */ /* 0x000fc800078e00ff */
[C---:B------:R-:W-:Y:S02]  /*7020*/  IMAD R111, R0.reuse, R113, R111 ;  /* 0x00000071006f7224 */ /* 0x040fe400078e026f */
[----:B------:R-:W-:Y:S02]  /*7030*/  IMAD.MOV R113, RZ, RZ, -R5 ;  /* 0x000000ffff717224 */ /* 0x000fe400078e0a05 */
[----:B------:R-:W-:Y:S01]  /*7040*/  @!P4 IMAD.MOV R109, RZ, RZ, -R109 ;  /* 0x000000ffff6dc224 */ /* 0x000fe200078e0a6d */
[C---:B------:R-:W-:Y:S01]  /*7050*/  ISETP.GT.U32.AND P4, PT, R0.reuse, R111, PT ;  /* 0x0000006f0000720c */ /* 0x040fe20003f84070 */
[----:B------:R-:W-:Y:S02]  /*7060*/  IMAD R112, R0, R113, R115 ;  /* 0x0000007100707224 */ /* 0x000fe400078e0273 */
[----:B------:R-:W-:Y:S02]  /*7070*/  @!P3 IMAD.IADD R110, R110, 0x1, -R0 ;  /* 0x000000016e6eb824 */ /* 0x000fe400078e0a00 */
[C---:B------:R-:W-:Y:S01]  /*7080*/  IMAD R113, R0.reuse, R114, R117 ;  /* 0x0000007200717224 */ /* 0x040fe200078e0275 */
[----:B------:R-:W-:Y:S01]  /*7090*/  ISETP.GT.U32.AND P3, PT, R0, R112, PT ;  /* 0x000000700000720c */ /* 0x000fe20003f64070 */
[----:B------:R-:W-:Y:S01]  /*70a0*/  IMAD.HI.U32 R5, R2, R119, RZ ;  /* 0x0000007702057227 */ /* 0x000fe200078e00ff */
[----:B------:R-:W-:-:S02]  /*70b0*/  @!P5 IADD3 R110, -R110, RZ, RZ ;  /* 0x000000ff6e6ed210 */ /* 0x000fc40007ffe1ff */
[C---:B------:R-:W-:Y:S01]  /*70c0*/  ISETP.GT.U32.AND P5, PT, R0.reuse, R113, PT ;  /* 0x000000710000720c */ /* 0x040fe20003fa4070 */
[----:B------:R-:W-:Y:S01]  /*70d0*/  IMAD.MOV R5, RZ, RZ, -R5 ;  /* 0x000000ffff057224 */ /* 0x000fe200078e0a05 */
[----:B------:R-:W-:Y:S01]  /*70e0*/  IABS R117, R120 ;  /* 0x0000007800757213 */ /* 0x000fe20000000000 */
[----:B------:R-:W-:Y:S02]  /*70f0*/  @!P4 IMAD.IADD R111, R111, 0x1, -R0 ;  /* 0x000000016f6fc824 */ /* 0x000fe400078e0a00 */
[----:B------:R-:W-:Y:S01]  /*7100*/  IMAD R114, R0, R5, R119 ;  /* 0x0000000500727224 */ /* 0x000fe200078e0277 */
[----:B------:R-:W-:Y:S01]  /*7110*/  IABS R119, R122 ;  /* 0x0000007a00777213 */ /* 0x000fe20000000000 */
[----:B------:R-:W-:Y:S01]  /*7120*/  IMAD.HI.U32 R5, R2, R117, RZ ;  /* 0x0000007502057227 */ /* 0x000fe200078e00ff */
[----:B------:R-:W-:-:S03]  /*7130*/  ISETP.GT.U32.AND P4, PT, R0, R111, PT ;  /* 0x0000006f0000720c */ /* 0x000fc60003f84070 */
[----:B------:R-:W-:Y:S01]  /*7140*/  IMAD.HI.U32 R115, R2, R119, RZ ;  /* 0x0000007702737227 */ /* 0x000fe200078e00ff */
[----:B------:R-:W-:-:S03]  /*7150*/  IADD3 R5, -R5, RZ, RZ ;  /* 0x000000ff05057210 */ /* 0x000fc60007ffe1ff */
[--C-:B------:R-:W-:Y:S02]  /*7160*/  @!P5 IMAD.IADD R113, R113, 0x1, -R0.reuse ;  /* 0x000000017171d824 */ /* 0x100fe400078e0a00 */
[----:B------:R-:W-:Y:S02]  /*7170*/  IMAD.MOV R116, RZ, RZ, -R115 ;  /* 0x000000ffff747224 */ /* 0x000fe400078e0a73 */
[--C-:B------:R-:W-:Y:S01]  /*7180*/  @!P3 IMAD.IADD R112, R112, 0x1, -R0.reuse ;  /* 0x000000017070b824 */ /* 0x100fe200078e0a00 */
[C---:B------:R-:W-:Y:S01]  /*7190*/  ISETP.GT.U32.AND P5, PT, R0.reuse, R113, PT ;  /* 0x000000710000720c */ /* 0x040fe20003fa4070 */
[----:B------:R-:W-:Y:S01]  /*71a0*/  @!P4 IMAD.IADD R111, R111, 0x1, -R0 ;  /* 0x000000016f6fc824 */ /* 0x000fe200078e0a00 */
[C---:B------:R-:W-:Y:S01]  /*71b0*/  ISETP.GT.U32.AND P4, PT, R0.reuse, R114, PT ;  /* 0x000000720000720c */ /* 0x040fe20003f84070 */
[C---:B------:R-:W-:Y:S01]  /*71c0*/  IMAD R116, R0.reuse, R116, R119 ;  /* 0x0000007400747224 */ /* 0x040fe200078e0277 */
[----:B------:R-:W-:Y:S01]  /*71d0*/  ISETP.GT.U32.AND P3, PT, R0, R112, PT ;  /* 0x000000700000720c */ /* 0x000fe20003f64070 */
[----:B------:R-:W-:-:S02]  /*71e0*/  VIADD R125, R3, 0x95 ;  /* 0x00000095037d7836 */ /* 0x000fc40000000000 */
[----:B------:R-:W-:Y:S02]  /*71f0*/  IMAD.MOV.U32 R119, RZ, RZ, R118 ;  /* 0x000000ffff777224 */ /* 0x000fe400078e0076 */
[----:B------:R-:W-:Y:S01]  /*7200*/  IMAD R115, R0, R5, R117 ;  /* 0x0000000500737224 */ /* 0x000fe200078e0275 */
[----:B------:R-:W-:Y:S01]  /*7210*/  IABS R121, R125 ;  /* 0x0000007d00797213 */ /* 0x000fe20000000000 */
[----:B------:R-:W-:Y:S02]  /*7220*/  VIADD R126, R3, 0x96 ;  /* 0x00000096037e7836 */ /* 0x000fe40000000000 */
[----:B------:R-:W-:Y:S01]  /*7230*/  @!P5 IADD3 R113, R113, -R0, RZ ;  /* 0x800000007171d210 */ /* 0x000fe20007ffe0ff */
[----:B------:R-:W-:Y:S01]  /*7240*/  IMAD.HI.U32 R5, R2, R119, RZ ;  /* 0x0000007702057227 */ /* 0x000fe200078e00ff */
[----:B------:R-:W-:Y:S02]  /*7250*/  ISETP.GT.U32.AND P5, PT, R0, R116, PT ;  /* 0x000000740000720c */ /* 0x000fe40003fa4070 */
[----:B------:R-:W-:Y:S01]  /*7260*/  IABS R123, R126 ;  /* 0x0000007e007b7213 */ /* 0x000fe20000000000 */
[--C-:B------:R-:W-:Y:S01]  /*7270*/  @!P4 IMAD.IADD R114, R114, 0x1, -R0.reuse ;  /* 0x000000017272c824 */ /* 0x100fe200078e0a00 */
[----:B------:R-:W-:Y:S01]  /*7280*/  ISETP.GE.AND P4, PT, R120, RZ, PT ;  /* 0x000000ff7800720c */ /* 0x000fe20003f86270 */
[----:B------:R-:W-:Y:S01]  /*7290*/  @!P3 IMAD.IADD R112, R112, 0x1, -R0 ;  /* 0x000000017070b824 */ /* 0x000fe200078e0a00 */
[----:B------:R-:W-:Y:S01]  /*72a0*/  ISETP.GT.U32.AND P3, PT, R0, R115, PT ;  /* 0x000000730000720c */ /* 0x000fe20003f64070 */
[----:B------:R-:W-:-:S04]  /*72b0*/  IMAD.HI.U32 R117, R2, R121, RZ ;  /* 0x0000007902757227 */ /* 0x000fc800078e00ff */
[----:B------:R-:W-:Y:S01]  /*72c0*/  @!P1 IMAD.MOV R111, RZ, RZ, -R111 ;  /* 0x000000ffff6f9224 */ /* 0x000fe200078e0a6f */
[----:B------:R-:W-:Y:S01]  /*72d0*/  ISETP.GT.U32.AND P1, PT, R0, R114, PT ;  /* 0x000000720000720c */ /* 0x000fe20003f24070 */
[----:B------:R-:W-:Y:S01]  /*72e0*/  IMAD.MOV R5, RZ, RZ, -R5 ;  /* 0x000000ffff057224 */ /* 0x000fe200078e0a05 */
[----:B------:R-:W-:Y:S01]  /*72f0*/  @!P5 IADD3 R116, R116, -R0, RZ ;  /* 0x800000007474d210 */ /* 0x000fe20007ffe0ff */
[----:B------:R-:W-:Y:S02]  /*7300*/  IMAD.MOV R118, RZ, RZ, -R117 ;  /* 0x000000ffff767224 */ /* 0x000fe400078e0a75 */
[C---:B------:R-:W-:Y:S01]  /*7310*/  IMAD R117, R0.reuse, R5, R119 ;  /* 0x0000000500757224 */ /* 0x040fe200078e0277 */
[----:B------:R-:W-:Y:S01]  /*7320*/  ISETP.GT.U32.AND P5, PT, R0, R116, PT ;  /* 0x000000740000720c */ /* 0x000fe20003fa4070 */
[----:B------:R-:W-:-:S04]  /*7330*/  IMAD.HI.U32 R5, R2, R123, RZ ;  /* 0x0000007b02057227 */ /* 0x000fc800078e00ff */
[----:B------:R-:W-:Y:S02]  /*7340*/  IMAD.MOV R5, RZ, RZ, -R5 ;  /* 0x000000ffff057224 */ /* 0x000fe400078e0a05 */
[--C-:B------:R-:W-:Y:S01]  /*7350*/  @!P3 IMAD.IADD R115, R115, 0x1, -R0.reuse ;  /* 0x000000017373b824 */ /* 0x100fe200078e0a00 */
[----:B------:R-:W-:Y:S01]  /*7360*/  ISETP.GE.AND P3, PT, R122, RZ, PT ;  /* 0x000000ff7a00720c */ /* 0x000fe20003f66270 */
[----:B------:R-:W-:Y:S01]  /*7370*/  @!P1 IMAD.IADD R114, R114, 0x1, -R0 ;  /* 0x0000000172729824 */ /* 0x000fe200078e0a00 */
[C---:B------:R-:W-:Y:S01]  /*7380*/  ISETP.GT.U32.AND P1, PT, R0.reuse, R117, PT ;  /* 0x000000750000720c */ /* 0x040fe20003f24070 */
[C---:B------:R-:W-:Y:S02]  /*7390*/  IMAD R119, R0.reuse, R5, R123 ;  /* 0x0000000500777224 */ /* 0x040fe400078e027b */
[----:B------:R-:W-:Y:S01]  /*73a0*/  IMAD R118, R0, R118, R121 ;  /* 0x0000007600767224 */ /* 0x000fe200078e0279 */
[----:B------:R-:W-:Y:S01]  /*73b0*/  @!P6 IADD3 R114, -R114, RZ, RZ ;  /* 0x000000ff7272e210 */ /* 0x000fe20007ffe1ff */
[----:B------:R-:W-:Y:S01]  /*73c0*/  @!P2 IMAD.MOV R112, RZ, RZ, -R112 ;  /* 0x000000ffff70a224 */ /* 0x000fe200078e0a70 */
[----:B------:R-:W-:Y:S01]  /*73d0*/  ISETP.GT.U32.AND P2, PT, R0, R115, PT ;  /* 0x000000730000720c */ /* 0x000fe20003f44070 */
[--C-:B------:R-:W-:Y:S01]  /*73e0*/  @!P5 IMAD.IADD R116, R116, 0x1, -R0.reuse ;  /* 0x000000017474d824 */ /* 0x100fe200078e0a00 */
[C---:B------:R-:W-:Y:S01]  /*73f0*/  ISETP.GT.U32.AND P5, PT, R0.reuse, R119, PT ;  /* 0x000000770000720c */ /* 0x040fe20003fa4070 */
[C---:B------:R-:W-:Y:S01]  /*7400*/  VIADD R122, R3.reuse, 0x97 ;  /* 0x00000097037a7836 */ /* 0x040fe20000000000 */
[----:B------:R-:W-:Y:S01]  /*7410*/  ISETP.GT.U32.AND P6, PT, R0, R118, PT ;  /* 0x000000760000720c */ /* 0x000fe20003fc4070 */
[----:B------:R-:W-:Y:S01]  /*7420*/  @!P0 IMAD.MOV R113, RZ, RZ, -R113 ;  /* 0x000000ffff718224 */ /* 0x000fe200078e0a71 */
[----:B------:R-:W-:Y:S01]  /*7430*/  ISETP.GE.AND P0, PT, R124, RZ, PT ;  /* 0x000000ff7c00720c */ /* 0x000fe20003f06270 */
[----:B------:R-:W-:Y:S01]  /*7440*/  VIADD R124, R3, 0x98 ;  /* 0x00000098037c7836 */ /* 0x000fe20000000000 */
[----:B------:R-:W-:Y:S01]  /*7450*/  IABS R121, R122 ;  /* 0x0000007a00797213 */ /* 0x000fe20000000000 */
[--C-:B------:R-:W-:Y:S01]  /*7460*/  @!P1 IMAD.IADD R117, R117, 0x1, -R0.reuse ;  /* 0x0000000175759824 */ /* 0x100fe200078e0a00 */
[----:B------:R-:W-:Y:S01]  /*7470*/  ISETP.GE.AND P1, PT, R126, RZ, PT ;  /* 0x000000ff7e00720c */ /* 0x000fe20003f26270 */
[----:B------:R-:W-:Y:S01]  /*7480*/  VIADD R126, R3, 0x99 ;  /* 0x00000099037e7836 */ /* 0x000fe20000000000 */
[----:B------:R-:W-:Y:S01]  /*7490*/  IABS R123, R124 ;  /* 0x0000007c007b7213 */ /* 0x000fe20000000000 */
[--C-:B------:R-:W-:Y:S01]  /*74a0*/  @!P2 IMAD.IADD R115, R115, 0x1, -R0.reuse ;  /* 0x000000017373a824 */ /* 0x100fe200078e0a00 */
[----:B------:R-:W-:Y:S01]  /*74b0*/  ISETP.GE.AND P2, PT, R125, RZ, PT ;  /* 0x000000ff7d00720c */ /* 0x000fe20003f46270 */
[----:B------:R-:W-:Y:S01]  /*74c0*/  @!P5 IMAD.IADD R119, R119, 0x1, -R0 ;  /* 0x000000017777d824 */ /* 0x000fe200078e0a00 */
[----:B------:R-:W-:Y:S01]  /*74d0*/  IABS R125, R126 ;  /* 0x0000007e007d7213 */ /* 0x000fe20000000000 */
[----:B------:R-:W-:Y:S01]  /*74e0*/  IMAD.HI.U32 R5, R2, R121, RZ ;  /* 0x0000007902057227 */ /* 0x000fe200078e00ff */
[----:B------:R-:W-:-:S02]  /*74f0*/  @!P6 IADD3 R118, R118, -R0, RZ ;  /* 0x800000007676e210 */ /* 0x000fc40007ffe0ff */
[C---:B------:R-:W-:Y:S01]  /*7500*/  ISETP.GT.U32.AND P6, PT, R0.reuse, R117, PT ;  /* 0x000000750000720c */ /* 0x040fe20003fc4070 */
[----:B------:R-:W-:Y:S01]  /*7510*/  @!P4 IMAD.MOV R115, RZ, RZ, -R115 ;  /* 0x000000ffff73c224 */ /* 0x000fe200078e0a73 */
[C---:B------:R-:W-:Y:S01]  /*7520*/  ISETP.GT.U32.AND P4, PT, R0.reuse, R119, PT ;  /* 0x000000770000720c */ /* 0x040fe20003f84070 */
[----:B------:R-:W-:Y:S01]  /*7530*/  IMAD.MOV R120, RZ, RZ, -R5 ;  /* 0x000000ffff787224 */ /* 0x000fe200078e0a05 */
[----:B------:R-:W-:Y:S01]  /*7540*/  ISETP.GT.U32.AND P5, PT, R0, R118, PT ;  /* 0x000000760000720c */ /* 0x000fe20003fa4070 */
[----:B------:R-:W-:-:S04]  /*7550*/  IMAD.HI.U32 R5, R2, R123, RZ ;  /* 0x0000007b02057227 */ /* 0x000fc800078e00ff */
[----:B------:R-:W-:Y:S02]  /*7560*/  IMAD.MOV R5, RZ, RZ, -R5 ;  /* 0x000000ffff057224 */ /* 0x000fe400078e0a05 */
[C---:B------:R-:W-:Y:S02]  /*7570*/  IMAD R120, R0.reuse, R120, R121 ;  /* 0x0000007800787224 */ /* 0x040fe400078e0279 */
[C---:B------:R-:W-:Y:S01]  /*7580*/  IMAD R121, R0.reuse, R5, R123 ;  /* 0x0000000500797224 */ /* 0x040fe200078e027b */
[----:B------:R-:W-:Y:S01]  /*7590*/  @!P6 IADD3 R117, R117, -R0, RZ ;  /* 0x800000007575e210 */ /* 0x000fe20007ffe0ff */
[----:B------:R-:W-:Y:S01]  /*75a0*/  VIADD R128, R3, 0x9a ;  /* 0x0000009a03807836 */ /* 0x000fe20000000000 */
[C---:B------:R-:W-:Y:S01]  /*75b0*/  ISETP.GT.U32.AND P6, PT, R0.reuse, R120, PT ;  /* 0x000000780000720c */ /* 0x040fe20003fc4070 */
[----:B------:R-:W-:Y:S01]  /*75c0*/  @!P4 IMAD.IADD R119, R119, 0x1, -R0 ;  /* 0x000000017777c824 */ /* 0x000fe200078e0a00 */
[----:B------:R-:W-:Y:S01]  /*75d0*/  ISETP.GT.U32.AND P4, PT, R0, R121, PT ;  /* 0x000000790000720c */ /* 0x000fe20003f84070 */
[----:B------:R-:W-:Y:S01]  /*75e0*/  IMAD.HI.U32 R5, R2, R125, RZ ;  /* 0x0000007d02057227 */ /* 0x000fe200078e00ff */
[----:B------:R-:W-:-:S02]  /*75f0*/  IABS R127, R128 ;  /* 0x00000080007f7213 */ /* 0x000fc40000000000 */
[----:B------:R-:W-:Y:S01]  /*7600*/  @!P1 IADD3 R119, -R119, RZ, RZ ;  /* 0x000000ff77779210 */ /* 0x000fe20007ffe1ff */
[----:B------:R-:W-:Y:S01]  /*7610*/  @!P5 IMAD.IADD R118, R118, 0x1, -R0 ;  /* 0x000000017676d824 */ /* 0x000fe200078e0a00 */
[----:B------:R-:W-:Y:S01]  /*7620*/  ISETP.GE.AND P5, PT, R122, RZ, PT ;  /* 0x000000ff7a00720c */ /* 0x000fe20003fa6270 */
[----:B------:R-:W-:Y:S01]  /*7630*/  IMAD.HI.U32 R122, R2, R127, RZ ;  /* 0x0000007f027a7227 */ /* 0x000fe200078e00ff */
[----:B------:R-:W-:-:S03]  /*7640*/  ISETP.GE.AND P1, PT, R126, RZ, PT ;  /* 0x000000ff7e00720c */ /* 0x000fc60003f26270 */
[C---:B------:R-:W-:Y:S01]  /*7650*/  VIADD R129, R3.reuse, 0x9b ;  /* 0x0000009b03817836 */ /* 0x040fe20000000000 */
[----:B------:R-:W-:Y:S01]  /*7660*/  @!P6 IADD3 R120, R120, -R0, RZ ;  /* 0x800000007878e210 */ /* 0x000fe20007ffe0ff */
[----:B------:R-:W-:Y:S01]  /*7670*/  IMAD.MOV R5, RZ, RZ, -R5 ;  /* 0x000000ffff057224 */ /* 0x000fe200078e0a05 */
[----:B------:R-:W-:Y:S01]  /*7680*/  ISETP.GE.AND P6, PT, R124, RZ, PT ;  /* 0x000000ff7c00720c */ /* 0x000fe20003fc6270 */
[----:B------:R-:W-:Y:S02]  /*7690*/  IMAD.MOV R123, RZ, RZ, -R122 ;  /* 0x000000ffff7b7224 */ /* 0x000fe400078e0a7a */
[----:B------:R-:W-:Y:S02]  /*76a0*/  VIADD R130, R3, 0x9c ;  /* 0x0000009c03827836 */ /* 0x000fe40000000000 */
[----:B------:R-:W-:Y:S01]  /*76b0*/  IMAD R122, R0, R5, R125 ;  /* 0x00000005007a7224 */ /* 0x000fe200078e027d */
[----:B------:R-:W-:Y:S01]  /*76c0*/  IABS R125, R129 ;  /* 0x00000081007d7213 */ /* 0x000fe20000000000 */
[----:B------:R-:W-:-:S02]  /*76d0*/  @!P4 IMAD.IADD R121, R121, 0x1, -R0 ;  /* 0x000000017979c824 */ /* 0x000fc400078e0a00 */
[----:B------:R-:W-:Y:S01]  /*76e0*/  @!P3 IMAD.MOV R116, RZ, RZ, -R116 ;  /* 0x000000ffff74b224 */ /* 0x000fe200078e0a74 */
[C---:B------:R-:W-:Y:S01]  /*76f0*/  ISETP.GT.U32.AND P3, PT, R0.reuse, R120, PT ;  /* 0x000000780000720c */ /* 0x040fe20003f64070 */
[----:B------:R-:W-:Y:S01]  /*7700*/  IMAD R123, R0, R123, R127 ;  /* 0x0000007b007b7224 */ /* 0x000fe200078e027f */
[----:B------:R-:W-:Y:S01]  /*7710*/  IABS R127, R130 ;  /* 0x00000082007f7213 */ /* 0x000fe20000000000 */
[----:B------:R-:W-:Y:S01]  /*7720*/  IMAD.HI.U32 R5, R2, R125, RZ ;  /* 0x0000007d02057227 */ /* 0x000fe200078e00ff */
[----:B------:R-:W-:-:S03]  /*7730*/  ISETP.GT.U32.AND P4, PT, R0, R121, PT ;  /* 0x000000790000720c */ /* 0x000fc60003f84070 */
[----:B------:R-:W-:Y:S01]  /*7740*/  @!P2 IMAD.MOV R118, RZ, RZ, -R118 ;  /* 0x000000ffff76a224 */ /* 0x000fe200078e0a76 */
[----:B------:R-:W-:Y:S01]  /*7750*/  ISETP.GT.U32.AND P2, PT, R0, R123, PT ;  /* 0x0000007b0000720c */ /* 0x000fe20003f44070 */
[----:B------:R-:W-:-:S04]  /*7760*/  IMAD.HI.U32 R124, R2, R127, RZ ;  /* 0x0000007f027c7227 */ /* 0x000fc800078e00ff */
[----:B------:R-:W-:Y:S02]  /*7770*/  IMAD.MOV R5, RZ, RZ, -R5 ;  /* 0x000000ffff057224 */ /* 0x000fe400078e0a05 */
[----:B------:R-:W-:Y:S02]  /*7780*/  IMAD.MOV R126, RZ, RZ, -R124 ;  /* 0x000000ffff7e7224 */ /* 0x000fe400078e0a7c */
[--C-:B------:R-:W-:Y:S01]  /*7790*/  @!P3 IMAD.IADD R120, R120, 0x1, -R0.reuse ;  /* 0x000000017878b824 */ /* 0x100fe200078e0a00 */
[----:B------:R-:W-:Y:S01]  /*77a0*/  ISETP.GE.AND P3, PT, R128, RZ, PT ;  /* 0x000000ff8000720c */ /* 0x000fe20003f66270 */
[C---:B------:R-:W-:Y:S02]  /*77b0*/  IMAD R124, R0.reuse, R5, R125 ;  /* 0x00000005007c7224 */ /* 0x040fe400078e027d */
[----:B------:R-:W-:Y:S01]  /*77c0*/  @!P4 IMAD.IADD R121, R121, 0x1, -R0 ;  /* 0x000000017979c824 */ /* 0x000fe200078e0a00 */
[----:B------:R-:W-:Y:S01]  /*77d0*/  ISETP.GE.AND P4, PT, R129, RZ, PT ;  /* 0x000000ff8100720c */ /* 0x000fe20003f86270 */
[C---:B------:R-:W-:Y:S01]  /*77e0*/  IMAD R125, R0.reuse, R126, R127 ;  /* 0x0000007e007d7224 */ /* 0x040fe200078e027f */
[----:B------:R-:W-:Y:S01]  /*77f0*/  IADD3 R126, R3, 0x9d, RZ ;  /* 0x0000009d037e7810 */ /* 0x000fe20007ffe0ff */
[----:B------:R-:W-:Y:S01]  /*7800*/  @!P5 IMAD.MOV R120, RZ, RZ, -R120 ;  /* 0x000000ffff78d224 */ /* 0x000fe200078e0a78 */
[C---:B------:R-:W-:Y:S01]  /*7810*/  ISETP.GT.U32.AND P5, PT, R0.reuse, R124, PT ;  /* 0x0000007c0000720c */ /* 0x040fe20003fa4070 */
[----:B------:R-:W-:Y:S01]  /*7820*/  @!P0 IMAD.MOV R117, RZ, RZ, -R117 ;  /* 0x000000ffff758224 */ /* 0x000fe200078e0a75 */
[C---:B------:R-:W-:Y:S01]  /*7830*/  ISETP.GT.U32.AND P0, PT, R0.reuse, R122, PT ;  /* 0x0000007a0000720c */ /* 0x040fe20003f04070 */
[----:B------:R-:W-:Y:S01]  /*7840*/  @!P2 IMAD.IADD R123, R123, 0x1, -R0 ;  /* 0x000000017b7ba824 */ /* 0x000fe200078e0a00 */
        /* <DEDUP_REMOVED lines=8> */
[--C-:B------:R-:W-:Y:S02]  /*78d0*/  @!P0 IMAD.IADD R122, R122, 0x1, -R0.reuse ;  /* 0x000000017a7a8824 */ /* 0x100fe400078e0a00 */
[----:B------:R-:W-:Y:S01]  /*78e0*/  IMAD.MOV R5, RZ, RZ, -R5 ;  /* 0x000000ffff057224 */ /* 0x000fe200078e0a05 */
[C---:B------:R-:W-:Y:S01]  /*78f0*/  ISETP.GT.U32.AND P5, PT, R0.reuse, R124, PT ;  /* 0x0000007c0000720c */ /* 0x040fe20003fa4070 */
[--C-:B------:R-:W-:Y:S01]  /*7900*/  @!P6 IMAD.IADD R125, R125, 0x1, -R0.reuse ;  /* 0x000000017d7de824 */ /* 0x100fe200078e0a00 */
[----:B------:R-:W-:Y:S01]  /*7910*/  ISETP.GT.U32.AND P0, PT, R0, R122, PT ;  /* 0x0000007a0000720c */ /* 0x000fe20003f04070 */
[----:B------:R-:W-:Y:S01]  /*7920*/  @!P2 IMAD.IADD R123, R123, 0x1, -R0 ;  /* 0x000000017b7ba824 */ /* 0x000fe200078e0a00 */
[----:B------:R-:W-:Y:S01]  /*7930*/  ISETP.GE.AND P2, PT, R126, RZ, PT ;  /* 0x000000ff7e00720c */ /* 0x000fe20003f46270 */
[----:B------:R-:W-:Y:S01]  /*7940*/  IMAD.HI.U32 R126, R2, R129, RZ ;  /* 0x00000081027e7227 */ /* 0x000fe200078e00ff */
[----:B------:R-:W-:-:S02]  /*7950*/  ISETP.GT.U32.AND P6, PT, R0, R125, PT ;  /* 0x0000007d0000720c */ /* 0x000fc40003fc4070 */
[----:B------:R-:W-:Y:S01]  /*7960*/  @!P3 IADD3 R123, -R123, RZ, RZ ;  /* 0x000000ff7b7bb210 */ /* 0x000fe20007ffe1ff */
[----:B------:R-:W-:Y:S01]  /*7970*/  IMAD.MOV R128, RZ, RZ, -R126 ;  /* 0x000000ffff807224 */ /* 0x000fe200078e0a7e */
[----:B------:R-:W-:Y:S01]  /*7980*/  ISETP.GE.AND P3, PT, R134, RZ, PT ;  /* 0x000000ff8600720c */ /* 0x000fe20003f66270 */
[C---:B------:R-:W-:Y:S02]  /*7990*/  IMAD R126, R0.reuse, R5, R127 ;  /* 0x00000005007e7224 */ /* 0x040fe400078e027f */
[----:B------:R-:W-:Y:S02]  /*79a0*/  IMAD R127, R0, R128, R129 ;  /* 0x00000080007f7224 */ /* 0x000fe400078e0281 */
[--C-:B------:R-:W-:Y:S01]  /*79b0*/  @!P5 IMAD.IADD R124, R124, 0x1, -R0.reuse ;  /* 0x000000017c7cd824 */ /* 0x100fe200078e0a00 */
[----:B------:R-:W-:Y:S01]  /*79c0*/  ISETP.GT.U32.AND P5, PT, R0, R126, PT ;  /* 0x0000007e0000720c */ /* 0x000fe20003fa4070 */
[----:B------:R-:W-:Y:S01]  /*79d0*/  @!P0 IMAD.IADD R122, R122, 0x1, -R0 ;  /* 0x000000017a7a8824 */ /* 0x000fe200078e0a00 */
[----:B------:R-:W-:Y:S01]  /*79e0*/  ISETP.GE.AND P0, PT, R130, RZ, PT ;  /* 0x000000ff8200720c */ /* 0x000fe20003f06270 */
[----:B------:R-:W-:Y:S01]  /*79f0*/  IMAD.HI.U32 R5, R2, R131, RZ ;  /* 0x0000008302057227 */ /* 0x000fe200078e00ff */
[----:B------:R-:W-:-:S02]  /*7a00*/  @!P6 IADD3 R125, R125, -R0, RZ ;  /* 0x800000007d7de210 */ /* 0x000fc40007ffe0ff */
[----:B------:R-:W-:Y:S01]  /*7a10*/  ISETP.GT.U32.AND P6, PT, R0, R127, PT ;  /* 0x0000007f0000720c */ /* 0x000fe20003fc4070 */
[C---:B------:R-:W-:Y:S01]  /*7a20*/  VIADD R136, R3.reuse, 0xa1 ;  /* 0x000000a103887836 */ /* 0x040fe20000000000 */
[----:B------:R-:W-:Y:S01]  /*7a30*/  @!P1 IADD3 R122, -R122, RZ, RZ ;  /* 0x000000ff7a7a9210 */ /* 0x000fe20007ffe1ff */
[----:B------:R-:W-:Y:S01]  /*7a40*/  IMAD.MOV R5, RZ, RZ, -R5 ;  /* 0x000000ffff057224 */ /* 0x000fe200078e0a05 */
[----:B------:R-:W-:Y:S01]  /*7a50*/  ISETP.GE.AND P1, PT, R132, RZ, PT ;  /* 0x000000ff8400720c */ /* 0x000fe20003f26270 */
[C---:B------:R-:W-:Y:S01]  /*7a60*/  VIADD R132, R3.reuse, 0xa0 ;  /* 0x000000a003847836 */ /* 0x040fe20000000000 */
[----:B------:R-:W-:Y:S01]  /*7a70*/  IABS R135, R136 ;  /* 0x0000008800877213 */ /* 0x000fe20000000000 */
[--C-:B------:R-:W-:Y:S02]  /*7a80*/  @!P5 IMAD.IADD R126, R126, 0x1, -R0.reuse ;  /* 0x000000017e7ed824 */ /* 0x100fe400078e0a00 */
[C---:B------:R-:W-:Y:S01]  /*7a90*/  IMAD R128, R0.reuse, R5, R131 ;  /* 0x0000000500807224 */ /* 0x040fe200078e0283 */
[----:B------:R-:W-:Y:S01]  /*7aa0*/  IABS R133, R132 ;  /* 0x0000008400857213 */ /* 0x000fe20000000000 */
[----:B------:R-:W-:Y:S01]  /*7ab0*/  VIADD R137, R3, 0xa2 ;  /* 0x000000a203897836 */ /* 0x000fe20000000000 */
[----:B------:R-:W-:Y:S01]  /*7ac0*/  @!P0 IADD3 R125, -R125, RZ, RZ ;  /* 0x000000ff7d7d8210 */ /* 0x000fe20007ffe1ff */
[----:B------:R-:W-:Y:S01]  /*7ad0*/  @!P6 IMAD.IADD R127, R127, 0x1, -R0 ;  /* 0x000000017f7fe824 */ /* 0x000fe200078e0a00 */
[----:B------:R-:W-:Y:S01]  /*7ae0*/  ISETP.GT.U32.AND P6, PT, R0, R126, PT ;  /* 0x0000007e0000720c */ /* 0x000fe20003fc4070 */
[----:B------:R-:W-:Y:S01]  /*7af0*/  IMAD.HI.U32 R5, R2, R133, RZ ;  /* 0x0000008502057227 */ /* 0x000fe200078e00ff */
[----:B------:R-:W-:-:S02]  /*7b00*/  IABS R131, R137 ;  /* 0x0000008900837213 */ /* 0x000fc40000000000 */
[----:B------:R-:W-:Y:S01]  /*7b10*/  ISETP.GE.AND P0, PT, R132, RZ, PT ;  /* 0x000000ff8400720c */ /* 0x000fe20003f06270 */
[----:B------:R-:W-:Y:S01]  /*7b20*/  IMAD.HI.U32 R129, R2, R135, RZ ;  /* 0x0000008702817227 */ /* 0x000fe200078e00ff */
[----:B------:R-:W-:-:S03]  /*7b30*/  ISETP.GT.U32.AND P5, PT, R0, R128, PT ;  /* 0x000000800000720c */ /* 0x000fc60003fa4070 */
[----:B------:R-:W-:Y:S02]  /*7b40*/  VIADD R138, R3, 0xa3 ;  /* 0x000000a3038a7836 */ /* 0x000fe40000000000 */
[----:B------:R-:W-:Y:S02]  /*7b50*/  IMAD.MOV R5, RZ, RZ, -R5 ;  /* 0x000000ffff057224 */ /* 0x000fe400078e0a05 */
[----:B------:R-:W-:Y:S02]  /*7b60*/  IMAD.MOV R130, RZ, RZ, -R129 ;  /* 0x000000ffff827224 */ /* 0x000fe400078e0a81 */
[C---:B------:R-:W-:Y:S01]  /*7b70*/  IMAD R129, R0.reuse, R5, R133 ;  /* 0x0000000500817224 */ /* 0x040fe200078e0285 */
[----:B------:R-:W-:Y:S01]  /*7b80*/  IABS R5, R138 ;  /* 0x0000008a00057213 */ /* 0x000fe20000000000 */
[----:B------:R-:W-:Y:S02]  /*7b90*/  IMAD.MOV.U32 R133, RZ, RZ, R131 ;  /* 0x000000ffff857224 */ /* 0x000fe400078e0083 */
[----:B------:R-:W-:-:S02]  /*7ba0*/  IMAD R130, R0, R130, R135 ;  /* 0x0000008200827224 */ /* 0x000fc400078e0287 */
[----:B------:R-:W-:Y:S01]  /*7bb0*/  @!P6 IMAD.IADD R126, R126, 0x1, -R0 ;  /* 0x000000017e7ee824 */ /* 0x000fe200078e0a00 */
[----:B------:R-:W-:Y:S01]  /*7bc0*/  ISETP.GT.U32.AND P6, PT, R0, R129, PT ;  /* 0x000000810000720c */ /* 0x000fe20003fc4070 */
[----:B------:R-:W-:Y:S02]  /*7bd0*/  IMAD.MOV.U32 R135, RZ, RZ, R5 ;  /* 0x000000ffff877224 */ /* 0x000fe400078e0005 */
[----:B------:R-:W-:-:S04]  /*7be0*/  IMAD.HI.U32 R5, R2, R133, RZ ;  /* 0x0000008502057227 */ /* 0x000fc800078e00ff */
[----:B------:R-:W-:-:S04]  /*7bf0*/  IMAD.HI.U32 R131, R2, R135, RZ ;  /* 0x0000008702837227 */ /* 0x000fc800078e00ff */
[----:B------:R-:W-:Y:S02]  /*7c00*/  IMAD.MOV R5, RZ, RZ, -R5 ;  /* 0x000000ffff057224 */ /* 0x000fe400078e0a05 */
[----:B------:R-:W-:Y:S01]  /*7c10*/  IMAD.MOV R132, RZ, RZ, -R131 ;  /* 0x000000ffff847224 */ /* 0x000fe200078e0a83 */
[----:B------:R-:W-:Y:S01]  /*7c20*/  @!P6 IADD3 R129, R129, -R0, RZ ;  /* 0x800000008181e210 */ /* 0x000fe20007ffe0ff */
[----:B------:R-:W-:Y:S01]  /*7c30*/  @!P4 IMAD.MOV R124, RZ, RZ, -R124 ;  /* 0x000000ffff7cc224 */ /* 0x000fe200078e0a7c */
[C---:B------:R-:W-:Y:S01]  /*7c40*/  ISETP.GT.U32.AND P4, PT, R0.reuse, R127, PT ;  /* 0x0000007f0000720c */ /* 0x040fe20003f84070 */
[----:B------:R-:W-:Y:S02]  /*7c50*/  IMAD R131, R0, R5, R133 ;  /* 0x0000000500837224 */ /* 0x000fe400078e0285 */
[C---:B------:R-:W-:Y:S02]  /*7c60*/  VIADD R140, R3.reuse, 0xa4 ;  /* 0x000000a4038c7836 */ /* 0x040fe40000000000 */
[----:B------:R-:W-:Y:S01]  /*7c70*/  @!P5 IMAD.IADD R128, R128, 0x1, -R0 ;  /* 0x000000018080d824 */ /* 0x000fe200078e0a00 */
[C---:B------:R-:W-:Y:S01]  /*7c80*/  ISETP.GT.U32.AND P6, PT, R0.reuse, R131, PT ;  /* 0x000000830000720c */ /* 0x040fe20003fc4070 */
[----:B------:R-:W-:Y:S01]  /*7c90*/  @!P2 IMAD.MOV R126, RZ, RZ, -R126 ;  /* 0x000000ffff7ea224 */ /* 0x000fe200078e0a7e */
[----:B------:R-:W-:Y:S01]  /*7ca0*/  IABS R133, R140 ;  /* 0x0000008c00857213 */ /* 0x000fe20000000000 */
[C---:B------:R-:W-:Y:S01]  /*7cb0*/  IMAD R132, R0.reuse, R132, R135 ;  /* 0x0000008400847224 */ /* 0x040fe200078e0287 */
[C---:B------:R-:W-:Y:S01]  /*7cc0*/  ISETP.GT.U32.AND P2, PT, R0.reuse, R130, PT ;  /* 0x000000820000720c */ /* 0x040fe20003f44070 */
[----:B------:R-:W-:Y:S01]  /*7cd0*/  VIADD R142, R3, 0xa5 ;  /* 0x000000a5038e7836 */ /* 0x000fe20000000000 */
[----:B------:R-:W-:Y:S01]  /*7ce0*/  ISETP.GT.U32.AND P5, PT, R0, R128, PT ;  /* 0x000000800000720c */ /* 0x000fe20003fa4070 */
[----:B------:R-:W-:Y:S01]  /*7cf0*/  @!P4 IMAD.IADD R127, R127, 0x1, -R0 ;  /* 0x000000017f7fc824 */ /* 0x000fe200078e0a00 */
[----:B------:R-:W-:Y:S01]  /*7d00*/  ISETP.GE.AND P4, PT, R136, RZ, PT ;  /* 0x000000ff8800720c */ /* 0x000fe20003f86270 */
[----:B------:R-:W-:-:S04]  /*7d10*/  IMAD.HI.U32 R5, R2, R133, RZ ;  /* 0x0000008502057227 */ /* 0x000fc800078e00ff */
[----:B------:R-:W-:Y:S01]  /*7d20*/  @!P1 IMAD.MOV R127, RZ, RZ, -R127 ;  /* 0x000000ffff7f9224 */ /* 0x000fe200078e0a7f */
[----:B------:R-:W-:Y:S01]  /*7d30*/  ISETP.GT.U32.AND P1, PT, R0, R129, PT ;  /* 0x000000810000720c */ /* 0x000fe20003f24070 */
[--C-:B------:R-:W-:Y:S02]  /*7d40*/  @!P6 IMAD.IADD R131, R131, 0x1, -R0.reuse ;  /* 0x000000018383e824 */ /* 0x100fe400078e0a00 */
[----:B------:R-:W-:Y:S02]  /*7d50*/  IMAD.MOV R5, RZ, RZ, -R5 ;  /* 0x000000ffff057224 */ /* 0x000fe400078e0a05 */
[--C-:B------:R-:W-:Y:S01]  /*7d60*/  @!P2 IMAD.IADD R130, R130, 0x1, -R0.reuse ;  /* 0x000000018282a824 */ /* 0x100fe200078e0a00 */
[C---:B------:R-:W-:Y:S01]  /*7d70*/  ISETP.GT.U32.AND P6, PT, R0.reuse, R131, PT ;  /* 0x000000830000720c */ /* 0x040fe20003fc4070 */
[----:B------:R-:W-:Y:S02]  /*7d80*/  IMAD R133, R0, R5, R133 ;  /* 0x0000000500857224 */ /* 0x000fe400078e0285 */
[--C-:B------:R-:W-:Y:S01]  /*7d90*/  @!P5 IMAD.IADD R128, R128, 0x1, -R0.reuse ;  /* 0x000000018080d824 */ /* 0x100fe200078e0a00 */
[----:B------:R-:W-:Y:S01]  /*7da0*/  ISETP.GE.AND P5, PT, R137, RZ, PT ;  /* 0x000000ff8900720c */ /* 0x000fe20003fa6270 */
[----:B------:R-:W-:Y:S01]  /*7db0*/  VIADD R143, R3, 0xa6 ;  /* 0x000000a6038f7836 */ /* 0x000fe20000000000 */
[C---:B------:R-:W-:Y:S01]  /*7dc0*/  ISETP.GT.U32.AND P2, PT, R0.reuse, R130, PT ;  /* 0x000000820000720c */ /* 0x040fe20003f44070 */
[----:B------:R-:W-:Y:S01]  /*7dd0*/  @!P1 IMAD.IADD R129, R129, 0x1, -R0 ;  /* 0x0000000181819824 */ /* 0x000fe200078e0a00 */
[----:B------:R-:W-:Y:S01]  /*7de0*/  ISETP.GT.U32.AND P1, PT, R0, R132, PT ;  /* 0x000000840000720c */ /* 0x000fe20003f24070 */
[----:B------:R-:W-:Y:S01]  /*7df0*/  IMAD.HI.U32 R135, R2, R141, RZ ;  /* 0x0000008d02877227 */ /* 0x000fe200078e00ff */
[----:B------:R-:W-:-:S02]  /*7e00*/  IABS R137, R142 ;  /* 0x0000008e00897213 */ /* 0x000fc40000000000 */
[----:B------:R-:W-:Y:S01]  /*7e10*/  IABS R139, R143 ;  /* 0x0000008f008b7213 */ /* 0x000fe20000000000 */
[----:B------:R-:W-:Y:S01]  /*7e20*/  @!P6 IMAD.IADD R131, R131, 0x1, -R0 ;  /* 0x000000018383e824 */ /* 0x000fe200078e0a00 */
[----:B------:R-:W-:Y:S01]  /*7e30*/  ISETP.GT.U32.AND P6, PT, R0, R133, PT ;  /* 0x000000850000720c */ /* 0x000fe20003fc4070 */
[----:B------:R-:W-:-:S04]  /*7e40*/  IMAD.HI.U32 R5, R2, R137, RZ ;  /* 0x0000008902057227 */ /* 0x000fc800078e00ff */
[----:B------:R-:W-:Y:S01]  /*7e50*/  IMAD.HI.U32 R134, R2, R139, RZ ;  /* 0x0000008b02867227 */ /* 0x000fe200078e00ff */
[----:B------:R-:W-:-:S03]  /*7e60*/  IADD3 R5, -R5, RZ, RZ ;  /* 0x000000ff05057210 */ /* 0x000fc60007ffe1ff */
[--C-:B------:R-:W-:Y:S01]  /*7e70*/  @!P1 IMAD.IADD R132, R132, 0x1, -R0.reuse ;  /* 0x0000000184849824 */ /* 0x100fe200078e0a00 */
[----:B------:R-:W-:Y:S01]  /*7e80*/  ISETP.GE.AND P1, PT, R140, RZ, PT ;  /* 0x000000ff8c00720c */ /* 0x000fe20003f26270 */
[----:B------:R-:W-:Y:S01]  /*7e90*/  @!P2 IMAD.IADD R130, R130, 0x1, -R0 ;  /* 0x000000018282a824 */ /* 0x000fe200078e0a00 */
[----:B------:R-:W-:Y:S01]  /*7ea0*/  ISETP.GE.AND P2, PT, R138, RZ, PT ;  /* 0x000000ff8a00720c */ /* 0x000fe20003f46270 */
[----:B------:R-:W-:Y:S01]  /*7eb0*/  IMAD.MOV R136, RZ, RZ, -R134 ;  /* 0x000000ffff887224 */ /* 0x000fe200078e0a86 */
[----:B------:R-:W-:Y:S01]  /*7ec0*/  @!P6 IADD3 R133, R133, -R0, RZ ;  /* 0x800000008585e210 */ /* 0x000fe20007ffe0ff */
[----:B------:R-:W-:Y:S01]  /*7ed0*/  VIADD R140, R3, 0xa8 ;  /* 0x000000a8038c7836 */ /* 0x000fe20000000000 */
[C---:B------:R-:W-:Y:S01]  /*7ee0*/  ISETP.GT.U32.AND P6, PT, R0.reuse, R132, PT ;  /* 0x000000840000720c */ /* 0x040fe20003fc4070 */
[----:B------:R-:W-:Y:S02]  /*7ef0*/  IMAD.MOV R138, RZ, RZ, -R135 ;  /* 0x000000ffff8a7224 */ /* 0x000fe400078e0a87 */
[C---:B------:R-:W-:Y:S01]  /*7f00*/  IMAD R134, R0.reuse, R5, R137 ;  /* 0x0000000500867224 */ /* 0x040fe200078e0289 */
[----:B------:R-:W-:Y:S01]  /*7f10*/  IABS R137, R140 ;  /* 0x0000008c00897213 */ /* 0x000fe20000000000 */
[----:B------:R-:W-:-:S02]  /*7f20*/  IMAD R135, R0, R136, R139 ;  /* 0x0000008800877224 */ /* 0x000fc400078e028b */
[C---:B------:R-:W-:Y:S02]  /*7f30*/  IMAD R136, R0.reuse, R138, R141 ;  /* 0x0000008a00887224 */ /* 0x040fe400078e028d */
[----:B------:R-:W-:Y:S01]  /*7f40*/  @!P3 IMAD.MOV R128, RZ, RZ, -R128 ;  /* 0x000000ffff80b224 */ /* 0x000fe200078e0a80 */
[C---:B------:R-:W-:Y:S01]  /*7f50*/  ISETP.GT.U32.AND P3, PT, R0.reuse, R134, PT ;  /* 0x000000860000720c */ /* 0x040fe20003f64070 */
[----:B------:R-:W-:Y:S01]  /*7f60*/  @!P0 IMAD.MOV R129, RZ, RZ, -R129 ;  /* 0x000000ffff818224 */ /* 0x000fe200078e0a81 */
[C---:B------:R-:W-:Y:S01]  /*7f70*/  ISETP.GT.U32.AND P0, PT, R0.reuse, R133, PT ;  /* 0x000000850000720c */ /* 0x040fe20003f04070 */
[----:B------:R-:W-:Y:S01]  /*7f80*/  @!P4 IMAD.MOV R130, RZ, RZ, -R130 ;  /* 0x000000ffff82c224 */ /* 0x000fe200078e0a82 */
[----:B------:R-:W-:Y:S01]  /*7f90*/  ISETP.GT.U32.AND P4, PT, R0, R135, PT ;  /* 0x000000870000720c */ /* 0x000fe20003f84070 */
[----:B------:R-:W-:Y:S01]  /*7fa0*/  @!P6 IMAD.IADD R132, R132, 0x1, -R0 ;  /* 0x000000018484e824 */ /* 0x000fe200078e0a00 */
[----:B------:R-:W-:Y:S01]  /*7fb0*/  ISETP.GT.U32.AND P6, PT, R0, R136, PT ;  /* 0x000000880000720c */ /* 0x000fe20003fc4070 */
[----:B------:R-:W-:-:S03]  /*7fc0*/  IMAD.HI.U32 R5, R2, R137, RZ ;  /* 0x0000008902057227 */ /* 0x000fc600078e00ff */
[----:B------:R-:W-:Y:S01]  /*7fd0*/  @!P2 IADD3 R132, -R132, RZ, RZ ;  /* 0x000000ff8484a210 */ /* 0x000fe20007ffe1ff */
[----:B------:R-:W-:Y:S01]  /*7fe0*/  VIADD R145, R3, 0xa9 ;  /* 0x000000a903917836 */ /* 0x000fe20000000000 */
[----:B------:R-:W-:Y:S01]  /*7ff0*/  IADD3 R138, -R5, RZ, RZ ;  /* 0x000000ff058a7210 */ /* 0x000fe20007ffe1ff */
[--C-:B------:R-:W-:Y:S01]  /*8000*/  @!P3 IMAD.IADD R134, R134, 0x1, -R0.reuse ;  /* 0x000000018686b824 */ /* 0x100fe200078e0a00 */
[----:B------:R-:W-:Y:S01]  /*8010*/  ISETP.GE.AND P3, PT, R144, RZ, PT ;  /* 0x000000ff9000720c */ /* 0x000fe20003f66270 */
[--C-:B------:R-:W-:Y:S01]  /*8020*/  @!P0 IMAD.IADD R133, R133, 0x1, -R0.reuse ;  /* 0x0000000185858824 */ /* 0x100fe200078e0a00 */
[----:B------:R-:W-:Y:S01]  /*8030*/  IABS R139, R145 ;  /* 0x00000091008b7213 */ /* 0x000fe20000000000 */
[C---:B------:R-:W-:Y:S01]  /*8040*/  IMAD R137, R0.reuse, R138, R137 ;  /* 0x0000008a00897224 */ /* 0x040fe200078e0289 */
[----:B------:R-:W-:Y:S01]  /*8050*/  ISETP.GE.AND P0, PT, R143, RZ, PT ;  /* 0x000000ff8f00720c */ /* 0x000fe20003f06270 */
[--C-:B------:R-:W-:Y:S01]  /*8060*/  @!P4 IMAD.IADD R135, R135, 0x1, -R0.reuse ;  /* 0x000000018787c824 */ /* 0x100fe200078e0a00 */
[----:B------:R-:W-:Y:S01]  /*8070*/  ISETP.GT.U32.AND P4, PT, R0, R134, PT ;  /* 0x000000860000720c */ /* 0x000fe20003f84070 */
[----:B------:R-:W-:-:S02]  /*8080*/  @!P6 IMAD.IADD R136, R136, 0x1, -R0 ;  /* 0x000000018888e824 */ /* 0x000fc400078e0a00 */
[----:B------:R-:W-:Y:S01]  /*8090*/  @!P1 IMAD.MOV R133, RZ, RZ, -R133 ;  /* 0x000000ffff859224 */ /* 0x000fe200078e0a85 */
[----:B------:R-:W-:Y:S01]  /*80a0*/  ISETP.GT.U32.AND P1, PT, R0, R137, PT ;  /* 0x000000890000720c */ /* 0x000fe20003f24070 */
[----:B------:R-:W-:Y:S01]  /*80b0*/  @!P5 IMAD.MOV R131, RZ, RZ, -R131 ;  /* 0x000000ffff83d224 */ /* 0x000fe200078e0a83 */
[----:B------:R-:W-:Y:S01]  /*80c0*/  ISETP.GE.AND P5, PT, R142, RZ, PT ;  /* 0x000000ff8e00720c */ /* 0x000fe20003fa6270 */
[C---:B------:R-:W-:Y:S01]  /*80d0*/  VIADD R142, R3.reuse, 0xaa ;  /* 0x000000aa038e7836 */ /* 0x040fe20000000000 */
[----:B------:R-:W-:Y:S01]  /*80e0*/  ISETP.GT.U32.AND P6, PT, R0, R135, PT ;  /* 0x000000870000720c */ /* 0x000fe20003fc4070 */
[----:B------:R-:W-:Y:S01]  /*80f0*/  IMAD.HI.U32 R5, R2, R139, RZ ;  /* 0x0000008b02057227 */ /* 0x000fe200078e00ff */
[----:B------:R-:W-:Y:S02]  /*8100*/  ISETP.GT.U32.AND P2, PT, R0, R136, PT ;  /* 0x000000880000720c */ /* 0x000fe40003f44070 */
[----:B------:R-:W-:Y:S01]  /*8110*/  IABS R141, R142 ;  /* 0x0000008e008d7213 */ /* 0x000fe20000000000 */
[----:B------:R-:W-:-:S02]  /*8120*/  VIADD R144, R3, 0xab ;  /* 0x000000ab03907836 */ /* 0x000fc40000000000 */
[----:B------:R-:W-:Y:S02]  /*8130*/  IMAD.MOV R5, RZ, RZ, -R5 ;  /* 0x000000ffff057224 */ /* 0x000fe400078e0a05 */
[--C-:B------:R-:W-:Y:S01]  /*8140*/  @!P4 IMAD.IADD R134, R134, 0x1, -R0.reuse ;  /* 0x000000018686c824 */ /* 0x100fe200078e0a00 */
[----:B------:R-:W-:Y:S01]  /*8150*/  IABS R143, R144 ;  /* 0x00000090008f7213 */ /* 0x000fe20000000000 */
[----:B------:R-:W-:Y:S01]  /*8160*/  IMAD R138, R0, R5, R139 ;  /* 0x00000005008a7224 */ /* 0x000fe200078e028b */
[----:B------:R-:W-:Y:S01]  /*8170*/  ISETP.GE.AND P4, PT, R140, RZ, PT ;  /* 0x000000ff8c00720c */ /* 0x000fe20003f86270 */
[----:B------:R-:W-:Y:S01]  /*8180*/  IMAD.HI.U32 R5, R2, R141, RZ ;  /* 0x0000008d02057227 */ /* 0x000fe200078e00ff */
[----:B------:R-:W-:Y:S02]  /*8190*/  @!P5 IADD3 R134, -R134, RZ, RZ ;  /* 0x000000ff8686d210 */ /* 0x000fe40007ffe1ff */
[----:B------:R-:W-:Y:S01]  /*81a0*/  @!P2 IADD3 R136, R136, -R0, RZ ;  /* 0x800000008888a210 */ /* 0x000fe20007ffe0ff */
[----:B------:R-:W-:Y:S01]  /*81b0*/  VIADD R146, R3, 0xac ;  /* 0x000000ac03927836 */ /* 0x000fe20000000000 */
[----:B------:R-:W-:Y:S01]  /*81c0*/  ISETP.GE.AND P2, PT, R145, RZ, PT ;  /* 0x000000ff9100720c */ /* 0x000fe20003f46270 */
[--C-:B------:R-:W-:Y:S01]  /*81d0*/  @!P1 IMAD.IADD R137, R137, 0x1, -R0.reuse ;  /* 0x0000000189899824 */ /* 0x100fe200078e0a00 */
[----:B------:R-:W-:Y:S01]  /*81e0*/  ISETP.GE.AND P1, PT, R142, RZ, PT ;  /* 0x000000ff8e00720c */ /* 0x000fe20003f26270 */
[----:B------:R-:W-:Y:S01]  /*81f0*/  @!P6 IMAD.IADD R135, R135, 0x1, -R0 ;  /* 0x000000018787e824 */ /* 0x000fe200078e0a00 */
[----:B------:R-:W-:Y:S01]  /*8200*/  ISETP.GT.U32.AND P6, PT, R0, R138, PT ;  /* 0x0000008a0000720c */ /* 0x000fe20003fc4070 */
[----:B------:R-:W-:Y:S01]  /*8210*/  IMAD.HI.U32 R139, R2, R143, RZ ;  /* 0x0000008f028b7227 */ /* 0x000fe200078e00ff */
[----:B------:R-:W-:-:S02]  /*8220*/  IABS R145, R146 ;  /* 0x0000009200917213 */ /* 0x000fc40000000000 */
[C---:B------:R-:W-:Y:S01]  /*8230*/  ISETP.GT.U32.AND P5, PT, R0.reuse, R137, PT ;  /* 0x000000890000720c */ /* 0x040fe20003fa4070 */
[----:B------:R-:W-:Y:S01]  /*8240*/  IMAD.MOV R5, RZ, RZ, -R5 ;  /* 0x000000ffff057224 */ /* 0x000fe200078e0a05 */
[----:B------:R-:W-:Y:S01]  /*8250*/  IADD3 R142, R3, 0xad, RZ ;  /* 0x000000ad038e7810 */ /* 0x000fe20007ffe0ff */
[----:B------:R-:W-:Y:S02]  /*8260*/  IMAD.MOV R140, RZ, RZ, -R139 ;  /* 0x000000ffff8c7224 */ /* 0x000fe400078e0a8b */
[----:B------:R-:W-:Y:S02]  /*8270*/  IMAD R139, R0, R5, R141 ;  /* 0x00000005008b7224 */ /* 0x000fe400078e028d */
[----:B------:R-:W-:-:S04]  /*8280*/  IMAD.HI.U32 R5, R2, R145, RZ ;  /* 0x0000009102057227 */ /* 0x000fc800078e00ff */
[----:B------:R-:W-:Y:S01]  /*8290*/  @!P0 IMAD.MOV R135, RZ, RZ, -R135 ;  /* 0x000000ffff878224 */ /* 0x000fe200078e0a87 */
[----:B------:R-:W-:Y:S01]  /*82a0*/  ISETP.GT.U32.AND P0, PT, R0, R139, PT ;  /* 0x0000008b0000720c */ /* 0x000fe20003f04070 */
[----:B------:R-:W-:Y:S02]  /*82b0*/  IMAD.MOV R5, RZ, RZ, -R5 ;  /* 0x000000ffff057224 */ /* 0x000fe400078e0a05 */
[--C-:B------:R-:W-:Y:S02]  /*82c0*/  @!P6 IMAD.IADD R138, R138, 0x1, -R0.reuse ;  /* 0x000000018a8ae824 */ /* 0x100fe400078e0a00 */
[----:B------:R-:W-:Y:S02]  /*82d0*/  @!P5 IMAD.IADD R137, R137, 0x1, -R0 ;  /* 0x000000018989d824 */ /* 0x000fe400078e0a00 */
[C---:B------:R-:W-:Y:S01]  /*82e0*/  IMAD R141, R0.reuse, R5, R145 ;  /* 0x00000005008d7224 */ /* 0x040fe200078e0291 */
[C---:B------:R-:W-:Y:S01]  /*82f0*/  ISETP.GT.U32.AND P6, PT, R0.reuse, R138, PT ;  /* 0x0000008a0000720c */ /* 0x040fe20003fc4070 */
[----:B------:R-:W-:Y:S01]  /*8300*/  @!P4 IMAD.MOV R137, RZ, RZ, -R137 ;  /* 0x000000ffff89c224 */ /* 0x000fe200078e0a89 */
[----:B------:R-:W-:Y:S01]  /*8310*/  IABS R145, R142 ;  /* 0x0000008e00917213 */ /* 0x000fe20000000000 */
[----:B------:R-:W-:Y:S01]  /*8320*/  @!P3 IMAD.MOV R136, RZ, RZ, -R136 ;  /* 0x000000ffff88b224 */ /* 0x000fe200078e0a88 */
[----:B------:R-:W-:Y:S01]  /*8330*/  ISETP.GT.U32.AND P4, PT, R0, R141, PT ;  /* 0x0000008d0000720c */ /* 0x000fe20003f84070 */
[----:B------:R-:W-:Y:S01]  /*8340*/  @!P0 IMAD.IADD R139, R139, 0x1, -R0 ;  /* 0x000000018b8b8824 */ /* 0x000fe200078e0a00 */
[----:B------:R-:W-:Y:S01]  /*8350*/  ISETP.GE.AND P3, PT, R144, RZ, PT ;  /* 0x000000ff9000720c */ /* 0x000fe20003f66270 */
[----:B------:R-:W-:-:S02]  /*8360*/  IMAD R140, R0, R140, R143 ;  /* 0x0000008c008c7224 */ /* 0x000fc400078e028f */
[C---:B------:R-:W-:Y:S01]  /*8370*/  VIADD R144, R3.reuse, 0xae ;  /* 0x000000ae03907836 */ /* 0x040fe20000000000 */
[C---:B------:R-:W-:Y:S01]  /*8380*/  ISETP.GT.U32.AND P0, PT, R0.reuse, R139, PT ;  /* 0x0000008b0000720c */ /* 0x040fe20003f04070 */
[----:B------:R-:W-:Y:S01]  /*8390*/  VIADD R148, R3, 0xaf ;  /* 0x000000af03947836 */ /* 0x000fe20000000000 */
[----:B------:R-:W-:Y:S01]  /*83a0*/  ISETP.GT.U32.AND P5, PT, R0, R140, PT ;  /* 0x0000008c0000720c */ /* 0x000fe20003fa4070 */
[----:B------:R-:W-:Y:S01]  /*83b0*/  @!P6 IMAD.IADD R138, R138, 0x1, -R0 ;  /* 0x000000018a8ae824 */ /* 0x000fe200078e0a00 */
[----:B------:R-:W-:Y:S01]  /*83c0*/  IABS R147, R144 ;  /* 0x0000009000937213 */ /* 0x000fe20000000000 */
[----:B------:R-:W-:Y:S01]  /*83d0*/  IMAD.HI.U32 R5, R2, R145, RZ ;  /* 0x0000009102057227 */ /* 0x000fe200078e00ff */
[----:B------:R-:W-:Y:S02]  /*83e0*/  IABS R149, R148 ;  /* 0x0000009400957213 */ /* 0x000fe40000000000 */
[----:B------:R-:W-:Y:S01]  /*83f0*/  @!P4 IADD3 R141, R141, -R0, RZ ;  /* 0x800000008d8dc210 */ /* 0x000fe20007ffe0ff */
[----:B------:R-:W-:Y:S01]  /*8400*/  IMAD.MOV R5, RZ, RZ, -R5 ;  /* 0x000000ffff057224 */ /* 0x000fe200078e0a05 */
[----:B------:R-:W-:Y:S01]  /*8410*/  @!P2 IADD3 R138, -R138, RZ, RZ ;  /* 0x000000ff8a8aa210 */ /* 0x000fe20007ffe1ff */
[----:B------:R-:W-:Y:S01]  /*8420*/  IMAD.HI.U32 R143, R2, R149, RZ ;  /* 0x00000095028f7227 */ /* 0x000fe200078e00ff */
[----:B------:R-:W-:-:S02]  /*8430*/  ISETP.GE.AND P2, PT, R142, RZ, PT ;  /* 0x000000ff8e00720c */ /* 0x000fc40003f46270 */
[----:B------:R-:W-:Y:S01]  /*8440*/  ISETP.GT.U32.AND P4, PT, R0, R141, PT ;  /* 0x0000008d0000720c */ /* 0x000fe20003f84070 */
[----:B------:R-:W-:Y:S01]  /*8450*/  IMAD.HI.U32 R142, R2, R147, RZ ;  /* 0x00000093028e7227 */ /* 0x000fe200078e00ff */
[----:B------:R-:W-:-:S03]  /*8460*/  ISETP.GE.AND P6, PT, R146, RZ, PT ;  /* 0x000000ff9200720c */ /* 0x000fc60003fc6270 */
[----:B------:R-:W-:Y:S01]  /*8470*/  @!P0 IMAD.IADD R139, R139, 0x1, -R0 ;  /* 0x000000018b8b8824 */ /* 0x000fe200078e0a00 */
[----:B------:R-:W-:Y:S01]  /*8480*/  ISETP.GE.AND P0, PT, R144, RZ, PT ;  /* 0x000000ff9000720c */ /* 0x000fe20003f06270 */
[----:B------:R-:W-:Y:S02]  /*8490*/  IMAD.MOV R144, RZ, RZ, -R142 ;  /* 0x000000ffff907224 */ /* 0x000fe400078e0a8e */
[--C-:B------:R-:W-:Y:S02]  /*84a0*/  @!P5 IMAD.IADD R140, R140, 0x1, -R0.reuse ;  /* 0x000000018c8cd824 */ /* 0x100fe400078e0a00 */
[----:B------:R-:W-:Y:S02]  /*84b0*/  IMAD.MOV R146, RZ, RZ, -R143 ;  /* 0x000000ffff927224 */ /* 0x000fe400078e0a8f */
[C---:B------:R-:W-:Y:S01]  /*84c0*/  IMAD R143, R0.reuse, R144, R147 ;  /* 0x00000090008f7224 */ /* 0x040fe200078e0293 */
[----:B------:R-:W-:Y:S01]  /*84d0*/  ISETP.GT.U32.AND P5, PT, R0, R140, PT ;  /* 0x0000008c0000720c */ /* 0x000fe20003fa4070 */
[----:B------:R-:W-:-:S02]  /*84e0*/  @!P4 IMAD.IADD R141, R141, 0x1, -R0 ;  /* 0x000000018d8dc824 */ /* 0x000fc400078e0a00 */
[C---:B------:R-:W-:Y:S01]  /*84f0*/  IMAD R142, R0.reuse, R5, R145 ;  /* 0x00000005008e7224 */ /* 0x040fe200078e0291 */
[C---:B------:R-:W-:Y:S01]  /*8500*/  ISETP.GT.U32.AND P4, PT, R0.reuse, R143, PT ;  /* 0x0000008f0000720c */ /* 0x040fe20003f84070 */
[----:B------:R-:W-:Y:S02]  /*8510*/  @!P1 IMAD.MOV R139, RZ, RZ, -R139 ;  /* 0x000000ffff8b9224 */ /* 0x000fe400078e0a8b */
[C---:B------:R-:W-:Y:S01]  /*8520*/  VIADD R5, R3.reuse, 0xb0 ;  /* 0x000000b003057836 */ /* 0x040fe20000000000 */
[----:B------:R-:W-:Y:S01]  /*8530*/  ISETP.GT.U32.AND P1, PT, R0, R142, PT ;  /* 0x0000008e0000720c */ /* 0x000fe20003f24070 */
[C---:B------:R-:W-:Y:S02]  /*8540*/  VIADD R154, R3.reuse, 0xb1 ;  /* 0x000000b1039a7836 */ /* 0x040fe40000000000 */
[----:B------:R-:W-:Y:S02]  /*8550*/  VIADD R156, R3, 0xb2 ;  /* 0x000000b2039c7836 */ /* 0x000fe40000000000 */
[--C-:B------:R-:W-:Y:S01]  /*8560*/  @!P5 IMAD.IADD R140, R140, 0x1, -R0.reuse ;  /* 0x000000018c8cd824 */ /* 0x100fe200078e0a00 */
[----:B------:R-:W-:Y:S01]  /*8570*/  IABS R151, R154 ;  /* 0x0000009a00977213 */ /* 0x000fe20000000000 */
[----:B------:R-:W-:Y:S01]  /*8580*/  IMAD R144, R0, R146, R149 ;  /* 0x0000009200907224 */ /* 0x000fe200078e0295 */
[----:B------:R-:W-:Y:S01]  /*8590*/  IABS R149, R5 ;  /* 0x0000000500957213 */ /* 0x000fe20000000000 */
[----:B------:R-:W-:Y:S01]  /*85a0*/  @!P4 IMAD.IADD R143, R143, 0x1, -R0 ;  /* 0x000000018f8fc824 */ /* 0x000fe200078e0a00 */
[----:B------:R-:W-:Y:S01]  /*85b0*/  IABS R153, R156 ;  /* 0x0000009c00997213 */ /* 0x000fe20000000000 */
[----:B------:R-:W-:Y:S01]  /*85c0*/  @!P6 IMAD.MOV R141, RZ, RZ, -R141 ;  /* 0x000000ffff8de224 */ /* 0x000fe200078e0a8d */
[----:B------:R-:W-:Y:S01]  /*85d0*/  @!P3 IADD3 R140, -R140, RZ, RZ ;  /* 0x000000ff8c8cb210 */ /* 0x000fe20007ffe1ff */
[----:B------:R-:W-:Y:S01]  /*85e0*/  IMAD.HI.U32 R145, R2, R151, RZ ;  /* 0x0000009702917227 */ /* 0x000fe200078e00ff */
[----:B------:R-:W-:-:S02]  /*85f0*/  ISETP.GE.AND P3, PT, R5, RZ, PT ;  /* 0x000000ff0500720c */ /* 0x000fc40003f66270 */
[----:B------:R-:W-:Y:S01]  /*8600*/  ISETP.GT.U32.AND P4, PT, R0, R143, PT ;  /* 0x0000008f0000720c */ /* 0x000fe20003f84070 */
[----:B------:R-:W-:Y:S01]  /*8610*/  IMAD.HI.U32 R5, R2, R149, RZ ;  /* 0x0000009502057227 */ /* 0x000fe200078e00ff */
[----:B------:R-:W-:Y:S02]  /*8620*/  ISETP.GT.U32.AND P6, PT, R0, R144, PT ;  /* 0x000000900000720c */ /* 0x000fe40003fc4070 */
[----:B------:R-:W-:Y:S01]  /*8630*/  ISETP.GE.AND P5, PT, R148, RZ, PT ;  /* 0x000000ff9400720c */ /* 0x000fe20003fa6270 */
[----:B------:R-:W-:Y:S02]  /*8640*/  @!P1 IMAD.IADD R142, R142, 0x1, -R0 ;  /* 0x000000018e8e9824 */ /* 0x000fe400078e0a00 */
[----:B------:R-:W-:-:S03]  /*8650*/  IMAD.HI.U32 R146, R2, R153, RZ ;  /* 0x0000009902927227 */ /* 0x000fc600078e00ff */
[----:B------:R-:W-:Y:S01]  /*8660*/  ISETP.GT.U32.AND P1, PT, R0, R142, PT ;  /* 0x0000008e0000720c */ /* 0x000fe20003f24070 */
[----:B------:R-:W-:Y:S01]  /*8670*/  IMAD.MOV R5, RZ, RZ, -R5 ;  /* 0x000000ffff057224 */ /* 0x000fe200078e0a05 */
[----:B------:R-:W-:Y:S01]  /*8680*/  IADD3 R150, -R146, RZ, RZ ;  /* 0x000000ff92967210 */ /* 0x000fe20007ffe1ff */
[----:B------:R-:W-:Y:S01]  /*8690*/  IMAD.MOV R148, RZ, RZ, -R145 ;  /* 0x000000ffff947224 */ /* 0x000fe200078e0a91 */
[----:B------:R-:W-:Y:S01]  /*86a0*/  @!P4 IADD3 R143, R143, -R0, RZ ;  /* 0x800000008f8fc210 */ /* 0x000fe20007ffe0ff */
[C---:B------:R-:W-:Y:S02]  /*86b0*/  IMAD R145, R0.reuse, R5, R149 ;  /* 0x0000000500917224 */ /* 0x040fe400078e0295 */
[C---:B------:R-:W-:Y:S02]  /*86c0*/  IMAD R146, R0.reuse, R148, R151 ;  /* 0x0000009400927224 */ /* 0x040fe400078e0297 */
[C---:B------:R-:W-:Y:S01]  /*86d0*/  VIADD R158, R3.reuse, 0xb3 ;  /* 0x000000b3039e7836 */ /* 0x040fe20000000000 */
[----:B------:R-:W-:Y:S01]  /*86e0*/  ISETP.GT.U32.AND P4, PT, R0, R145, PT ;  /* 0x000000910000720c */ /* 0x000fe20003f84070 */
[--C-:B------:R-:W-:Y:S01]  /*86f0*/  @!P6 IMAD.IADD R144, R144, 0x1, -R0.reuse ;  /* 0x000000019090e824 */ /* 0x100fe200078e0a00 */
[----:B------:R-:W-:Y:S01]  /*8700*/  ISETP.GT.U32.AND P6, PT, R0, R146, PT ;  /* 0x000000920000720c */ /* 0x000fe20003fc4070 */
[----:B------:R-:W-:Y:S01]  /*8710*/  @!P1 IMAD.IADD R142, R142, 0x1, -R0 ;  /* 0x000000018e8e9824 */ /* 0x000fe200078e0a00 */
[----:B------:R-:W-:Y:S01]  /*8720*/  IABS R155, R158 ;  /* 0x0000009e009b7213 */ /* 0x000fe20000000000 */
[C---:B------:R-:W-:Y:S01]  /*8730*/  VIADD R159, R3.reuse, 0xb5 ;  /* 0x000000b5039f7836 */ /* 0x040fe20000000000 */
[----:B------:R-:W-:Y:S01]  /*8740*/  ISETP.GE.AND P1, PT, R154, RZ, PT ;  /* 0x000000ff9a00720c */ /* 0x000fe20003f26270 */
[----:B------:R-:W-:Y:S01]  /*8750*/  VIADD R154, R3, 0xb4 ;  /* 0x000000b4039a7836 */ /* 0x000fe20000000000 */
[----:B------:R-:W-:Y:S01]  /*8760*/  @!P2 IADD3 R142, -R142, RZ, RZ ;  /* 0x000000ff8e8ea210 */ /* 0x000fe20007ffe1ff */
[----:B------:R-:W-:-:S03]  /*8770*/  IMAD.HI.U32 R147, R2, R155, RZ ;  /* 0x0000009b02937227 */ /* 0x000fc600078e00ff */
[----:B------:R-:W-:Y:S01]  /*8780*/  IABS R151, R154 ;  /* 0x0000009a00977213 */ /* 0x000fe20000000000 */
[----:B------:R-:W-:Y:S02]  /*8790*/  IMAD.MOV R152, RZ, RZ, -R147 ;  /* 0x000000ffff987224 */ /* 0x000fe400078e0a93 */
[C---:B------:R-:W-:Y:S01]  /*87a0*/  IMAD R147, R0.reuse, R150, R153 ;  /* 0x0000009600937224 */ /* 0x040fe200078e0299 */
[----:B------:R-:W-:Y:S01]  /*87b0*/  IABS R153, R159 ;  /* 0x0000009f00997213 */ /* 0x000fe20000000000 */
[--C-:B------:R-:W-:Y:S01]  /*87c0*/  @!P4 IMAD.IADD R145, R145, 0x1, -R0.reuse ;  /* 0x000000019191c824 */ /* 0x100fe200078e0a00 */
[----:B------:R-:W-:Y:S01]  /*87d0*/  ISETP.GT.U32.AND P4, PT, R0, R144, PT ;  /* 0x000000900000720c */ /* 0x000fe20003f84070 */
[----:B------:R-:W-:Y:S02]  /*87e0*/  @!P6 IMAD.IADD R146, R146, 0x1, -R0 ;  /* 0x000000019292e824 */ /* 0x000fe400078e0a00 */
[----:B------:R-:W-:Y:S01]  /*87f0*/  IMAD.HI.U32 R5, R2, R151, RZ ;  /* 0x0000009702057227 */ /* 0x000fe200078e00ff */
[----:B------:R-:W-:-:S02]  /*8800*/  ISETP.GT.U32.AND P2, PT, R0, R145, PT ;  /* 0x000000910000720c */ /* 0x000fc40003f44070 */
[----:B------:R-:W-:Y:S01]  /*8810*/  ISETP.GT.U32.AND P6, PT, R0, R146, PT ;  /* 0x000000920000720c */ /* 0x000fe20003fc4070 */
[----:B------:R-:W-:-:S04]  /*8820*/  IMAD.HI.U32 R149, R2, R153, RZ ;  /* 0x0000009902957227 */ /* 0x000fc800078e00ff */
[C---:B------:R-:W-:Y:S02]  /*8830*/  IMAD R148, R0.reuse, R152, R155 ;  /* 0x0000009800947224 */ /* 0x040fe400078e029b */
[----:B------:R-:W-:Y:S02]  /*8840*/  IMAD.MOV R5, RZ, RZ, -R5 ;  /* 0x000000ffff057224 */ /* 0x000fe400078e0a05 */
[----:B------:R-:W-:Y:S02]  /*8850*/  IMAD.MOV R150, RZ, RZ, -R149 ;  /* 0x000000ffff967224 */ /* 0x000fe400078e0a95 */
[----:B------:R-:W-:Y:S01]  /*8860*/  @!P0 IMAD.MOV R143, RZ, RZ, -R143 ;  /* 0x000000ffff8f8224 */ /* 0x000fe200078e0a8f */
[----:B------:R-:W-:Y:S01]  /*8870*/  ISETP.GT.U32.AND P0, PT, R0, R147, PT ;  /* 0x000000930000720c */ /* 0x000fe20003f04070 */
[----:B------:R-:W-:Y:S01]  /*8880*/  @!P4 IMAD.IADD R144, R144, 0x1, -R0 ;  /* 0x000000019090c824 */ /* 0x000fe200078e0a00 */
[C---:B------:R-:W-:Y:S01]  /*8890*/  ISETP.GT.U32.AND P4, PT, R0.reuse, R148, PT ;  /* 0x000000940000720c */ /* 0x040fe20003f84070 */
[----:B------:R-:W-:-:S02]  /*88a0*/  IMAD R149, R0, R5, R151 ;  /* 0x0000000500957224 */ /* 0x000fc400078e0297 */
[C---:B------:R-:W-:Y:S02]  /*88b0*/  IMAD R150, R0.reuse, R150, R153 ;  /* 0x0000009600967224 */ /* 0x040fe400078e0299 */
[--C-:B------:R-:W-:Y:S01]  /*88c0*/  @!P2 IMAD.IADD R145, R145, 0x1, -R0.reuse ;  /* 0x000000019191a824 */ /* 0x100fe200078e0a00 */
[----:B------:R-:W-:Y:S01]  /*88d0*/  ISETP.GT.U32.AND P2, PT, R0, R149, PT ;  /* 0x000000950000720c */ /* 0x000fe20003f44070 */
[--C-:B------:R-:W-:Y:S01]  /*88e0*/  @!P6 IMAD.IADD R146, R146, 0x1, -R0.reuse ;  /* 0x000000019292e824 */ /* 0x100fe200078e0a00 */
[----:B------:R-:W-:Y:S01]  /*88f0*/  ISETP.GT.U32.AND P6, PT, R0, R150, PT ;  /* 0x000000960000720c */ /* 0x000fe20003fc4070 */
[C---:B------:R-:W-:Y:S02]  /*8900*/  VIADD R160, R3.reuse, 0xb6 ;  /* 0x000000b603a07836 */ /* 0x040fe40000000000 */
[----:B------:R-:W-:Y:S02]  /*8910*/  VIADD R161, R3, 0xb7 ;  /* 0x000000b703a17836 */ /* 0x000fe40000000000 */
[--C-:B------:R-:W-:Y:S01]  /*8920*/  @!P0 IMAD.IADD R147, R147, 0x1, -R0.reuse ;  /* 0x0000000193938824 */ /* 0x100fe200078e0a00 */
[----:B------:R-:W-:Y:S01]  /*8930*/  IABS R155, R160 ;  /* 0x000000a0009b7213 */ /* 0x000fe20000000000 */
[----:B------:R-:W-:Y:S01]  /*8940*/  @!P4 IMAD.IADD R148, R148, 0x1, -R0 ;  /* 0x000000019494c824 */ /* 0x000fe200078e0a00 */
[----:B------:R-:W-:Y:S01]  /*8950*/  IABS R157, R161 ;  /* 0x000000a1009d7213 */ /* 0x000fe20000000000 */
[----:B------:R-:W-:Y:S01]  /*8960*/  @!P5 IMAD.MOV R144, RZ, RZ, -R144 ;  /* 0x000000ffff90d224 */ /* 0x000fe200078e0a90 */
[----:B------:R-:W-:Y:S01]  /*8970*/  ISETP.GE.AND P0, PT, R156, RZ, PT ;  /* 0x000000ff9c00720c */ /* 0x000fe20003f06270 */
[----:B------:R-:W-:Y:S01]  /*8980*/  IMAD.HI.U32 R5, R2, R155, RZ ;  /* 0x0000009b02057227 */ /* 0x000fe200078e00ff */
[----:B------:R-:W-:-:S02]  /*8990*/  ISETP.GE.AND P4, PT, R158, RZ, PT ;  /* 0x000000ff9e00720c */ /* 0x000fc40003f86270 */
[----:B------:R-:W-:Y:S01]  /*89a0*/  IADD3 R158, R3, 0xb9, RZ ;  /* 0x000000b9039e7810 */ /* 0x000fe20007ffe0ff */
[--C-:B------:R-:W-:Y:S01]  /*89b0*/  @!P2 IMAD.IADD R149, R149, 0x1, -R0.reuse ;  /* 0x000000019595a824 */ /* 0x100fe200078e0a00 */
[----:B------:R-:W-:Y:S01]  /*89c0*/  ISETP.GT.U32.AND P2, PT, R0, R147, PT ;  /* 0x000000930000720c */ /* 0x000fe20003f44070 */
[----:B------:R-:W-:Y:S01]  /*89d0*/  @!P6 IMAD.IADD R150, R150, 0x1, -R0 ;  /* 0x000000019696e824 */ /* 0x000fe200078e0a00 */
[----:B------:R-:W-:Y:S01]  /*89e0*/  ISETP.GT.U32.AND P6, PT, R0, R148, PT ;  /* 0x000000940000720c */ /* 0x000fe20003fc4070 */
[----:B------:R-:W-:Y:S01]  /*89f0*/  IMAD.HI.U32 R151, R2, R157, RZ ;  /* 0x0000009d02977227 */ /* 0x000fe200078e00ff */
[----:B------:R-:W-:Y:S02]  /*8a00*/  IADD3 R5, -R5, RZ, RZ ;  /* 0x000000ff05057210 */ /* 0x000fe40007ffe1ff */
[----:B------:R-:W-:Y:S01]  /*8a10*/  ISETP.GT.U32.AND P5, PT, R0, R149, PT ;  /* 0x000000950000720c */ /* 0x000fe20003fa4070 */
[----:B------:R-:W-:Y:S02]  /*8a20*/  IMAD.MOV R152, RZ, RZ, -R151 ;  /* 0x000000ffff987224 */ /* 0x000fe400078e0a97 */
[----:B------:R-:W-:-:S02]  /*8a30*/  VIADD R156, R3, 0xb8 ;  /* 0x000000b8039c7836 */ /* 0x000fc40000000000 */
[C---:B------:R-:W-:Y:S02]  /*8a40*/  IMAD R151, R0.reuse, R5, R155 ;  /* 0x0000000500977224 */ /* 0x040fe400078e029b */
[----:B------:R-:W-:Y:S01]  /*8a50*/  IMAD R152, R0, R152, R157 ;  /* 0x0000009800987224 */ /* 0x000fe200078e029d */
[----:B------:R-:W-:Y:S01]  /*8a60*/  IABS R155, R156 ;  /* 0x0000009c009b7213 */ /* 0x000fe20000000000 */
[----:B------:R-:W-:Y:S01]  /*8a70*/  @!P3 IMAD.MOV R145, RZ, RZ, -R145 ;  /* 0x000000ffff91b224 */ /* 0x000fe200078e0a91 */
[----:B------:R-:W-:Y:S01]  /*8a80*/  IABS R157, R158 ;  /* 0x0000009e009d7213 */ /* 0x000fe20000000000 */
[--C-:B------:R-:W-:Y:S01]  /*8a90*/  @!P6 IMAD.IADD R148, R148, 0x1, -R0.reuse ;  /* 0x000000019494e824 */ /* 0x100fe200078e0a00 */
[----:B------:R-:W-:Y:S01]  /*8aa0*/  @!P2 IADD3 R147, R147, -R0, RZ ;  /* 0x800000009393a210 */ /* 0x000fe20007ffe0ff */
[----:B------:R-:W-:Y:S01]  /*8ab0*/  IMAD.HI.U32 R5, R2, R155, RZ ;  /* 0x0000009b02057227 */ /* 0x000fe200078e00ff */
[----:B------:R-:W-:Y:S02]  /*8ac0*/  ISETP.GT.U32.AND P3, PT, R0, R150, PT ;  /* 0x000000960000720c */ /* 0x000fe40003f64070 */
[----:B------:R-:W-:Y:S01]  /*8ad0*/  ISETP.GE.AND P2, PT, R154, RZ, PT ;  /* 0x000000ff9a00720c */ /* 0x000fe20003f46270 */
[----:B------:R-:W-:Y:S01]  /*8ae0*/  @!P5 IMAD.IADD R149, R149, 0x1, -R0 ;  /* 0x000000019595d824 */ /* 0x000fe200078e0a00 */
[----:B------:R-:W-:Y:S01]  /*8af0*/  ISETP.GT.U32.AND P6, PT, R0, R152, PT ;  /* 0x000000980000720c */ /* 0x000fe20003fc4070 */
[----:B------:R-:W-:Y:S01]  /*8b00*/  IMAD.HI.U32 R153, R2, R157, RZ ;  /* 0x0000009d02997227 */ /* 0x000fe200078e00ff */
[----:B------:R-:W-:-:S03]  /*8b10*/  ISETP.GE.AND P5, PT, R159, RZ, PT ;  /* 0x000000ff9f00720c */ /* 0x000fc60003fa6270 */
[----:B------:R-:W-:Y:S01]  /*8b20*/  IMAD.MOV R5, RZ, RZ, -R5 ;  /* 0x000000ffff057224 */ /* 0x000fe200078e0a05 */
[----:B------:R-:W-:Y:S01]  /*8b30*/  IADD3 R154, -R153, RZ, RZ ;  /* 0x000000ff999a7210 */ /* 0x000fe20007ffe1ff */
[----:B------:R-:W-:Y:S01]  /*8b40*/  @!P1 IMAD.MOV R146, RZ, RZ, -R146 ;  /* 0x000000ffff929224 */ /* 0x000fe200078e0a92 */
[C---:B------:R-:W-:Y:S01]  /*8b50*/  ISETP.GT.U32.AND P1, PT, R0.reuse, R151, PT ;  /* 0x000000970000720c */ /* 0x040fe20003f24070 */
[----:B------:R-:W-:Y:S01]  /*8b60*/  IMAD R153, R0, R5, R155 ;  /* 0x0000000500997224 */ /* 0x000fe200078e029b */
[----:B------:R-:W-:Y:S01]  /*8b70*/  IADD3 R155, R3, 0xbb, RZ ;  /* 0x000000bb039b7810 */ /* 0x000fe20007ffe0ff */
[--C-:B------:R-:W-:Y:S01]  /*8b80*/  @!P3 IMAD.IADD R150, R150, 0x1, -R0.reuse ;  /* 0x000000019696b824 */ /* 0x100fe200078e0a00 */
[----:B------:R-:W-:Y:S01]  /*8b90*/  ISETP.GE.AND P3, PT, R160, RZ, PT ;  /* 0x000000ffa000720c */ /* 0x000fe20003f66270 */
[----:B------:R-:W-:Y:S01]  /*8ba0*/  @!P6 IMAD.IADD R152, R152, 0x1, -R0 ;  /* 0x000000019898e824 */ /* 0x000fe200078e0a00 */
[----:B------:R-:W-:Y:S01]  /*8bb0*/  IABS R159, R155 ;  /* 0x0000009b009f7213 */ /* 0x000fe20000000000 */
[----:B------:R-:W-:Y:S01]  /*8bc0*/  IMAD R154, R0, R154, R157 ;  /* 0x0000009a009a7224 */ /* 0x000fe200078e029d */
[----:B------:R-:W-:Y:S01]  /*8bd0*/  ISETP.GE.AND P6, PT, R156, RZ, PT ;  /* 0x000000ff9c00720c */ /* 0x000fe20003fc6270 */
[----:B------:R-:W-:Y:S01]  /*8be0*/  @!P2 IMAD.MOV R149, RZ, RZ, -R149 ;  /* 0x000000ffff95a224 */ /* 0x000fe200078e0a95 */
[C---:B------:R-:W-:Y:S01]  /*8bf0*/  ISETP.GT.U32.AND P2, PT, R0.reuse, R153, PT ;  /* 0x000000990000720c */ /* 0x040fe20003f44070 */
[----:B------:R-:W-:Y:S01]  /*8c00*/  @!P4 IMAD.MOV R148, RZ, RZ, -R148 ;  /* 0x000000ffff94c224 */ /* 0x000fe200078e0a94 */
[C---:B------:R-:W-:Y:S01]  /*8c10*/  ISETP.GT.U32.AND P4, PT, R0.reuse, R152, PT ;  /* 0x000000980000720c */ /* 0x040fe20003f84070 */
[----:B------:R-:W-:Y:S01]  /*8c20*/  @!P5 IMAD.MOV R150, RZ, RZ, -R150 ;  /* 0x000000ffff96d224 */ /* 0x000fe200078e0a96 */
[----:B------:R-:W-:Y:S01]  /*8c30*/  ISETP.GT.U32.AND P5, PT, R0, R154, PT ;  /* 0x0000009a0000720c */ /* 0x000fe20003fa4070 */
[----:B------:R-:W-:Y:S01]  /*8c40*/  @!P1 IMAD.IADD R151, R151, 0x1, -R0 ;  /* 0x0000000197979824 */ /* 0x000fe200078e0a00 */
[----:B------:R-:W-:Y:S01]  /*8c50*/  ISETP.GE.AND P1, PT, R161, RZ, PT ;  /* 0x000000ffa100720c */ /* 0x000fe20003f26270 */
[----:B------:R-:W-:-:S02]  /*8c60*/  VIADD R5, R3, 0xba ;  /* 0x000000ba03057836 */ /* 0x000fc40000000000 */
[----:B------:R-:W-:Y:S01]  /*8c70*/  @!P0 IMAD.MOV R147, RZ, RZ, -R147 ;  /* 0x000000ffff938224 */ /* 0x000fe200078e0a93 */
[----:B------:R-:W-:Y:S01]  /*8c80*/  ISETP.GT.U32.AND P0, PT, R0, R151, PT ;  /* 0x000000970000720c */ /* 0x000fe20003f04070 */
[----:B------:R-:W-:Y:S01]  /*8c90*/  VIADD R160, R3, 0xbe ;  /* 0x000000be03a07836 */ /* 0x000fe20000000000 */
[----:B------:R-:W-:Y:S01]  /*8ca0*/  IABS R157, R5 ;  /* 0x00000005009d7213 */ /* 0x000fe20000000000 */
[--C-:B------:R-:W-:Y:S01]  /*8cb0*/  @!P2 IMAD.IADD R153, R153, 0x1, -R0.reuse ;  /* 0x000000019999a824 */ /* 0x100fe200078e0a00 */
[----:B------:R-:W-:Y:S01]  /*8cc0*/  ISETP.GE.AND P2, PT, R155, RZ, PT ;  /* 0x000000ff9b00720c */ /* 0x000fe20003f46270 */
[--C-:B------:R-:W-:Y:S01]  /*8cd0*/  @!P4 IMAD.IADD R152, R152, 0x1, -R0.reuse ;  /* 0x000000019898c824 */ /* 0x100fe200078e0a00 */
[----:B------:R-:W-:Y:S01]  /*8ce0*/  ISETP.GE.AND P4, PT, R5, RZ, PT ;  /* 0x000000ff0500720c */ /* 0x000fe20003f86270 */
[----:B------:R-:W-:Y:S01]  /*8cf0*/  @!P5 IMAD.IADD R154, R154, 0x1, -R0 ;  /* 0x000000019a9ad824 */ /* 0x000fe200078e0a00 */
[----:B------:R-:W-:Y:S01]  /*8d00*/  ISETP.GT.U32.AND P5, PT, R0, R153, PT ;  /* 0x000000990000720c */ /* 0x000fe20003fa4070 */
[----:B------:R-:W-:Y:S01]  /*8d10*/  IMAD.HI.U32 R5, R2, R157, RZ ;  /* 0x0000009d02057227 */ /* 0x000fe200078e00ff */
[----:B------:R-:W-:-:S03]  /*8d20*/  IABS R161, R160 ;  /* 0x000000a000a17213 */ /* 0x000fc60000000000 */
[----:B------:R-:W-:-:S04]  /*8d30*/  IMAD.HI.U32 R155, R2, R159, RZ ;  /* 0x0000009f029b7227 */ /* 0x000fc800078e00ff */
[----:B------:R-:W-:Y:S02]  /*8d40*/  IMAD.MOV R5, RZ, RZ, -R5 ;  /* 0x000000ffff057224 */ /* 0x000fe400078e0a05 */
[--C-:B------:R-:W-:Y:S01]  /*8d50*/  @!P0 IMAD.IADD R151, R151, 0x1, -R0.reuse ;  /* 0x0000000197978824 */ /* 0x100fe200078e0a00 */
[----:B------:R-:W-:Y:S01]  /*8d60*/  ISETP.GE.AND P0, PT, R158, RZ, PT ;  /* 0x000000ff9e00720c */ /* 0x000fe20003f06270 */
[----:B------:R-:W-:Y:S02]  /*8d70*/  IMAD.MOV R156, RZ, RZ, -R155 ;  /* 0x000000ffff9c7224 */ /* 0x000fe400078e0a9b */
[C---:B------:R-:W-:Y:S01]  /*8d80*/  IMAD R155, R0.reuse, R5, R157 ;  /* 0x00000005009b7224 */ /* 0x040fe200078e029d */
[----:B------:R-:W-:Y:S01]  /*8d90*/  @!P3 IADD3 R151, -R151, RZ, RZ ;  /* 0x000000ff9797b210 */ /* 0x000fe20007ffe1ff */
[----:B------:R-:W-:Y:S01]  /*8da0*/  VIADD R158, R3, 0xbc ;  /* 0x000000bc039e7836 */ /* 0x000fe20000000000 */
[C---:B------:R-:W-:Y:S01]  /*8db0*/  ISETP.GT.U32.AND P3, PT, R0.reuse, R154, PT ;  /* 0x0000009a0000720c */ /* 0x040fe20003f64070 */
[----:B------:R-:W-:Y:S01]  /*8dc0*/  @!P5 IMAD.IADD R153, R153, 0x1, -R0 ;  /* 0x000000019999d824 */ /* 0x000fe200078e0a00 */
[----:B------:R-:W-:Y:S01]  /*8dd0*/  ISETP.GT.U32.AND P5, PT, R0, R155, PT ;  /* 0x0000009b0000720c */ /* 0x000fe20003fa4070 */
[----:B------:R-:W-:Y:S01]  /*8de0*/  @!P1 IMAD.MOV R152, RZ, RZ, -R152 ;  /* 0x000000ffff989224 */ /* 0x000fe200078e0a98 */
[----:B------:R-:W-:Y:S01]  /*8df0*/  ISETP.GE.AND P1, PT, R158, RZ, PT ;  /* 0x000000ff9e00720c */ /* 0x000fe20003f26270 */
[C---:B------:R-:W-:Y:S01]  /*8e00*/  IMAD R156, R0.reuse, R156, R159 ;  /* 0x0000009c009c7224 */ /* 0x040fe200078e029f */
[----:B------:R-:W-:Y:S01]  /*8e10*/  IABS R158, R158 ;  /* 0x0000009e009e7213 */ /* 0x000fe20000000000 */
[----:B------:R-:W-:Y:S01]  /*8e20*/  VIADD R5, R3, 0xbd ;  /* 0x000000bd03057836 */ /* 0x000fe20000000000 */
[----:B------:R-:W-:Y:S01]  /*8e30*/  @!P6 IADD3 R153, -R153, RZ, RZ ;  /* 0x000000ff9999e210 */ /* 0x000fe20007ffe1ff */
[C---:B------:R-:W-:Y:S01]  /*8e40*/  VIADD R162, R3.reuse, 0xbf ;  /* 0x000000bf03a27836 */ /* 0x040fe20000000000 */
[----:B------:R-:W-:Y:S01]  /*8e50*/  MOV R157, R158 ;  /* 0x0000009e009d7202 */ /* 0x000fe20000000f00 */
[----:B------:R-:W-:Y:S01]  /*8e60*/  VIADD R164, R3, 0xc0 ;  /* 0x000000c003a47836 */ /* 0x000fe20000000000 */
[----:B------:R-:W-:Y:S01]  /*8e70*/  ISETP.GT.U32.AND P6, PT, R0, R156, PT ;  /* 0x0000009c0000720c */ /* 0x000fe20003fc4070 */
[--C-:B------:R-:W-:Y:S01]  /*8e80*/  @!P3 IMAD.IADD R154, R154, 0x1, -R0.reuse ;  /* 0x000000019a9ab824 */ /* 0x100fe200078e0a00 */
[----:B------:R-:W-:Y:S01]  /*8e90*/  ISETP.GE.AND P3, PT, R5, RZ, PT ;  /* 0x000000ff0500720c */ /* 0x000fe20003f66270 */
[----:B------:R-:W-:Y:S01]  /*8ea0*/  @!P5 IMAD.IADD R155, R155, 0x1, -R0 ;  /* 0x000000019b9bd824 */ /* 0x000fe200078e0a00 */
[----:B------:R-:W-:Y:S01]  /*8eb0*/  IABS R159, R5 ;  /* 0x00000005009f7213 */ /* 0x000fe20000000000 */
[----:B------:R-:W-:Y:S01]  /*8ec0*/  IMAD.HI.U32 R5, R2, R157, RZ ;  /* 0x0000009d02057227 */ /* 0x000fe200078e00ff */
[----:B------:R-:W-:-:S02]  /*8ed0*/  IABS R163, R162 ;  /* 0x000000a200a37213 */ /* 0x000fc40000000000 */
[----:B------:R-:W-:Y:S01]  /*8ee0*/  ISETP.GT.U32.AND P5, PT, R0, R155, PT ;  /* 0x0000009b0000720c */ /* 0x000fe20003fa4070 */
[----:B------:R-:W-:Y:S01]  /*8ef0*/  IMAD.MOV R158, RZ, RZ, -R5 ;  /* 0x000000ffff9e7224 */ /* 0x000fe200078e0a05 */
[----:B------:R-:W-:Y:S01]  /*8f00*/  IABS R165, R164 ;  /* 0x000000a400a57213 */ /* 0x000fe20000000000 */
[----:B------:R-:W-:-:S04]  /*8f10*/  IMAD.HI.U32 R5, R2, R159, RZ ;  /* 0x0000009f02057227 */ /* 0x000fc800078e00ff */
[----:B------:R-:W-:Y:S02]  /*8f20*/  @!P6 IMAD.IADD R156, R156, 0x1, -R0 ;  /* 0x000000019c9ce824 */ /* 0x000fe400078e0a00 */
[----:B------:R-:W-:Y:S02]  /*8f30*/  IMAD.MOV R5, RZ, RZ, -R5 ;  /* 0x000000ffff057224 */ /* 0x000fe400078e0a05 */
[C---:B------:R-:W-:Y:S01]  /*8f40*/  IMAD R157, R0.reuse, R158, R157 ;  /* 0x0000009e009d7224 */ /* 0x040fe200078e029d */
[C---:B------:R-:W-:Y:S01]  /*8f50*/  ISETP.GT.U32.AND P6, PT, R0.reuse, R156, PT ;  /* 0x0000009c0000720c */ /* 0x040fe20003fc4070 */
[----:B------:R-:W-:Y:S01]  /*8f60*/  IMAD R158, R0, R5, R159 ;  /* 0x00000005009e7224 */ /* 0x000fe200078e029f */
[----:B------:R-:W-:Y:S01]  /*8f70*/  @!P5 IADD3 R155, R155, -R0, RZ ;  /* 0x800000009b9bd210 */ /* 0x000fe20007ffe0ff */
[----:B------:R-:W-:Y:S01]  /*8f80*/  IMAD.HI.U32 R5, R2, R161, RZ ;  /* 0x000000a102057227 */ /* 0x000fe200078e00ff */
[----:B------:R-:W-:-:S03]  /*8f90*/  ISETP.GT.U32.AND P5, PT, R0, R157, PT ;  /* 0x0000009d0000720c */ /* 0x000fc60003fa4070 */
[----:B------:R-:W-:-:S04]  /*8fa0*/  IMAD.HI.U32 R159, R2, R163, RZ ;  /* 0x000000a3029f7227 */ /* 0x000fc800078e00ff */
[----:B------:R-:W-:Y:S02]  /*8fb0*/  IMAD.MOV R5, RZ, RZ, -R5 ;  /* 0x000000ffff057224 */ /* 0x000fe400078e0a05 */
[----:B------:R-:W-:Y:S01]  /*8fc0*/  @!P0 IMAD.MOV R154, RZ, RZ, -R154 ;  /* 0x000000ffff9a8224 */ /* 0x000fe200078e0a9a */
[----:B------:R-:W-:Y:S01]  /*8fd0*/  ISETP.GE.AND P0, PT, R160, RZ, PT ;  /* 0x000000ffa000720c */ /* 0x000fe20003f06270 */
[----:B------:R-:W-:Y:S02]  /*8fe0*/  IMAD.MOV R160, RZ, RZ, -R159 ;  /* 0x000000ffffa07224 */ /* 0x000fe400078e0a9f */
[C---:B------:R-:W-:Y:S02]  /*8ff0*/  IMAD R159, R0.reuse, R5, R161 ;  /* 0x00000005009f7224 */ /* 0x040fe400078e02a1 */
[----:B------:R-:W-:Y:S01]  /*9000*/  @!P4 IMAD.MOV R155, RZ, RZ, -R155 ;  /* 0x000000ffff9bc224 */ /* 0x000fe200078e0a9b */
[----:B------:R-:W-:Y:S01]  /*9010*/  ISETP.GT.U32.AND P4, PT, R0, R158, PT ;  /* 0x0000009e0000720c */ /* 0x000fe20003f84070 */
[--C-:B------:R-:W-:Y:S01]  /*9020*/  @!P6 IMAD.IADD R156, R156, 0x1, -R0.reuse ;  /* 0x000000019c9ce824 */ /* 0x100fe200078e0a00 */
[C---:B------:R-:W-:Y:S01]  /*9030*/  ISETP.GT.U32.AND P6, PT, R0.reuse, R159, PT ;  /* 0x0000009f0000720c */ /* 0x040fe20003fc4070 */
[----:B------:R-:W-:Y:S01]  /*9040*/  IMAD R160, R0, R160, R163 ;  /* 0x000000a000a07224 */ /* 0x000fe200078e02a3 */
[----:B------:R-:W-:Y:S01]  /*9050*/  IABS R163, R166 ;  /* 0x000000a600a37213 */ /* 0x000fe20000000000 */
[----:B------:R-:W-:-:S02]  /*9060*/  @!P5 IMAD.IADD R157, R157, 0x1, -R0 ;  /* 0x000000019d9dd824 */ /* 0x000fc400078e0a00 */
[----:B------:R-:W-:Y:S01]  /*9070*/  IMAD.HI.U32 R5, R2, R165, RZ ;  /* 0x000000a502057227 */ /* 0x000fe200078e00ff */
[----:B------:R-:W-:-:S03]  /*9080*/  ISETP.GT.U32.AND P5, PT, R0, R160, PT ;  /* 0x000000a00000720c */ /* 0x000fc60003fa4070 */
[----:B------:R-:W-:Y:S02]  /*9090*/  IMAD.MOV R5, RZ, RZ, -R5 ;  /* 0x000000ffff057224 */ /* 0x000fe400078e0a05 */
[--C-:B------:R-:W-:Y:S01]  /*90a0*/  @!P4 IMAD.IADD R158, R158, 0x1, -R0.reuse ;  /* 0x000000019e9ec824 */ /* 0x100fe200078e0a00 */
[C---:B------:R-:W-:Y:S01]  /*90b0*/  ISETP.GT.U32.AND P4, PT, R0.reuse, R157, PT ;  /* 0x0000009d0000720c */ /* 0x040fe20003f84070 */
[----:B------:R-:W-:Y:S02]  /*90c0*/  @!P6 IMAD.IADD R159, R159, 0x1, -R0 ;  /* 0x000000019f9fe824 */ /* 0x000fe400078e0a00 */
[C---:B------:R-:W-:Y:S01]  /*90d0*/  IMAD R161, R0.reuse, R5, R165 ;  /* 0x0000000500a17224 */ /* 0x040fe200078e02a5 */
[----:B------:R-:W-:Y:S01]  /*90e0*/  ISETP.GT.U32.AND P6, PT, R0, R158, PT ;  /* 0x0000009e0000720c */ /* 0x000fe20003fc4070 */
[----:B------:R-:W-:Y:S02]  /*90f0*/  IMAD.HI.U32 R5, R2, R163, RZ ;  /* 0x000000a302057227 */ /* 0x000fe400078e00ff */
[----:B------:R-:W-:-:S02]  /*9100*/  @!P5 IADD3 R160, R160, -R0, RZ ;  /* 0x80000000a0a0d210 */ /* 0x000fc40007ffe0ff */
[C---:B------:R-:W-:Y:S01]  /*9110*/  ISETP.GT.U32.AND P5, PT, R0.reuse, R159, PT ;  /* 0x0000009f0000720c */ /* 0x040fe20003fa4070 */
[----:B------:R-:W-:Y:S02]  /*9120*/  IMAD.MOV R5, RZ, RZ, -R5 ;  /* 0x000000ffff057224 */ /* 0x000fe400078e0a05 */
[C---:B------:R-:W-:Y:S02]  /*9130*/  VIADD R168, R3.reuse, 0xc2 ;  /* 0x000000c203a87836 */ /* 0x040fe40000000000 */
[----:B------:R-:W-:Y:S01]  /*9140*/  @!P2 IMAD.MOV R156, RZ, RZ, -R156 ;  /* 0x000000ffff9ca224 */ /* 0x000fe200078e0a9c */
[----:B------:R-:W-:Y:S01]  /*9150*/  ISETP.GT.U32.AND P2, PT, R0, R160, PT ;  /* 0x000000a00000720c */ /* 0x000fe20003f44070 */
[----:B------:R-:W-:Y:S01]  /*9160*/  VIADD R170, R3, 0xc3 ;  /* 0x000000c303aa7836 */ /* 0x000fe20000000000 */
[----:B------:R-:W-:Y:S01]  /*9170*/  IABS R165, R168 ;  /* 0x000000a800a57213 */ /* 0x000fe20000000000 */
[--C-:B------:R-:W-:Y:S01]  /*9180*/  @!P6 IMAD.IADD R158, R158, 0x1, -R0.reuse ;  /* 0x000000019e9ee824 */ /* 0x100fe200078e0a00 */
[----:B------:R-:W-:Y:S01]  /*9190*/  ISETP.GE.AND P6, PT, R162, RZ, PT ;  /* 0x000000ffa200720c */ /* 0x000fe20003fc6270 */
[C---:B------:R-:W-:Y:S01]  /*91a0*/  IMAD R162, R0.reuse, R5, R163 ;  /* 0x0000000500a27224 */ /* 0x040fe200078e02a3 */
[----:B------:R-:W-:Y:S01]  /*91b0*/  IABS R167, R170 ;  /* 0x000000aa00a77213 */ /* 0x000fe20000000000 */
[----:B------:R-:W-:Y:S01]  /*91c0*/  @!P4 IMAD.IADD R157, R157, 0x1, -R0 ;  /* 0x000000019d9dc824 */ /* 0x000fe200078e0a00 */
[----:B------:R-:W-:Y:S01]  /*91d0*/  @!P5 IADD3 R159, R159, -R0, RZ ;  /* 0x800000009f9fd210 */ /* 0x000fe20007ffe0ff */
[----:B------:R-:W-:Y:S01]  /*91e0*/  VIADD R171, R3, 0xc4 ;  /* 0x000000c403ab7836 */ /* 0x000fe20000000000 */
[----:B------:R-:W-:Y:S01]  /*91f0*/  ISETP.GT.U32.AND P5, PT, R0, R162, PT ;  /* 0x000000a20000720c */ /* 0x000fe20003fa4070 */
[----:B------:R-:W-:Y:S01]  /*9200*/  IMAD.HI.U32 R5, R2, R165, RZ ;  /* 0x000000a502057227 */ /* 0x000fe200078e00ff */
[----:B------:R-:W-:-:S02]  /*9210*/  ISETP.GT.U32.AND P4, PT, R0, R161, PT ;  /* 0x000000a10000720c */ /* 0x000fc40003f84070 */
[----:B------:R-:W-:Y:S01]  /*9220*/  IABS R169, R171 ;  /* 0x000000ab00a97213 */ /* 0x000fe20000000000 */
[----:B------:R-:W-:-:S04]  /*9230*/  IMAD.HI.U32 R163, R2, R167, RZ ;  /* 0x000000a702a37227 */ /* 0x000fc800078e00ff */
[----:B------:R-:W-:Y:S02]  /*9240*/  IMAD.MOV R5, RZ, RZ, -R5 ;  /* 0x000000ffff057224 */ /* 0x000fe400078e0a05 */
[----:B------:R-:W-:Y:S01]  /*9250*/  @!P2 IMAD.IADD R160, R160, 0x1, -R0 ;  /* 0x00000001a0a0a824 */ /* 0x000fe200078e0a00 */
[----:B------:R-:W-:Y:S01]  /*9260*/  ISETP.GE.AND P2, PT, R164, RZ, PT ;  /* 0x000000ffa400720c */ /* 0x000fe20003f46270 */
[----:B------:R-:W-:Y:S01]  /*9270*/  IMAD.MOV R164, RZ, RZ, -R163 ;  /* 0x000000ffffa47224 */ /* 0x000fe200078e0aa3 */
[----:B------:R-:W-:Y:S01]  /*9280*/  @!P5 IADD3 R162, R162, -R0, RZ ;  /* 0x80000000a2a2d210 */ /* 0x000fe20007ffe0ff */
[----:B------:R-:W-:Y:S02]  /*9290*/  IMAD R163, R0, R5, R165 ;  /* 0x0000000500a37224 */ /* 0x000fe400078e02a5 */
[----:B------:R-:W-:Y:S01]  /*92a0*/  IMAD.HI.U32 R5, R2, R169, RZ ;  /* 0x000000a902057227 */ /* 0x000fe200078e00ff */
[----:B------:R-:W-:-:S03]  /*92b0*/  ISETP.GT.U32.AND P5, PT, R0, R162, PT ;  /* 0x000000a20000720c */ /* 0x000fc60003fa4070 */
[--C-:B------:R-:W-:Y:S01]  /*92c0*/  @!P4 IMAD.IADD R161, R161, 0x1, -R0.reuse ;  /* 0x00000001a1a1c824 */ /* 0x100fe200078e0a00 */
[----:B------:R-:W-:Y:S01]  /*92d0*/  ISETP.GE.AND P4, PT, R166, RZ, PT ;  /* 0x000000ffa600720c */ /* 0x000fe20003f86270 */
[----:B------:R-:W-:Y:S02]  /*92e0*/  IMAD.MOV R5, RZ, RZ, -R5 ;  /* 0x000000ffff057224 */ /* 0x000fe400078e0a05 */
[----:B------:R-:W-:Y:S01]  /*92f0*/  @!P1 IMAD.MOV R157, RZ, RZ, -R157 ;  /* 0x000000ffff9d9224 */ /* 0x000fe200078e0a9d */
[C---:B------:R-:W-:Y:S01]  /*9300*/  ISETP.GT.U32.AND P1, PT, R0.reuse, R161, PT ;  /* 0x000000a10000720c */ /* 0x040fe20003f24070 */
[C---:B------:R-:W-:Y:S02]  /*9310*/  IMAD R165, R0.reuse, R5, R169 ;  /* 0x0000000500a57224 */ /* 0x040fe400078e02a9 */
[----:B------:R-:W-:Y:S02]  /*9320*/  IMAD R164, R0, R164, R167 ;  /* 0x000000a400a47224 */ /* 0x000fe400078e02a7 */
[----:B------:R-:W-:Y:S01]  /*9330*/  @!P5 IMAD.IADD R162, R162, 0x1, -R0 ;  /* 0x00000001a2a2d824 */ /* 0x000fe200078e0a00 */
[----:B------:R-:W-:Y:S01]  /*9340*/  ISETP.GT.U32.AND P5, PT, R0, R165, PT ;  /* 0x000000a50000720c */ /* 0x000fe20003fa4070 */
[----:B------:R-:W-:-:S02]  /*9350*/  VIADD R172, R3, 0xc5 ;  /* 0x000000c503ac7836 */ /* 0x000fc40000000000 */
[----:B------:R-:W-:Y:S01]  /*9360*/  @!P6 IMAD.MOV R160, RZ, RZ, -R160 ;  /* 0x000000ffffa0e224 */ /* 0x000fe200078e0aa0 */
[----:B------:R-:W-:Y:S01]  /*9370*/  ISETP.GT.U32.AND P6, PT, R0, R164, PT ;  /* 0x000000a40000720c */ /* 0x000fe20003fc4070 */
[----:B------:R-:W-:Y:S01]  /*9380*/  @!P3 IMAD.MOV R158, RZ, RZ, -R158 ;  /* 0x000000ffff9eb224 */ /* 0x000fe200078e0a9e */
[----:B------:R-:W-:Y:S01]  /*9390*/  IABS R167, R172 ;  /* 0x000000ac00a77213 */ /* 0x000fe20000000000 */
[----:B------:R-:W-:Y:S01]  /*93a0*/  VIADD R174, R3, 0xc7 ;  /* 0x000000c703ae7836 */ /* 0x000fe20000000000 */
[----:B------:R-:W-:Y:S01]  /*93b0*/  @!P1 IADD3 R161, R161, -R0, RZ ;  /* 0x80000000a1a19210 */ /* 0x000fe20007ffe0ff */
[C---:B------:R-:W-:Y:S01]  /*93c0*/  VIADD R176, R3.reuse, 0xc8 ;  /* 0x000000c803b07836 */ /* 0x040fe20000000000 */
[----:B------:R-:W-:Y:S01]  /*93d0*/  ISETP.GE.AND P1, PT, R170, RZ, PT ;  /* 0x000000ffaa00720c */ /* 0x000fe20003f26270 */
[----:B------:R-:W-:Y:S01]  /*93e0*/  VIADD R170, R3, 0xc6 ;  /* 0x000000c603aa7836 */ /* 0x000fe20000000000 */
[----:B------:R-:W-:Y:S01]  /*93f0*/  ISETP.GT.U32.AND P3, PT, R0, R163, PT ;  /* 0x000000a30000720c */ /* 0x000fe20003f64070 */
[----:B------:R-:W-:Y:S01]  /*9400*/  @!P5 IMAD.IADD R165, R165, 0x1, -R0 ;  /* 0x00000001a5a5d824 */ /* 0x000fe200078e0a00 */
[----:B------:R-:W-:Y:S01]  /*9410*/  @!P2 IADD3 R161, -R161, RZ, RZ ;  /* 0x000000ffa1a1a210 */ /* 0x000fe20007ffe1ff */
[----:B------:R-:W-:Y:S01]  /*9420*/  IMAD.HI.U32 R5, R2, R167, RZ ;  /* 0x000000a702057227 */ /* 0x000fe200078e00ff */
[----:B------:R-:W-:-:S02]  /*9430*/  IABS R169, R170 ;  /* 0x000000aa00a97213 */ /* 0x000fc40000000000 */
[----:B------:R-:W-:Y:S01]  /*9440*/  ISETP.GT.U32.AND P5, PT, R0, R165, PT ;  /* 0x000000a50000720c */ /* 0x000fe20003fa4070 */
[----:B------:R-:W-:Y:S01]  /*9450*/  IMAD.MOV R166, RZ, RZ, -R5 ;  /* 0x000000ffffa67224 */ /* 0x000fe200078e0a05 */
[----:B------:R-:W-:Y:S01]  /*9460*/  IABS R173, R176 ;  /* 0x000000b000ad7213 */ /* 0x000fe20000000000 */
[----:B------:R-:W-:-:S04]  /*9470*/  IMAD.HI.U32 R5, R2, R169, RZ ;  /* 0x000000a902057227 */ /* 0x000fc800078e00ff */
[--C-:B------:R-:W-:Y:S02]  /*9480*/  @!P6 IMAD.IADD R164, R164, 0x1, -R0.reuse ;  /* 0x00000001a4a4e824 */ /* 0x100fe400078e0a00 */
[----:B------:R-:W-:Y:S02]  /*9490*/  IMAD.MOV R5, RZ, RZ, -R5 ;  /* 0x000000ffff057224 */ /* 0x000fe400078e0a05 */
[--C-:B------:R-:W-:Y:S01]  /*94a0*/  @!P3 IMAD.IADD R163, R163, 0x1, -R0.reuse ;  /* 0x00000001a3a3b824 */ /* 0x100fe200078e0a00 */
[C---:B------:R-:W-:Y:S01]  /*94b0*/  ISETP.GT.U32.AND P2, PT, R0.reuse, R164, PT ;  /* 0x000000a40000720c */ /* 0x040fe20003f44070 */
[C---:B------:R-:W-:Y:S01]  /*94c0*/  IMAD R166, R0.reuse, R166, R167 ;  /* 0x000000a600a67224 */ /* 0x040fe200078e02a7 */
[----:B------:R-:W-:Y:S01]  /*94d0*/  ISETP.GE.AND P3, PT, R171, RZ, PT ;  /* 0x000000ffab00720c */ /* 0x000fe20003f66270 */
[C---:B------:R-:W-:Y:S01]  /*94e0*/  IMAD R167, R0.reuse, R5, R169 ;  /* 0x0000000500a77224 */ /* 0x040fe200078e02a9 */
[C---:B------:R-:W-:Y:S01]  /*94f0*/  ISETP.GT.U32.AND P6, PT, R0.reuse, R163, PT ;  /* 0x000000a30000720c */ /* 0x040fe20003fc4070 */
[----:B------:R-:W-:Y:S01]  /*9500*/  @!P5 IMAD.IADD R165, R165, 0x1, -R0 ;  /* 0x00000001a5a5d824 */ /* 0x000fe200078e0a00 */
[----:B------:R-:W-:Y:S01]  /*9510*/  IABS R171, R174 ;  /* 0x000000ae00ab7213 */ /* 0x000fe20000000000 */
[----:B------:R-:W-:Y:S01]  /*9520*/  @!P0 IMAD.MOV R159, RZ, RZ, -R159 ;  /* 0x000000ffff9f8224 */ /* 0x000fe200078e0a9f */
[----:B------:R-:W-:Y:S01]  /*9530*/  ISETP.GT.U32.AND P5, PT, R0, R167, PT ;  /* 0x000000a70000720c */ /* 0x000fe20003fa4070 */
[----:B------:R-:W-:Y:S01]  /*9540*/  @!P4 IMAD.MOV R162, RZ, RZ, -R162 ;  /* 0x000000ffffa2c224 */ /* 0x000fe200078e0aa2 */
[----:B------:R-:W-:Y:S01]  /*9550*/  ISETP.GE.AND P0, PT, R168, RZ, PT ;  /* 0x000000ffa800720c */ /* 0x000fe20003f06270 */
[----:B------:R-:W-:-:S02]  /*9560*/  IMAD.HI.U32 R5, R2, R171, RZ ;  /* 0x000000ab02057227 */ /* 0x000fc400078e00ff */
[----:B------:R-:W-:Y:S02]  /*9570*/  @!P2 IADD3 R164, R164, -R0, RZ ;  /* 0x80000000a4a4a210 */ /* 0x000fe40007ffe0ff */
[----:B------:R-:W-:Y:S01]  /*9580*/  ISETP.GE.AND P2, PT, R172, RZ, PT ;  /* 0x000000ffac00720c */ /* 0x000fe20003f46270 */
[----:B------:R-:W-:Y:S01]  /*9590*/  VIADD R172, R3, 0xc9 ;  /* 0x000000c903ac7836 */ /* 0x000fe20000000000 */
[----:B------:R-:W-:Y:S01]  /*95a0*/  @!P3 IADD3 R165, -R165, RZ, RZ ;  /* 0x000000ffa5a5b210 */ /* 0x000fe20007ffe1ff */
[----:B------:R-:W-:Y:S01]  /*95b0*/  @!P6 IMAD.IADD R163, R163, 0x1, -R0 ;  /* 0x00000001a3a3e824 */ /* 0x000fe200078e0a00 */
[----:B------:R-:W-:Y:S01]  /*95c0*/  ISETP.GT.U32.AND P6, PT, R0, R166, PT ;  /* 0x000000a60000720c */ /* 0x000fe20003fc4070 */
[----:B------:R-:W-:Y:S01]  /*95d0*/  IMAD.HI.U32 R168, R2, R173, RZ ;  /* 0x000000ad02a87227 */ /* 0x000fe200078e00ff */
[----:B------:R-:W-:-:S03]  /*95e0*/  IABS R175, R172 ;  /* 0x000000ac00af7213 */ /* 0x000fc60000000000 */
[----:B------:R-:W-:Y:S02]  /*95f0*/  @!P5 IMAD.IADD R167, R167, 0x1, -R0 ;  /* 0x00000001a7a7d824 */ /* 0x000fe400078e0a00 */
[----:B------:R-:W-:Y:S02]  /*9600*/  IMAD.MOV R5, RZ, RZ, -R5 ;  /* 0x000000ffff057224 */ /* 0x000fe400078e0a05 */
[----:B------:R-:W-:Y:S01]  /*9610*/  IMAD.MOV R169, RZ, RZ, -R168 ;  /* 0x000000ffffa97224 */ /* 0x000fe200078e0aa8 */
[C---:B------:R-:W-:Y:S01]  /*9620*/  ISETP.GT.U32.AND P4, PT, R0.reuse, R167, PT ;  /* 0x000000a70000720c */ /* 0x040fe20003f84070 */
[----:B------:R-:W-:Y:S01]  /*9630*/  IMAD R168, R0, R5, R171 ;  /* 0x0000000500a87224 */ /* 0x000fe200078e02ab */
[----:B------:R-:W-:Y:S01]  /*9640*/  IABS R171, R177 ;  /* 0x000000b100ab7213 */ /* 0x000fe20000000000 */
[----:B------:R-:W-:-:S04]  /*9650*/  IMAD.HI.U32 R5, R2, R175, RZ ;  /* 0x000000af02057227 */ /* 0x000fc800078e00ff */
[----:B------:R-:W-:Y:S02]  /*9660*/  IMAD.MOV R5, RZ, RZ, -R5 ;  /* 0x000000ffff057224 */ /* 0x000fe400078e0a05 */
[--C-:B------:R-:W-:Y:S01]  /*9670*/  @!P6 IMAD.IADD R166, R166, 0x1, -R0.reuse ;  /* 0x00000001a6a6e824 */ /* 0x100fe200078e0a00 */
[----:B------:R-:W-:Y:S01]  /*9680*/  ISETP.GE.AND P6, PT, R170, RZ, PT ;  /* 0x000000ffaa00720c */ /* 0x000fe20003fc6270 */
[C---:B------:R-:W-:Y:S02]  /*9690*/  IMAD R170, R0.reuse, R5, R175 ;  /* 0x0000000500aa7224 */ /* 0x040fe400078e02af */
[----:B------:R-:W-:Y:S01]  /*96a0*/  @!P4 IMAD.IADD R167, R167, 0x1, -R0 ;  /* 0x00000001a7a7c824 */ /* 0x000fe200078e0a00 */
[C---:B------:R-:W-:Y:S01]  /*96b0*/  ISETP.GT.U32.AND P5, PT, R0.reuse, R166, PT ;  /* 0x000000a60000720c */ /* 0x040fe20003fa4070 */
[C---:B------:R-:W-:Y:S01]  /*96c0*/  IMAD R169, R0.reuse, R169, R173 ;  /* 0x000000a900a97224 */ /* 0x040fe200078e02ad */
[C---:B------:R-:W-:Y:S01]  /*96d0*/  ISETP.GT.U32.AND P4, PT, R0.reuse, R170, PT ;  /* 0x000000aa0000720c */ /* 0x040fe20003f84070 */
[----:B------:R-:W-:Y:S01]  /*96e0*/  @!P0 IMAD.MOV R163, RZ, RZ, -R163 ;  /* 0x000000ffffa38224 */ /* 0x000fe200078e0aa3 */
[----:B------:R-:W-:Y:S01]  /*96f0*/  ISETP.GT.U32.AND P0, PT, R0, R168, PT ;  /* 0x000000a80000720c */ /* 0x000fe20003f04070 */
[----:B------:R-:W-:Y:S01]  /*9700*/  @!P1 IMAD.MOV R164, RZ, RZ, -R164 ;  /* 0x000000ffffa49224 */ /* 0x000fe200078e0aa4 */
[----:B------:R-:W-:Y:S01]  /*9710*/  ISETP.GE.AND P1, PT, R174, RZ, PT ;  /* 0x000000ffae00720c */ /* 0x000fe20003f26270 */
[----:B------:R-:W-:Y:S01]  /*9720*/  IMAD.HI.U32 R5, R2, R171, RZ ;  /* 0x000000ab02057227 */ /* 0x000fe200078e00ff */
[----:B------:R-:W-:-:S03]  /*9730*/  ISETP.GT.U32.AND P3, PT, R0, R169, PT ;  /* 0x000000a90000720c */ /* 0x000fc60003f64070 */
[----:B------:R-:W-:Y:S01]  /*9740*/  VIADD R174, R3, 0xcb ;  /* 0x000000cb03ae7836 */ /* 0x000fe20000000000 */
[----:B------:R-:W-:Y:S01]  /*9750*/  IADD3 R5, -R5, RZ, RZ ;  /* 0x000000ff05057210 */ /* 0x000fe20007ffe1ff */
[--C-:B------:R-:W-:Y:S01]  /*9760*/  @!P5 IMAD.IADD R166, R166, 0x1, -R0.reuse ;  /* 0x00000001a6a6d824 */ /* 0x100fe200078e0a00 */
[----:B------:R-:W-:Y:S01]  /*9770*/  ISETP.GE.AND P5, PT, R176, RZ, PT ;  /* 0x000000ffb000720c */ /* 0x000fe20003fa6270 */
[--C-:B------:R-:W-:Y:S01]  /*9780*/  @!P4 IMAD.IADD R170, R170, 0x1, -R0.reuse ;  /* 0x00000001aaaac824 */ /* 0x100fe200078e0a00 */
[----:B------:R-:W-:Y:S01]  /*9790*/  IABS R173, R174 ;  /* 0x000000ae00ad7213 */ /* 0x000fe20000000000 */
[----:B------:R-:W-:Y:S01]  /*97a0*/  @!P0 IMAD.IADD R168, R168, 0x1, -R0 ;  /* 0x00000001a8a88824 */ /* 0x000fe200078e0a00 */
[----:B------:R-:W-:Y:S01]  /*97b0*/  ISETP.GE.AND P0, PT, R172, RZ, PT ;  /* 0x000000ffac00720c */ /* 0x000fe20003f06270 */
[C---:B------:R-:W-:Y:S01]  /*97c0*/  IMAD R171, R0.reuse, R5, R171 ;  /* 0x0000000500ab7224 */ /* 0x040fe200078e02ab */
[----:B------:R-:W-:Y:S01]  /*97d0*/  ISETP.GT.U32.AND P4, PT, R0, R170, PT ;  /* 0x000000aa0000720c */ /* 0x000fe20003f84070 */
[----:B------:R-:W-:-:S04]  /*97e0*/  IMAD.HI.U32 R5, R2, R173, RZ ;  /* 0x000000ad02057227 */ /* 0x000fc800078e00ff */
[----:B------:R-:W-:Y:S01]  /*97f0*/  @!P3 IMAD.IADD R169, R169, 0x1, -R0 ;  /* 0x00000001a9a9b824 */ /* 0x000fe200078e0a00 */
[C---:B------:R-:W-:Y:S01]  /*9800*/  ISETP.GT.U32.AND P3, PT, R0.reuse, R168, PT ;  /* 0x000000a80000720c */ /* 0x040fe20003f64070 */
[----:B------:R-:W-:Y:S02]  /*9810*/  IMAD.MOV R5, RZ, RZ, -R5 ;  /* 0x000000ffff057224 */ /* 0x000fe400078e0a05 */
[----:B------:R-:W-:Y:S01]  /*9820*/  @!P2 IMAD.MOV R166, RZ, RZ, -R166 ;  /* 0x000000ffffa6a224 */ /* 0x000fe200078e0aa6 */
[C---:B------:R-:W-:Y:S01]  /*9830*/  ISETP.GT.U32.AND P2, PT, R0.reuse, R169, PT ;  /* 0x000000a90000720c */ /* 0x040fe20003f44070 */
[----:B------:R-:W-:Y:S02]  /*9840*/  IMAD R172, R0, R5, R173 ;  /* 0x0000000500ac7224 */ /* 0x000fe400078e02ad */
[C---:B------:R-:W-:Y:S02]  /*9850*/  VIADD R176, R3.reuse, 0xcc ;  /* 0x000000cc03b07836 */ /* 0x040fe40000000000 */
[----:B------:R-:W-:Y:S01]  /*9860*/  @!P4 IMAD.IADD R170, R170, 0x1, -R0 ;  /* 0x00000001aaaac824 */ /* 0x000fe200078e0a00 */
[----:B------:R-:W-:Y:S01]  /*9870*/  ISETP.GT.U32.AND P4, PT, R0, R172, PT ;  /* 0x000000ac0000720c */ /* 0x000fe20003f84070 */
[C---:B------:R-:W-:Y:S01]  /*9880*/  VIADD R178, R3.reuse, 0xcd ;  /* 0x000000cd03b27836 */ /* 0x040fe20000000000 */
[----:B------:R-:W-:Y:S01]  /*9890*/  IABS R175, R176 ;  /* 0x000000b000af7213 */ /* 0x000fe20000000000 */
[----:B------:R-:W-:Y:S01]  /*98a0*/  VIADD R179, R3, 0xce ;  /* 0x000000ce03b37836 */ /* 0x000fe20000000000 */
[----:B------:R-:W-:Y:S01]  /*98b0*/  @!P3 IADD3 R168, R168, -R0, RZ ;  /* 0x80000000a8a8b210 */ /* 0x000fe20007ffe0ff */
[----:B------:R-:W-:Y:S01]  /*98c0*/  @!P6 IMAD.MOV R167, RZ, RZ, -R167 ;  /* 0x000000ffffa7e224 */ /* 0x000fe200078e0aa7 */
[----:B------:R-:W-:Y:S01]  /*98d0*/  ISETP.GT.U32.AND P3, PT, R0, R171, PT ;  /* 0x000000ab0000720c */ /* 0x000fe20003f64070 */
[----:B------:R-:W-:Y:S01]  /*98e0*/  IMAD.HI.U32 R5, R2, R175, RZ ;  /* 0x000000af02057227 */ /* 0x000fe200078e00ff */
[----:B------:R-:W-:-:S02]  /*98f0*/  ISETP.GE.AND P6, PT, R177, RZ, PT ;  /* 0x000000ffb100720c */ /* 0x000fc40003fc6270 */
[----:B------:R-:W-:Y:S01]  /*9900*/  IABS R177, R178 ;  /* 0x000000b200b17213 */ /* 0x000fe20000000000 */
[--C-:B------:R-:W-:Y:S01]  /*9910*/  @!P2 IMAD.IADD R169, R169, 0x1, -R0.reuse ;  /* 0x00000001a9a9a824 */ /* 0x100fe200078e0a00 */
[----:B------:R-:W-:Y:S01]  /*9920*/  ISETP.GE.AND P2, PT, R174, RZ, PT ;  /* 0x000000ffae00720c */ /* 0x000fe20003f46270 */
[----:B------:R-:W-:Y:S01]  /*9930*/  IMAD.MOV R5, RZ, RZ, -R5 ;  /* 0x000000ffff057224 */ /* 0x000fe200078e0a05 */
[----:B------:R-:W-:Y:S01]  /*9940*/  IABS R174, R179 ;  /* 0x000000b300ae7213 */ /* 0x000fe20000000000 */
[----:B------:R-:W-:Y:S02]  /*9950*/  @!P4 IMAD.IADD R172, R172, 0x1, -R0 ;  /* 0x00000001acacc824 */ /* 0x000fe400078e0a00 */
[----:B------:R-:W-:Y:S02]  /*9960*/  IMAD R173, R0, R5, R175 ;  /* 0x0000000500ad7224 */ /* 0x000fe400078e02af */
[----:B------:R-:W-:Y:S01]  /*9970*/  @!P3 IADD3 R171, R171, -R0, RZ ;  /* 0x80000000ababb210 */ /* 0x000fe20007ffe0ff */
[----:B------:R-:W-:Y:S01]  /*9980*/  IMAD.HI.U32 R5, R2, R177, RZ ;  /* 0x000000b102057227 */ /* 0x000fe200078e00ff */
[----:B------:R-:W-:-:S02]  /*9990*/  ISETP.GT.U32.AND P4, PT, R0, R172, PT ;  /* 0x000000ac0000720c */ /* 0x000fc40003f84070 */
[----:B------:R-:W-:Y:S01]  /*99a0*/  ISETP.GE.AND P3, PT, R176, RZ, PT ;  /* 0x000000ffb000720c */ /* 0x000fe20003f66270 */
[----:B------:R-:W-:Y:S01]  /*99b0*/  IMAD.MOV.U32 R175, RZ, RZ, R174 ;  /* 0x000000ffffaf7224 */ /* 0x000fe200078e00ae */
[----:B------:R-:W-:Y:S01]  /*99c0*/  IADD3 R5, -R5, RZ, RZ ;  /* 0x000000ff05057210 */ /* 0x000fe20007ffe1ff */
[----:B------:R-:W-:Y:S01]  /*99d0*/  @!P1 IMAD.MOV R168, RZ, RZ, -R168 ;  /* 0x000000ffffa89224 */ /* 0x000fe200078e0aa8 */
[----:B------:R-:W-:Y:S01]  /*99e0*/  ISETP.GT.U32.AND P1, PT, R0, R171, PT ;  /* 0x000000ab0000720c */ /* 0x000fe20003f24070 */
[----:B------:R-:W-:-:S04]  /*99f0*/  IMAD.HI.U32 R174, R2, R175, RZ ;  /* 0x000000af02ae7227 */ /* 0x000fc800078e00ff */
[----:B------:R-:W-:Y:S01]  /*9a00*/  @!P5 IMAD.MOV R169, RZ, RZ, -R169 ;  /* 0x000000ffffa9d224 */ /* 0x000fe200078e0aa9 */
[C---:B------:R-:W-:Y:S01]  /*9a10*/  ISETP.GT.U32.AND P5, PT, R0.reuse, R173, PT ;  /* 0x000000ad0000720c */ /* 0x040fe20003fa4070 */
[----:B------:R-:W-:Y:S02]  /*9a20*/  IMAD.MOV R176, RZ, RZ, -R174 ;  /* 0x000000ffffb07224 */ /* 0x000fe400078e0aae */
[----:B------:R-:W-:Y:S02]  /*9a30*/  IMAD R174, R0, R5, R177 ;  /* 0x0000000500ae7224 */ /* 0x000fe400078e02b1 */
[--C-:B------:R-:W-:Y:S02]  /*9a40*/  @!P4 IMAD.IADD R172, R172, 0x1, -R0.reuse ;  /* 0x00000001acacc824 */ /* 0x100fe400078e0a00 */
[----:B------:R-:W-:Y:S01]  /*9a50*/  @!P1 IMAD.IADD R171, R171, 0x1, -R0 ;  /* 0x00000001abab9824 */ /* 0x000fe200078e0a00 */
[C---:B------:R-:W-:Y:S01]  /*9a60*/  ISETP.GT.U32.AND P4, PT, R0.reuse, R174, PT ;  /* 0x000000ae0000720c */ /* 0x040fe20003f84070 */
[----:B------:R-:W-:Y:S01]  /*9a70*/  IMAD R175, R0, R176, R175 ;  /* 0x000000b000af7224 */ /* 0x000fe200078e02af */
[----:B------:R-:W-:Y:S01]  /*9a80*/  ISETP.GE.AND P1, PT, R179, RZ, PT ;  /* 0x000000ffb300720c */ /* 0x000fe20003f26270 */
[----:B------:R-:W-:Y:S01]  /*9a90*/  @!P0 IMAD.MOV R170, RZ, RZ, -R170 ;  /* 0x000000ffffaa8224 */ /* 0x000fe200078e0aaa */
[----:B------:R-:W-:Y:S01]  /*9aa0*/  ISETP.GE.AND P0, PT, R178, RZ, PT ;  /* 0x000000ffb200720c */ /* 0x000fe20003f06270 */
[----:B------:R-:W-:Y:S01]  /*9ab0*/  @!P6 IMAD.MOV R171, RZ, RZ, -R171 ;  /* 0x000000ffffabe224 */ /* 0x000fe200078e0aab */
[----:B------:R-:W-:Y:S01]  /*9ac0*/  @!P5 IADD3 R173, R173, -R0, RZ ;  /* 0x80000000adadd210 */ /* 0x000fe20007ffe0ff */
[C---:B------:R-:W-:Y:S01]  /*9ad0*/  VIADD R178, R3.reuse, 0xcf ;  /* 0x000000cf03b27836 */ /* 0x040fe20000000000 */
[C---:B------:R-:W-:Y:S01]  /*9ae0*/  ISETP.GT.U32.AND P6, PT, R0.reuse, R175, PT ;  /* 0x000000af0000720c */ /* 0x040fe20003fc4070 */
[C---:B------:R-:W-:Y:S01]  /*9af0*/  VIADD R177, R3.reuse, 0xd0 ;  /* 0x000000d003b17836 */ /* 0x040fe20000000000 */
[----:B------:R-:W-:Y:S01]  /*9b00*/  ISETP.GT.U32.AND P5, PT, R0, R173, PT ;  /* 0x000000ad0000720c */ /* 0x000fe20003fa4070 */
[----:B------:R-:W-:Y:S01]  /*9b10*/  VIADD R180, R3, 0xd1 ;  /* 0x000000d103b47836 */ /* 0x000fe20000000000 */
[----:B------:R-:W-:Y:S01]  /*9b20*/  IABS R179, R178 ;  /* 0x000000b200b37213 */ /* 0x000fe20000000000 */
[----:B------:R-:W-:Y:S01]  /*9b30*/  @!P4 IMAD.IADD R174, R174, 0x1, -R0 ;  /* 0x00000001aeaec824 */ /* 0x000fe200078e0a00 */
[----:B------:R-:W-:Y:S01]  /*9b40*/  IABS R181, R177 ;  /* 0x000000b100b57213 */ /* 0x000fe20000000000 */
[----:B------:R-:W-:Y:S01]  /*9b50*/  @!P2 IMAD.MOV R172, RZ, RZ, -R172 ;  /* 0x000000ffffaca224 */ /* 0x000fe200078e0aac */
[----:B------:R-:W-:Y:S01]  /*9b60*/  IABS R183, R180 ;  /* 0x000000b400b77213 */ /* 0x000fe20000000000 */
[----:B------:R-:W-:Y:S01]  /*9b70*/  IMAD.HI.U32 R5, R2, R179, RZ ;  /* 0x000000b302057227 */ /* 0x000fe200078e00ff */
[----:B------:R-:W-:-:S02]  /*9b80*/  ISETP.GT.U32.AND P4, PT, R0, R174, PT ;  /* 0x000000ae0000720c */ /* 0x000fc40003f84070 */
[----:B------:R-:W-:Y:S01]  /*9b90*/  ISETP.GE.AND P2, PT, R178, RZ, PT ;  /* 0x000000ffb200720c */ /* 0x000fe20003f46270 */
[----:B------:R-:W-:Y:S02]  /*9ba0*/  @!P6 IMAD.IADD R175, R175, 0x1, -R0 ;  /* 0x00000001afafe824 */ /* 0x000fe400078e0a00 */
[----:B------:R-:W-:Y:S01]  /*9bb0*/  IMAD.MOV R176, RZ, RZ, -R5 ;  /* 0x000000ffffb07224 */ /* 0x000fe200078e0a05 */
[----:B------:R-:W-:Y:S01]  /*9bc0*/  @!P5 IADD3 R173, R173, -R0, RZ ;  /* 0x80000000adadd210 */ /* 0x000fe20007ffe0ff */
[----:B------:R-:W-:Y:S01]  /*9bd0*/  IMAD.HI.U32 R5, R2, R181, RZ ;  /* 0x000000b502057227 */ /* 0x000fe200078e00ff */
[----:B------:R-:W-:Y:S02]  /*9be0*/  ISETP.GE.AND P5, PT, R177, RZ, PT ;  /* 0x000000ffb100720c */ /* 0x000fe40003fa6270 */
[----:B------:R-:W-:Y:S01]  /*9bf0*/  ISETP.GT.U32.AND P6, PT, R0, R175, PT ;  /* 0x000000af0000720c */ /* 0x000fe20003fc4070 */
[----:B------:R-:W-:-:S04]  /*9c00*/  IMAD.HI.U32 R177, R2, R183, RZ ;  /* 0x000000b702b17227 */ /* 0x000fc800078e00ff */
[----:B------:R-:W-:Y:S02]  /*9c10*/  IMAD.MOV R5, RZ, RZ, -R5 ;  /* 0x000000ffff057224 */ /* 0x000fe400078e0a05 */
[----:B------:R-:W-:Y:S02]  /*9c20*/  IMAD.MOV R178, RZ, RZ, -R177 ;  /* 0x000000ffffb27224 */ /* 0x000fe400078e0ab1 */
[----:B------:R-:W-:Y:S02]  /*9c30*/  @!P4 IMAD.IADD R174, R174, 0x1, -R0 ;  /* 0x00000001aeaec824 */ /* 0x000fe400078e0a00 */
[C---:B------:R-:W-:Y:S01]  /*9c40*/  IMAD R177, R0.reuse, R5, R181 ;  /* 0x0000000500b17224 */ /* 0x040fe200078e02b5 */
[----:B------:R-:W-:Y:S01]  /*9c50*/  IADD3 R5, R3, 0xd2, RZ ;  /* 0x000000d203057810 */ /* 0x000fe20007ffe0ff */
[----:B------:R-:W-:Y:S02]  /*9c60*/  @!P0 IMAD.MOV R174, RZ, RZ, -R174 ;  /* 0x000000ffffae8224 */ /* 0x000fe400078e0aae */
[C---:B------:R-:W-:Y:S01]  /*9c70*/  IMAD R178, R0.reuse, R178, R183 ;  /* 0x000000b200b27224 */ /* 0x040fe200078e02b7 */
[C---:B------:R-:W-:Y:S01]  /*9c80*/  ISETP.GT.U32.AND P0, PT, R0.reuse, R177, PT ;  /* 0x000000b10000720c */ /* 0x040fe20003f04070 */
[----:B------:R-:W-:Y:S01]  /*9c90*/  @!P6 IMAD.IADD R175, R175, 0x1, -R0 ;  /* 0x00000001afafe824 */ /* 0x000fe200078e0a00 */
[----:B------:R-:W-:Y:S01]  /*9ca0*/  IABS R181, R5 ;  /* 0x0000000500b57213 */ /* 0x000fe20000000000 */
[C---:B------:R-:W-:Y:S01]  /*9cb0*/  IMAD R176, R0.reuse, R176, R179 ;  /* 0x000000b000b07224 */ /* 0x040fe200078e02b3 */
[----:B------:R-:W-:Y:S01]  /*9cc0*/  ISETP.GE.AND P6, PT, R5, RZ, PT ;  /* 0x000000ff0500720c */ /* 0x000fe20003fc6270 */
[----:B------:R-:W-:Y:S01]  /*9cd0*/  @!P1 IMAD.MOV R175, RZ, RZ, -R175 ;  /* 0x000000ffffaf9224 */ /* 0x000fe200078e0aaf */
[C---:B------:R-:W-:Y:S01]  /*9ce0*/  ISETP.GT.U32.AND P1, PT, R0.reuse, R178, PT ;  /* 0x000000b20000720c */ /* 0x040fe20003f24070 */
[----:B------:R-:W-:Y:S01]  /*9cf0*/  VIADD R186, R3, 0xd3 ;  /* 0x000000d303ba7836 */ /* 0x000fe20000000000 */
[----:B------:R-:W-:Y:S01]  /*9d00*/  ISETP.GT.U32.AND P4, PT, R0, R176, PT ;  /* 0x000000b00000720c */ /* 0x000fe20003f84070 */
[----:B------:R-:W-:-:S03]  /*9d10*/  IMAD.HI.U32 R5, R2, R181, RZ ;  /* 0x000000b502057227 */ /* 0x000fc600078e00ff */
[----:B------:R-:W-:Y:S01]  /*9d20*/  IABS R183, R186 ;  /* 0x000000ba00b77213 */ /* 0x000fe20000000000 */
[--C-:B------:R-:W-:Y:S02]  /*9d30*/  @!P0 IMAD.IADD R177, R177, 0x1, -R0.reuse ;  /* 0x00000001b1b18824 */ /* 0x100fe400078e0a00 */
[----:B------:R-:W-:Y:S01]  /*9d40*/  @!P3 IMAD.MOV R173, RZ, RZ, -R173 ;  /* 0x000000ffffadb224 */ /* 0x000fe200078e0aad */
[----:B------:R-:W-:Y:S01]  /*9d50*/  ISETP.GE.AND P3, PT, R180, RZ, PT ;  /* 0x000000ffb400720c */ /* 0x000fe20003f66270 */
[----:B------:R-:W-:Y:S01]  /*9d60*/  VIADD R184, R3, 0xd5 ;  /* 0x000000d503b87836 */ /* 0x000fe20000000000 */
[----:B------:R-:W-:Y:S01]  /*9d70*/  ISETP.GT.U32.AND P0, PT, R0, R177, PT ;  /* 0x000000b10000720c */ /* 0x000fe20003f04070 */
[----:B------:R-:W-:Y:S02]  /*9d80*/  @!P1 IMAD.IADD R178, R178, 0x1, -R0 ;  /* 0x00000001b2b29824 */ /* 0x000fe400078e0a00 */
[----:B------:R-:W-:Y:S01]  /*9d90*/  IMAD.HI.U32 R179, R2, R183, RZ ;  /* 0x000000b702b37227 */ /* 0x000fe200078e00ff */
[----:B------:R-:W-:-:S02]  /*9da0*/  @!P4 IADD3 R176, R176, -R0, RZ ;  /* 0x80000000b0b0c210 */ /* 0x000fc40007ffe0ff */
[C---:B------:R-:W-:Y:S01]  /*9db0*/  ISETP.GT.U32.AND P1, PT, R0.reuse, R178, PT ;  /* 0x000000b20000720c */ /* 0x040fe20003f24070 */
[----:B------:R-:W-:Y:S01]  /*9dc0*/  IMAD.MOV R180, RZ, RZ, -R5 ;  /* 0x000000ffffb47224 */ /* 0x000fe200078e0a05 */
[----:B------:R-:W-:Y:S01]  /*9dd0*/  IABS R187, R184 ;  /* 0x000000b800bb7213 */ /* 0x000fe20000000000 */
[----:B------:R-:W-:Y:S01]  /*9de0*/  IMAD.MOV R182, RZ, RZ, -R179 ;  /* 0x000000ffffb67224 */ /* 0x000fe200078e0ab3 */
[C---:B------:R-:W-:Y:S01]  /*9df0*/  ISETP.GT.U32.AND P4, PT, R0.reuse, R176, PT ;  /* 0x000000b00000720c */ /* 0x040fe20003f84070 */
[----:B------:R-:W-:Y:S02]  /*9e00*/  IMAD R179, R0, R180, R181 ;  /* 0x000000b400b37224 */ /* 0x000fe400078e02b5 */
[----:B------:R-:W-:-:S04]  /*9e10*/  IMAD.HI.U32 R181, R2, R187, RZ ;  /* 0x000000bb02b57227 */ /* 0x000fc800078e00ff */
[--C-:B------:R-:W-:Y:S01]  /*9e20*/  @!P0 IMAD.IADD R177, R177, 0x1, -R0.reuse ;  /* 0x00000001b1b18824 */ /* 0x100fe200078e0a00 */
[C---:B------:R-:W-:Y:S01]  /*9e30*/  ISETP.GT.U32.AND P0, PT, R0.reuse, R179, PT ;  /* 0x000000b30000720c */ /* 0x040fe20003f04070 */
[----:B------:R-:W-:Y:S02]  /*9e40*/  VIADD R188, R3, 0xd4 ;  /* 0x000000d403bc7836 */ /* 0x000fe40000000000 */
[----:B------:R-:W-:Y:S02]  /*9e50*/  IMAD R180, R0, R182, R183 ;  /* 0x000000b600b47224 */ /* 0x000fe400078e02b7 */
[----:B------:R-:W-:Y:S01]  /*9e60*/  IMAD.MOV R182, RZ, RZ, -R181 ;  /* 0x000000ffffb67224 */ /* 0x000fe200078e0ab5 */
[----:B------:R-:W-:Y:S01]  /*9e70*/  IABS R185, R188 ;  /* 0x000000bc00b97213 */ /* 0x000fe20000000000 */
[----:B------:R-:W-:Y:S02]  /*9e80*/  @!P1 IMAD.IADD R178, R178, 0x1, -R0 ;  /* 0x00000001b2b29824 */ /* 0x000fe400078e0a00 */
[----:B------:R-:W-:-:S02]  /*9e90*/  IMAD R182, R0, R182, R187 ;  /* 0x000000b600b67224 */ /* 0x000fc400078e02bb */
[----:B------:R-:W-:Y:S01]  /*9ea0*/  IMAD.HI.U32 R5, R2, R185, RZ ;  /* 0x000000b902057227 */ /* 0x000fe200078e00ff */
[----:B------:R-:W-:Y:S02]  /*9eb0*/  @!P3 IADD3 R178, -R178, RZ, RZ ;  /* 0x000000ffb2b2b210 */ /* 0x000fe40007ffe1ff */
[----:B------:R-:W-:Y:S01]  /*9ec0*/  ISETP.GT.U32.AND P3, PT, R0, R182, PT ;  /* 0x000000b60000720c */ /* 0x000fe20003f64070 */
[--C-:B------:R-:W-:Y:S01]  /*9ed0*/  @!P4 IMAD.IADD R176, R176, 0x1, -R0.reuse ;  /* 0x00000001b0b0c824 */ /* 0x100fe200078e0a00 */
[----:B------:R-:W-:Y:S01]  /*9ee0*/  ISETP.GE.AND P4, PT, R186, RZ, PT ;  /* 0x000000ffba00720c */ /* 0x000fe20003f86270 */
[----:B------:R-:W-:Y:S01]  /*9ef0*/  @!P0 IMAD.IADD R179, R179, 0x1, -R0 ;  /* 0x00000001b3b38824 */ /* 0x000fe200078e0a00 */
[----:B------:R-:W-:Y:S01]  /*9f00*/  IADD3 R186, R3, 0xd6, RZ ;  /* 0x000000d603ba7810 */ /* 0x000fe20007ffe0ff */
[----:B------:R-:W-:Y:S01]  /*9f10*/  @!P5 IMAD.MOV R177, RZ, RZ, -R177 ;  /* 0x000000ffffb1d224 */ /* 0x000fe200078e0ab1 */
[----:B------:R-:W-:Y:S01]  /*9f20*/  IADD3 R5, -R5, RZ, RZ ;  /* 0x000000ff05057210 */ /* 0x000fe20007ffe1ff */
[----:B------:R-:W-:Y:S01]  /*9f30*/  @!P2 IMAD.MOV R176, RZ, RZ, -R176 ;  /* 0x000000ffffb0a224 */ /* 0x000fe200078e0ab0 */
[----:B------:R-:W-:Y:S01]  /*9f40*/  IABS R183, R186 ;  /* 0x000000ba00b77213 */ /* 0x000fe20000000000 */
[C---:B------:R-:W-:Y:S01]  /*9f50*/  VIADD R189, R3.reuse, 0xd8 ;  /* 0x000000d803bd7836 */ /* 0x040fe20000000000 */
[C---:B------:R-:W-:Y:S01]  /*9f60*/  ISETP.GT.U32.AND P0, PT, R0.reuse, R179, PT ;  /* 0x000000b30000720c */ /* 0x040fe20003f04070 */
[----:B------:R-:W-:Y:S01]  /*9f70*/  IMAD R181, R0, R5, R185 ;  /* 0x0000000500b57224 */ /* 0x000fe200078e02b9 */
[----:B------:R-:W-:Y:S01]  /*9f80*/  ISETP.GE.AND P5, PT, R188, RZ, PT ;  /* 0x000000ffbc00720c */ /* 0x000fe20003fa6270 */
[----:B------:R-:W-:Y:S01]  /*9f90*/  VIADD R188, R3, 0xd7 ;  /* 0x000000d703bc7836 */ /* 0x000fe20000000000 */
[----:B------:R-:W-:Y:S01]  /*9fa0*/  ISETP.GT.U32.AND P2, PT, R0, R180, PT ;  /* 0x000000b40000720c */ /* 0x000fe20003f44070 */
[----:B------:R-:W-:Y:S01]  /*9fb0*/  IMAD.HI.U32 R5, R2, R183, RZ ;  /* 0x000000b702057227 */ /* 0x000fe200078e00ff */
[----:B------:R-:W-:-:S02]  /*9fc0*/  ISETP.GT.U32.AND P1, PT, R0, R181, PT ;  /* 0x000000b50000720c */ /* 0x000fc40003f24070 */
[----:B------:R-:W-:Y:S01]  /*9fd0*/  IABS R185, R188 ;  /* 0x000000bc00b97213 */ /* 0x000fe20000000000 */
[--C-:B------:R-:W-:Y:S01]  /*9fe0*/  @!P3 IMAD.IADD R182, R182, 0x1, -R0.reuse ;  /* 0x00000001b6b6b824 */ /* 0x100fe200078e0a00 */
[----:B------:R-:W-:Y:S01]  /*9ff0*/  IABS R187, R189 ;  /* 0x000000bd00bb7213 */ /* 0x000fe20000000000 */
[----:B------:R-:W-:Y:S02]  /*a000*/  IMAD.MOV R5, RZ, RZ, -R5 ;  /* 0x000000ffff057224 */ /* 0x000fe400078e0a05 */
[----:B------:R-:W-:Y:S01]  /*a010*/  @!P0 IMAD.IADD R179, R179, 0x1, -R0 ;  /* 0x00000001b3b38824 */ /* 0x000fe200078e0a00 */
[C---:B------:R-:W-:Y:S01]  /*a020*/  ISETP.GT.U32.AND P3, PT, R0.reuse, R182, PT ;  /* 0x000000b60000720c */ /* 0x040fe20003f64070 */
[----:B------:R-:W-:Y:S01]  /*a030*/  IMAD R183, R0, R5, R183 ;  /* 0x0000000500b77224 */ /* 0x000fe200078e02b7 */
[----:B------:R-:W-:Y:S01]  /*a040*/  ISETP.GE.AND P0, PT, R184, RZ, PT ;  /* 0x000000ffb800720c */ /* 0x000fe20003f06270 */
[----:B------:R-:W-:Y:S01]  /*a050*/  IMAD.HI.U32 R5, R2, R185, RZ ;  /* 0x000000b902057227 */ /* 0x000fe200078e00ff */
[----:B------:R-:W-:-:S02]  /*a060*/  @!P6 IADD3 R179, -R179, RZ, RZ ;  /* 0x000000ffb3b3e210 */ /* 0x000fc40007ffe1ff */
[----:B------:R-:W-:Y:S01]  /*a070*/  ISETP.GE.AND P6, PT, R186, RZ, PT ;  /* 0x000000ffba00720c */ /* 0x000fe20003fc6270 */
[----:B------:R-:W-:-:S04]  /*a080*/  IMAD.HI.U32 R184, R2, R187, RZ ;  /* 0x000000bb02b87227 */ /* 0x000fc800078e00ff */
[----:B------:R-:W-:Y:S02]  /*a090*/  IMAD.MOV R5, RZ, RZ, -R5 ;  /* 0x000000ffff057224 */ /* 0x000fe400078e0a05 */
[----:B------:R-:W-:Y:S02]  /*a0a0*/  @!P2 IMAD.IADD R180, R180, 0x1, -R0 ;  /* 0x00000001b4b4a824 */ /* 0x000fe400078e0a00 */
[----:B------:R-:W-:Y:S02]  /*a0b0*/  IMAD.MOV R186, RZ, RZ, -R184 ;  /* 0x000000ffffba7224 */ /* 0x000fe400078e0ab8 */
[--C-:B------:R-:W-:Y:S01]  /*a0c0*/  @!P1 IMAD.IADD R181, R181, 0x1, -R0.reuse ;  /* 0x00000001b5b59824 */ /* 0x100fe200078e0a00 */
[C---:B------:R-:W-:Y:S01]  /*a0d0*/  ISETP.GT.U32.AND P2, PT, R0.reuse, R180, PT ;  /* 0x000000b40000720c */ /* 0x040fe20003f44070 */
[----:B------:R-:W-:Y:S01]  /*a0e0*/  IMAD R184, R0, R5, R185 ;  /* 0x0000000500b87224 */ /* 0x000fe200078e02b9 */
[C---:B------:R-:W-:Y:S01]  /*a0f0*/  IADD3 R5, R3.reuse, 0xd9, RZ ;  /* 0x000000d903057810 */ /* 0x040fe20007ffe0ff */
[----:B------:R-:W-:Y:S01]  /*a100*/  @!P3 IMAD.IADD R182, R182, 0x1, -R0 ;  /* 0x00000001b6b6b824 */ /* 0x000fe200078e0a00 */
[C---:B------:R-:W-:Y:S01]  /*a110*/  ISETP.GT.U32.AND P1, PT, R0.reuse, R181, PT ;  /* 0x000000b50000720c */ /* 0x040fe20003f24070 */
[C---:B------:R-:W-:Y:S01]  /*a120*/  IMAD R185, R0.reuse, R186, R187 ;  /* 0x000000ba00b97224 */ /* 0x040fe200078e02bb */
[----:B------:R-:W-:Y:S01]  /*a130*/  ISETP.GT.U32.AND P3, PT, R0, R184, PT ;  /* 0x000000b80000720c */ /* 0x000fe20003f64070 */
[----:B------:R-:W-:Y:S01]  /*a140*/  VIADD R186, R3, 0xda ;  /* 0x000000da03ba7836 */ /* 0x000fe20000000000 */
[----:B------:R-:W-:Y:S01]  /*a150*/  IABS R187, R5 ;  /* 0x0000000500bb7213 */ /* 0x000fe20000000000 */
[----:B------:R-:W-:-:S02]  /*a160*/  @!P0 IMAD.MOV R182, RZ, RZ, -R182 ;  /* 0x000000ffffb68224 */ /* 0x000fc400078e0ab6 */
[C---:B------:R-:W-:Y:S01]  /*a170*/  VIADD R192, R3.reuse, 0xdc ;  /* 0x000000dc03c07836 */ /* 0x040fe20000000000 */
[----:B------:R-:W-:Y:S01]  /*a180*/  ISETP.GE.AND P0, PT, R186, RZ, PT ;  /* 0x000000ffba00720c */ /* 0x000fe20003f06270 */
[--C-:B------:R-:W-:Y:S01]  /*a190*/  @!P2 IMAD.IADD R180, R180, 0x1, -R0.reuse ;  /* 0x00000001b4b4a824 */ /* 0x100fe200078e0a00 */
[----:B------:R-:W-:Y:S01]  /*a1a0*/  ISETP.GT.U32.AND P2, PT, R0, R183, PT ;  /* 0x000000b70000720c */ /* 0x000fe20003f44070 */
[----:B------:R-:W-:Y:S01]  /*a1b0*/  VIADD R198, R3, 0xde ;  /* 0x000000de03c67836 */ /* 0x000fe20000000000 */
[----:B------:R-:W-:Y:S01]  /*a1c0*/  IABS R193, R192 ;  /* 0x000000c000c17213 */ /* 0x000fe20000000000 */
[--C-:B------:R-:W-:Y:S01]  /*a1d0*/  @!P1 IMAD.IADD R181, R181, 0x1, -R0.reuse ;  /* 0x00000001b5b59824 */ /* 0x100fe200078e0a00 */
[----:B------:R-:W-:Y:S01]  /*a1e0*/  ISETP.GE.AND P1, PT, R189, RZ, PT ;  /* 0x000000ffbd00720c */ /* 0x000fe20003f26270 */
[----:B------:R-:W-:Y:S01]  /*a1f0*/  @!P3 IMAD.IADD R184, R184, 0x1, -R0 ;  /* 0x00000001b8b8b824 */ /* 0x000fe200078e0a00 */
[----:B------:R-:W-:Y:S01]  /*a200*/  IABS R189, R186 ;  /* 0x000000ba00bd7213 */ /* 0x000fe20000000000 */
[----:B------:R-:W-:Y:S01]  /*a210*/  @!P5 IMAD.MOV R181, RZ, RZ, -R181 ;  /* 0x000000ffffb5d224 */ /* 0x000fe200078e0ab5 */
[----:B------:R-:W-:Y:S01]  /*a220*/  ISETP.GE.AND P5, PT, R5, RZ, PT ;  /* 0x000000ff0500720c */ /* 0x000fe20003fa6270 */
[----:B------:R-:W-:Y:S01]  /*a230*/  IMAD.HI.U32 R5, R2, R187, RZ ;  /* 0x000000bb02057227 */ /* 0x000fe200078e00ff */
[----:B------:R-:W-:-:S02]  /*a240*/  ISETP.GT.U32.AND P3, PT, R0, R184, PT ;  /* 0x000000b80000720c */ /* 0x000fc40003f64070 */
[----:B------:R-:W-:Y:S01]  /*a250*/  IABS R203, R198 ;  /* 0x000000c600cb7213 */ /* 0x000fe20000000000 */
[----:B------:R-:W-:-:S04]  /*a260*/  IMAD.HI.U32 R186, R2, R189, RZ ;  /* 0x000000bd02ba7227 */ /* 0x000fc800078e00ff */
[----:B------:R-:W-:Y:S02]  /*a270*/  IMAD.MOV R5, RZ, RZ, -R5 ;  /* 0x000000ffff057224 */ /* 0x000fe400078e0a05 */
[----:B------:R-:W-:Y:S01]  /*a280*/  @!P4 IMAD.MOV R180, RZ, RZ, -R180 ;  /* 0x000000ffffb4c224 */ /* 0x000fe200078e0ab4 */
[----:B------:R-:W-:Y:S01]  /*a290*/  ISETP.GE.AND P4, PT, R188, RZ, PT ;  /* 0x000000ffbc00720c */ /* 0x000fe20003f86270 */
[----:B------:R-:W-:Y:S02]  /*a2a0*/  @!P2 IMAD.IADD R183, R183, 0x1, -R0 ;  /* 0x00000001b7b7a824 */ /* 0x000fe400078e0a00 */
[----:B------:R-:W-:Y:S01]  /*a2b0*/  IMAD.MOV R188, RZ, RZ, -R186 ;  /* 0x000000ffffbc7224 */ /* 0x000fe200078e0aba */
[----:B------:R-:W-:Y:S01]  /*a2c0*/  @!P3 IADD3 R184, R184, -R0, RZ ;  /* 0x80000000b8b8b210 */ /* 0x000fe20007ffe0ff */
[C---:B------:R-:W-:Y:S01]  /*a2d0*/  IMAD R186, R0.reuse, R5, R187 ;  /* 0x0000000500ba7224 */ /* 0x040fe200078e02bb */
[C---:B------:R-:W-:Y:S01]  /*a2e0*/  ISETP.GT.U32.AND P2, PT, R0.reuse, R183, PT ;  /* 0x000000b70000720c */ /* 0x040fe20003f44070 */
[----:B------:R-:W-:-:S02]  /*a2f0*/  IMAD R187, R0, R188, R189 ;  /* 0x000000bc00bb7224 */ /* 0x000fc400078e02bd */
[----:B------:R-:W-:Y:S01]  /*a300*/  IMAD.HI.U32 R5, R2, R191, RZ ;  /* 0x000000bf02057227 */ /* 0x000fe200078e00ff */
[----:B------:R-:W-:-:S03]  /*a310*/  ISETP.GT.U32.AND P3, PT, R0, R186, PT ;  /* 0x000000ba0000720c */ /* 0x000fc60003f64070 */
[----:B------:R-:W-:-:S04]  /*a320*/  IMAD.HI.U32 R188, R2, R193, RZ ;  /* 0x000000c102bc7227 */ /* 0x000fc800078e00ff */
[----:B------:R-:W-:Y:S02]  /*a330*/  IMAD.MOV R5, RZ, RZ, -R5 ;  /* 0x000000ffff057224 */ /* 0x000fe400078e0a05 */
[----:B------:R-:W-:Y:S01]  /*a340*/  @!P2 IMAD.IADD R183, R183, 0x1, -R0 ;  /* 0x00000001b7b7a824 */ /* 0x000fe200078e0a00 */
[----:B------:R-:W-:Y:S01]  /*a350*/  ISETP.GT.U32.AND P2, PT, R0, R185, PT ;  /* 0x000000b90000720c */ /* 0x000fe20003f44070 */
[----:B------:R-:W-:Y:S02]  /*a360*/  IMAD.MOV R189, RZ, RZ, -R188 ;  /* 0x000000ffffbd7224 */ /* 0x000fe400078e0abc */
[----:B------:R-:W-:Y:S02]  /*a370*/  @!P3 IMAD.IADD R186, R186, 0x1, -R0 ;  /* 0x00000001babab824 */ /* 0x000fe400078e0a00 */
[----:B------:R-:W-:Y:S01]  /*a380*/  @!P6 IMAD.MOV R183, RZ, RZ, -R183 ;  /* 0x000000ffffb7e224 */ /* 0x000fe200078e0ab7 */
[C---:B------:R-:W-:Y:S01]  /*a390*/  ISETP.GT.U32.AND P6, PT, R0.reuse, R187, PT ;  /* 0x000000bb0000720c */ /* 0x040fe20003fc4070 */
[C---:B------:R-:W-:Y:S01]  /*a3a0*/  IMAD R188, R0.reuse, R5, R191 ;  /* 0x0000000500bc7224 */ /* 0x040fe200078e02bf */
[----:B------:R-:W-:Y:S01]  /*a3b0*/  ISETP.GT.U32.AND P3, PT, R0, R186, PT ;  /* 0x000000ba0000720c */ /* 0x000fe20003f64070 */
[----:B------:R-:W-:Y:S01]  /*a3c0*/  @!P4 IMAD.MOV R184, RZ, RZ, -R184 ;  /* 0x000000ffffb8c224 */ /* 0x000fe200078e0ab8 */
[----:B------:R-:W-:Y:S01]  /*a3d0*/  ISETP.GE.AND P4, PT, R190, RZ, PT ;  /* 0x000000ffbe00720c */ /* 0x000fe20003f86270 */
[----:B------:R-:W-:-:S04]  /*a3e0*/  IMAD.HI.U32 R190, R2, R201, RZ ;  /* 0x000000c902be7227 */ /* 0x000fc800078e00ff */
[----:B------:R-:W-:Y:S02]  /*a3f0*/  IMAD.MOV R190, RZ, RZ, -R190 ;  /* 0x000000ffffbe7224 */ /* 0x000fe400078e0abe */
[--C-:B------:R-:W-:Y:S02]  /*a400*/  @!P2 IMAD.IADD R185, R185, 0x1, -R0.reuse ;  /* 0x00000001b9b9a824 */ /* 0x100fe400078e0a00 */
[----:B------:R-:W-:Y:S01]  /*a410*/  @!P6 IADD3 R187, R187, -R0, RZ ;  /* 0x80000000bbbbe210 */ /* 0x000fe20007ffe0ff */
[----:B------:R-:W-:Y:S02]  /*a420*/  IMAD R189, R0, R189, R193 ;  /* 0x000000bd00bd7224 */ /* 0x000fe400078e02c1 */
[----:B------:R-:W-:Y:S01]  /*a430*/  @!P3 IMAD.IADD R186, R186, 0x1, -R0 ;  /* 0x00000001babab824 */ /* 0x000fe200078e0a00 */
[C---:B------:R-:W-:Y:S01]  /*a440*/  ISETP.GT.U32.AND P6, PT, R0.reuse, R187, PT ;  /* 0x000000bb0000720c */ /* 0x040fe20003fc4070 */
[C---:B------:R-:W-:Y:S01]  /*a450*/  IMAD R190, R0.reuse, R190, R201 ;  /* 0x000000be00be7224 */ /* 0x040fe200078e02c9 */
[----:B------:R-:W-:Y:S01]  /*a460*/  ISETP.GT.U32.AND P3, PT, R0, R188, PT ;  /* 0x000000bc0000720c */ /* 0x000fe20003f64070 */
[----:B------:R-:W-:Y:S01]  /*a470*/  IMAD.HI.U32 R191, R2, R203, RZ ;  /* 0x000000cb02bf7227 */ /* 0x000fe200078e00ff */
[----:B------:R-:W-:-:S03]  /*a480*/  ISETP.GT.U32.AND P2, PT, R0, R185, PT ;  /* 0x000000b90000720c */ /* 0x000fc60003f44070 */
[C---:B------:R-:W-:Y:S02]  /*a490*/  VIADD R200, R3.reuse, 0xdf ;  /* 0x000000df03c87836 */ /* 0x040fe40000000000 */
[----:B------:R-:W-:Y:S02]  /*a4a0*/  VIADD R199, R3, 0xe0 ;  /* 0x000000e003c77836 */ /* 0x000fe40000000000 */
[----:B------:R-:W-:Y:S01]  /*a4b0*/  IMAD.MOV R191, RZ, RZ, -R191 ;  /* 0x000000ffffbf7224 */ /* 0x000fe200078e0abf */
[----:B------:R-:W-:Y:S01]  /*a4c0*/  IABS R195, R200 ;  /* 0x000000c800c37213 */ /* 0x000fe20000000000 */
[--C-:B------:R-:W-:Y:S01]  /*a4d0*/  @!P6 IMAD.IADD R187, R187, 0x1, -R0.reuse ;  /* 0x00000001bbbbe824 */ /* 0x100fe200078e0a00 */
[C---:B------:R-:W-:Y:S01]  /*a4e0*/  ISETP.GT.U32.AND P6, PT, R0.reuse, R189, PT ;  /* 0x000000bd0000720c */ /* 0x040fe20003fc4070 */
[----:B------:R-:W-:Y:S01]  /*a4f0*/  IMAD R191, R0, R191, R203 ;  /* 0x000000bf00bf7224 */ /* 0x000fe200078e02cb */
[----:B------:R-:W-:Y:S01]  /*a500*/  @!P3 IADD3 R188, R188, -R0, RZ ;  /* 0x80000000bcbcb210 */ /* 0x000fe20007ffe0ff */
[----:B------:R-:W-:Y:S01]  /*a510*/  @!P2 IMAD.IADD R185, R185, 0x1, -R0 ;  /* 0x00000001b9b9a824 */ /* 0x000fe200078e0a00 */
[----:B------:R-:W-:Y:S01]  /*a520*/  ISETP.GT.U32.AND P3, PT, R0, R190, PT ;  /* 0x000000be0000720c */ /* 0x000fe20003f64070 */
[----:B------:R-:W-:Y:S01]  /*a530*/  VIADD R197, R3, 0xe1 ;  /* 0x000000e103c57836 */ /* 0x000fe20000000000 */
[----:B------:R-:W-:Y:S01]  /*a540*/  IABS R193, R199 ;  /* 0x000000c700c17213 */ /* 0x000fe20000000000 */
[----:B------:R-:W-:Y:S01]  /*a550*/  @!P5 IMAD.MOV R186, RZ, RZ, -R186 ;  /* 0x000000ffffbad224 */ /* 0x000fe200078e0aba */
[----:B------:R-:W-:Y:S01]  /*a560*/  ISETP.GE.AND P2, PT, R192, RZ, PT ;  /* 0x000000ffc000720c */ /* 0x000fe20003f46270 */
[----:B------:R-:W-:Y:S01]  /*a570*/  IMAD.HI.U32 R192, R2, R195, RZ ;  /* 0x000000c302c07227 */ /* 0x000fe200078e00ff */
[----:B------:R-:W-:-:S03]  /*a580*/  IABS R5, R197 ;  /* 0x000000c500057213 */ /* 0x000fc60000000000 */
[----:B------:R-:W-:Y:S01]  /*a590*/  @!P6 IMAD.IADD R189, R189, 0x1, -R0 ;  /* 0x00000001bdbde824 */ /* 0x000fe200078e0a00 */
[----:B------:R-:W-:Y:S01]  /*a5a0*/  ISETP.GT.U32.AND P6, PT, R0, R191, PT ;  /* 0x000000bf0000720c */ /* 0x000fe20003fc4070 */
[----:B------:R-:W-:Y:S02]  /*a5b0*/  IMAD.HI.U32 R194, R2, R193, RZ ;  /* 0x000000c102c27227 */ /* 0x000fe400078e00ff */
[----:B------:R-:W-:Y:S02]  /*a5c0*/  @!P3 IADD3 R190, R190, -R0, RZ ;  /* 0x80000000bebeb210 */ /* 0x000fe40007ffe0ff */
[C---:B------:R-:W-:Y:S01]  /*a5d0*/  ISETP.GT.U32.AND P3, PT, R0.reuse, R188, PT ;  /* 0x000000bc0000720c */ /* 0x040fe20003f64070 */
[----:B------:R-:W-:Y:S01]  /*a5e0*/  IMAD.MOV R192, RZ, RZ, -R192 ;  /* 0x000000ffffc07224 */ /* 0x000fe200078e0ac0 */
[C---:B------:R-:W-:Y:S01]  /*a5f0*/  ISETP.GT.U32.AND P5, PT, R0.reuse, R190, PT ;  /* 0x000000be0000720c */ /* 0x040fe20003fa4070 */
[----:B------:R-:W-:Y:S02]  /*a600*/  IMAD.MOV R194, RZ, RZ, -R194 ;  /* 0x000000ffffc27224 */ /* 0x000fe400078e0ac2 */
[----:B------:R-:W-:-:S02]  /*a610*/  IMAD R192, R0, R192, R195 ;  /* 0x000000c000c07224 */ /* 0x000fc400078e02c3 */
[C---:B------:R-:W-:Y:S02]  /*a620*/  IMAD R193, R0.reuse, R194, R193 ;  /* 0x000000c200c17224 */ /* 0x040fe400078e02c1 */
[----:B------:R-:W-:Y:S01]  /*a630*/  @!P1 IMAD.MOV R185, RZ, RZ, -R185 ;  /* 0x000000ffffb99224 */ /* 0x000fe200078e0ab9 */
[----:B------:R-:W-:Y:S01]  /*a640*/  ISETP.GT.U32.AND P1, PT, R0, R189, PT ;  /* 0x000000bd0000720c */ /* 0x000fe20003f24070 */
[----:B------:R-:W-:-:S04]  /*a650*/  IMAD.HI.U32 R196, R2, R5, RZ ;  /* 0x0000000502c47227 */ /* 0x000fc800078e00ff */
[--C-:B------:R-:W-:Y:S02]  /*a660*/  @!P6 IMAD.IADD R191, R191, 0x1, -R0.reuse ;  /* 0x00000001bfbfe824 */ /* 0x100fe400078e0a00 */
[----:B------:R-:W-:Y:S01]  /*a670*/  @!P0 IMAD.MOV R187, RZ, RZ, -R187 ;  /* 0x000000ffffbb8224 */ /* 0x000fe200078e0abb */
[----:B------:R-:W-:Y:S01]  /*a680*/  ISETP.GT.U32.AND P0, PT, R0, R192, PT ;  /* 0x000000c00000720c */ /* 0x000fe20003f04070 */
[----:B------:R-:W-:Y:S01]  /*a690*/  @!P3 IMAD.IADD R188, R188, 0x1, -R0 ;  /* 0x00000001bcbcb824 */ /* 0x000fe200078e0a00 */
[C---:B------:R-:W-:Y:S01]  /*a6a0*/  ISETP.GT.U32.AND P3, PT, R0.reuse, R193, PT ;  /* 0x000000c10000720c */ /* 0x040fe20003f64070 */
[----:B------:R-:W-:Y:S01]  /*a6b0*/  IMAD.MOV R196, RZ, RZ, -R196 ;  /* 0x000000ffffc47224 */ /* 0x000fe200078e0ac4 */
[C---:B------:R-:W-:Y:S01]  /*a6c0*/  ISETP.GT.U32.AND P6, PT, R0.reuse, R191, PT ;  /* 0x000000bf0000720c */ /* 0x040fe20003fc4070 */
[----:B------:R-:W-:Y:S01]  /*a6d0*/  VIADD R201, R3, 0xe2 ;  /* 0x000000e203c97836 */ /* 0x000fe20000000000 */
[----:B------:R-:W-:Y:S01]  /*a6e0*/  @!P1 IADD3 R189, R189, -R0, RZ ;  /* 0x80000000bdbd9210 */ /* 0x000fe20007ffe0ff */
[----:B------:R-:W-:Y:S01]  /*a6f0*/  IMAD R194, R0, R196, R5 ;  /* 0x000000c400c27224 */ /* 0x000fe200078e0205 */
[----:B------:R-:W-:Y:S01]  /*a700*/  ISETP.GE.AND P1, PT, R202, RZ, PT ;  /* 0x000000ffca00720c */ /* 0x000fe20003f26270 */
[----:B------:R-:W-:Y:S01]  /*a710*/  VIADD R203, R3, 0xe3 ;  /* 0x000000e303cb7836 */ /* 0x000fe20000000000 */
[----:B------:R-:W-:Y:S01]  /*a720*/  IABS R205, R201 ;  /* 0x000000c900cd7213 */ /* 0x000fe20000000000 */
[--C-:B------:R-:W-:Y:S01]  /*a730*/  @!P5 IMAD.IADD R190, R190, 0x1, -R0.reuse ;  /* 0x00000001bebed824 */ /* 0x100fe200078e0a00 */
[----:B------:R-:W-:Y:S01]  /*a740*/  ISETP.GT.U32.AND P5, PT, R0, R194, PT ;  /* 0x000000c20000720c */ /* 0x000fe20003fa4070 */
[----:B------:R-:W-:Y:S01]  /*a750*/  @!P0 IMAD.IADD R192, R192, 0x1, -R0 ;  /* 0x00000001c0c08824 */ /* 0x000fe200078e0a00 */
[----:B------:R-:W-:Y:S01]  /*a760*/  IABS R207, R203 ;  /* 0x000000cb00cf7213 */ /* 0x000fe20000000000 */
[----:B------:R-:W-:Y:S01]  /*a770*/  IMAD.HI.U32 R5, R2, R205, RZ ;  /* 0x000000cd02057227 */ /* 0x000fe200078e00ff */
[----:B------:R-:W-:-:S02]  /*a780*/  @!P3 IADD3 R193, R193, -R0, RZ ;  /* 0x80000000c1c1b210 */ /* 0x000fc40007ffe0ff */
[----:B------:R-:W-:Y:S01]  /*a790*/  ISETP.GE.AND P0, PT, R200, RZ, PT ;  /* 0x000000ffc800720c */ /* 0x000fe20003f06270 */
[----:B------:R-:W-:Y:S01]  /*a7a0*/  IMAD.HI.U32 R195, R2, R207, RZ ;  /* 0x000000cf02c37227 */ /* 0x000fe200078e00ff */
[----:B------:R-:W-:Y:S02]  /*a7b0*/  ISETP.GE.AND P3, PT, R199, RZ, PT ;  /* 0x000000ffc700720c */ /* 0x000fe40003f66270 */
[----:B------:R-:W-:Y:S01]  /*a7c0*/  @!P1 IADD3 R190, -R190, RZ, RZ ;  /* 0x000000ffbebe9210 */ /* 0x000fe20007ffe1ff */
[----:B------:R-:W-:Y:S02]  /*a7d0*/  IMAD.MOV R5, RZ, RZ, -R5 ;  /* 0x000000ffff057224 */ /* 0x000fe400078e0a05 */
[----:B------:R-:W-:Y:S01]  /*a7e0*/  @!P2 IMAD.MOV R189, RZ, RZ, -R189 ;  /* 0x000000ffffbda224 */ /* 0x000fe200078e0abd */
[----:B------:R-:W-:Y:S01]  /*a7f0*/  ISETP.GT.U32.AND P2, PT, R0, R193, PT ;  /* 0x000000c10000720c */ /* 0x000fe20003f44070 */
[----:B------:R-:W-:Y:S01]  /*a800*/  @!P6 IMAD.IADD R191, R191, 0x1, -R0 ;  /* 0x00000001bfbfe824 */ /* 0x000fe200078e0a00 */
[----:B------:R-:W-:Y:S01]  /*a810*/  ISETP.GE.AND P6, PT, R198, RZ, PT ;  /* 0x000000ffc600720c */ /* 0x000fe20003fc6270 */
[----:B------:R-:W-:Y:S01]  /*a820*/  @!P4 IMAD.MOV R188, RZ, RZ, -R188 ;  /* 0x000000ffffbcc224 */ /* 0x000fe200078e0abc */
[----:B------:R-:W-:Y:S01]  /*a830*/  ISETP.GT.U32.AND P4, PT, R0, R192, PT ;  /* 0x000000c00000720c */ /* 0x000fe20003f84070 */
[----:B------:R-:W-:-:S02]  /*a840*/  IMAD.MOV R196, RZ, RZ, -R195 ;  /* 0x000000ffffc47224 */ /* 0x000fc400078e0ac3 */
[C---:B------:R-:W-:Y:S02]  /*a850*/  IMAD R195, R0.reuse, R5, R205 ;  /* 0x0000000500c37224 */ /* 0x040fe400078e02cd */
[C---:B------:R-:W-:Y:S02]  /*a860*/  VIADD R200, R3.reuse, 0xe5 ;  /* 0x000000e503c87836 */ /* 0x040fe40000000000 */
[----:B------:R-:W-:Y:S01]  /*a870*/  VIADD R198, R3, 0xe4 ;  /* 0x000000e403c67836 */ /* 0x000fe20000000000 */
[----:B------:R-:W-:Y:S01]  /*a880*/  ISETP.GT.U32.AND P1, PT, R0, R195, PT ;  /* 0x000000c30000720c */ /* 0x000fe20003f24070 */
[--C-:B------:R-:W-:Y:S01]  /*a890*/  @!P5 IMAD.IADD R194, R194, 0x1, -R0.reuse ;  /* 0x00000001c2c2d824 */ /* 0x100fe200078e0a00 */
[----:B------:R-:W-:Y:S01]  /*a8a0*/  IABS R5, R200 ;  /* 0x000000c800057213 */ /* 0x000fe20000000000 */
[C---:B------:R-:W-:Y:S01]  /*a8b0*/  IMAD R196, R0.reuse, R196, R207 ;  /* 0x000000c400c47224 */ /* 0x040fe200078e02cf */
[----:B------:R-:W-:Y:S01]  /*a8c0*/  IABS R199, R198 ;  /* 0x000000c600c77213 */ /* 0x000fe20000000000 */
[--C-:B------:R-:W-:Y:S01]  /*a8d0*/  @!P2 IMAD.IADD R193, R193, 0x1, -R0.reuse ;  /* 0x00000001c1c1a824 */ /* 0x100fe200078e0a00 */
[----:B------:R-:W-:Y:S01]  /*a8e0*/  ISETP.GT.U32.AND P5, PT, R0, R194, PT ;  /* 0x000000c20000720c */ /* 0x000fe20003fa4070 */
[----:B------:R-:W-:Y:S01]  /*a8f0*/  @!P6 IMAD.MOV R191, RZ, RZ, -R191 ;  /* 0x000000ffffbfe224 */ /* 0x000fe200078e0abf */
[----:B------:R-:W-:Y:S01]  /*a900*/  ISETP.GE.AND P2, PT, R201, RZ, PT ;  /* 0x000000ffc900720c */ /* 0x000fe20003f46270 */
[----:B------:R-:W-:Y:S01]  /*a910*/  @!P4 IMAD.IADD R192, R192, 0x1, -R0 ;  /* 0x00000001c0c0c824 */ /* 0x000fe200078e0a00 */
[----:B------:R-:W-:Y:S01]  /*a920*/  ISETP.GE.AND P6, PT, R197, RZ, PT ;  /* 0x000000ffc500720c */ /* 0x000fe20003fc6270 */
[----:B------:R-:W-:Y:S01]  /*a930*/  IMAD.MOV.U32 R201, RZ, RZ, R5 ;  /* 0x000000ffffc97224 */ /* 0x000fe200078e0005 */
[----:B------:R-:W-:Y:S01]  /*a940*/  ISETP.GT.U32.AND P4, PT, R0, R196, PT ;  /* 0x000000c40000720c */ /* 0x000fe20003f84070 */
[----:B------:R-:W-:Y:S01]  /*a950*/  IMAD.HI.U32 R5, R2, R199, RZ ;  /* 0x000000c702057227 */ /* 0x000fe200078e00ff */
[----:B------:R-:W-:-:S02]  /*a960*/  @!P1 IADD3 R195, R195, -R0, RZ ;  /* 0x80000000c3c39210 */ /* 0x000fc40007ffe0ff */
[----:B------:R-:W-:Y:S01]  /*a970*/  ISETP.GE.AND P1, PT, R198, RZ, PT ;  /* 0x000000ffc600720c */ /* 0x000fe20003f26270 */
[----:B------:R-:W-:-:S04]  /*a980*/  IMAD.HI.U32 R197, R2, R201, RZ ;  /* 0x000000c902c57227 */ /* 0x000fc800078e00ff */
[----:B------:R-:W-:Y:S02]  /*a990*/  IMAD.MOV R5, RZ, RZ, -R5 ;  /* 0x000000ffff057224 */ /* 0x000fe400078e0a05 */
[----:B------:R-:W-:Y:S02]  /*a9a0*/  IMAD.MOV R198, RZ, RZ, -R197 ;  /* 0x000000ffffc67224 */ /* 0x000fe400078e0ac5 */
[--C-:B------:R-:W-:Y:S01]  /*a9b0*/  @!P5 IMAD.IADD R194, R194, 0x1, -R0.reuse ;  /* 0x00000001c2c2d824 */ /* 0x100fe200078e0a00 */
[----:B------:R-:W-:Y:S01]  /*a9c0*/  ISETP.GE.AND P5, PT, R203, RZ, PT ;  /* 0x000000ffcb00720c */ /* 0x000fe20003fa6270 */
[----:B------:R-:W-:Y:S01]  /*a9d0*/  IMAD R197, R0, R5, R199 ;  /* 0x0000000500c57224 */ /* 0x000fe200078e02c7 */
[C---:B------:R-:W-:Y:S01]  /*a9e0*/  IADD3 R5, R3.reuse, 0xe6, RZ ;  /* 0x000000e603057810 */ /* 0x040fe20007ffe0ff */
[----:B------:R-:W-:Y:S01]  /*a9f0*/  @!P4 IMAD.IADD R196, R196, 0x1, -R0 ;  /* 0x00000001c4c4c824 */ /* 0x000fe200078e0a00 */
[----:B------:R-:W-:Y:S01]  /*aa00*/  ISETP.GE.AND P4, PT, R200, RZ, PT ;  /* 0x000000ffc800720c */ /* 0x000fe20003f86270 */
[----:B------:R-:W-:Y:S01]  /*aa10*/  @!P6 IMAD.MOV R194, RZ, RZ, -R194 ;  /* 0x000000ffffc2e224 */ /* 0x000fe200078e0ac2 */
[C---:B------:R-:W-:Y:S01]  /*aa20*/  ISETP.GT.U32.AND P6, PT, R0.reuse, R197, PT ;  /* 0x000000c50000720c */ /* 0x040fe20003fc4070 */
[----:B------:R-:W-:Y:S01]  /*aa30*/  @!P0 IMAD.MOV R192, RZ, RZ, -R192 ;  /* 0x000000ffffc08224 */ /* 0x000fe200078e0ac0 */
[C---:B------:R-:W-:Y:S01]  /*aa40*/  ISETP.GT.U32.AND P0, PT, R0.reuse, R195, PT ;  /* 0x000000c30000720c */ /* 0x040fe20003f04070 */
[----:B------:R-:W-:Y:S01]  /*aa50*/  @!P3 IMAD.MOV R193, RZ, RZ, -R193 ;  /* 0x000000ffffc1b224 */ /* 0x000fe200078e0ac1 */
[C---:B------:R-:W-:Y:S01]  /*aa60*/  ISETP.GT.U32.AND P3, PT, R0.reuse, R196, PT ;  /* 0x000000c40000720c */ /* 0x040fe20003f64070 */
[----:B------:R-:W-:Y:S01]  /*aa70*/  IMAD R198, R0, R198, R201 ;  /* 0x000000c600c67224 */ /* 0x000fe200078e02c9 */
[----:B------:R-:W-:Y:S01]  /*aa80*/  IABS R207, R5 ;  /* 0x0000000500cf7213 */ /* 0x000fe20000000000 */
[----:B------:R-:W-:-:S02]  /*aa90*/  VIADD R203, R3, 0xe8 ;  /* 0x000000e803cb7836 */ /* 0x000fc40000000000 */
[C---:B------:R-:W-:Y:S02]  /*aaa0*/  VIADD R200, R3.reuse, 0xe7 ;  /* 0x000000e703c87836 */ /* 0x040fe40000000000 */
[C---:B------:R-:W-:Y:S01]  /*aab0*/  VIADD R204, R3.reuse, 0xeb ;  /* 0x000000eb03cc7836 */ /* 0x040fe20000000000 */
[----:B------:R-:W-:Y:S01]  /*aac0*/  IABS R201, R203 ;  /* 0x000000cb00c97213 */ /* 0x000fe20000000000 */
[----:B------:R-:W-:Y:S01]  /*aad0*/  VIADD R208, R3, 0xea ;  /* 0x000000ea03d07836 */ /* 0x000fe20000000000 */
[----:B------:R-:W-:Y:S01]  /*aae0*/  @!P6 IADD3 R197, R197, -R0, RZ ;  /* 0x80000000c5c5e210 */ /* 0x000fe20007ffe0ff */
[--C-:B------:R-:W-:Y:S01]  /*aaf0*/  @!P0 IMAD.IADD R195, R195, 0x1, -R0.reuse ;  /* 0x00000001c3c38824 */ /* 0x100fe200078e0a00 */
[----:B------:R-:W-:Y:S01]  /*ab00*/  ISETP.GE.AND P0, PT, R5, RZ, PT ;  /* 0x000000ff0500720c */ /* 0x000fe20003f06270 */
[----:B------:R-:W-:Y:S01]  /*ab10*/  @!P3 IMAD.IADD R196, R196, 0x1, -R0 ;  /* 0x00000001c4c4b824 */ /* 0x000fe200078e0a00 */
[----:B------:R-:W-:Y:S01]  /*ab20*/  ISETP.GT.U32.AND P6, PT, R0, R197, PT ;  /* 0x000000c50000720c */ /* 0x000fe20003fc4070 */
[----:B------:R-:W-:Y:S01]  /*ab30*/  IMAD.HI.U32 R5, R2, R207, RZ ;  /* 0x000000cf02057227 */ /* 0x000fe200078e00ff */
[----:B------:R-:W-:-:S02]  /*ab40*/  ISETP.GT.U32.AND P3, PT, R0, R198, PT ;  /* 0x000000c60000720c */ /* 0x000fc40003f64070 */
[----:B------:R-:W-:Y:S01]  /*ab50*/  IABS R199, R200 ;  /* 0x000000c800c77213 */ /* 0x000fe20000000000 */
[----:B------:R-:W-:Y:S01]  /*ab60*/  IMAD.MOV R5, RZ, RZ, -R5 ;  /* 0x000000ffff057224 */ /* 0x000fe200078e0a05 */
[----:B------:R-:W-:Y:S01]  /*ab70*/  IABS R205, R204 ;  /* 0x000000cc00cd7213 */ /* 0x000fe20000000000 */
[----:B------:R-:W-:Y:S01]  /*ab80*/  IMAD.HI.U32 R202, R2, R201, RZ ;  /* 0x000000c902ca7227 */ /* 0x000fe200078e00ff */
[----:B------:R-:W-:-:S03]  /*ab90*/  IABS R209, R208 ;  /* 0x000000d000d17213 */ /* 0x000fc60000000000 */
[----:B------:R-:W-:Y:S01]  /*aba0*/  IMAD R207, R0, R5, R207 ;  /* 0x0000000500cf7224 */ /* 0x000fe200078e02cf */
[----:B------:R-:W-:Y:S01]  /*abb0*/  IADD3 R5, -R202, RZ, RZ ;  /* 0x000000ffca057210 */ /* 0x000fe20007ffe1ff */
[--C-:B------:R-:W-:Y:S02]  /*abc0*/  @!P6 IMAD.IADD R197, R197, 0x1, -R0.reuse ;  /* 0x00000001c5c5e824 */ /* 0x100fe400078e0a00 */
[----:B------:R-:W-:Y:S01]  /*abd0*/  @!P3 IMAD.IADD R198, R198, 0x1, -R0 ;  /* 0x00000001c6c6b824 */ /* 0x000fe200078e0a00 */
[----:B------:R-:W-:Y:S01]  /*abe0*/  ISETP.GT.U32.AND P6, PT, R0, R207, PT ;  /* 0x000000cf0000720c */ /* 0x000fe20003fc4070 */
[----:B------:R-:W-:Y:S01]  /*abf0*/  @!P2 IMAD.MOV R195, RZ, RZ, -R195 ;  /* 0x000000ffffc3a224 */ /* 0x000fe200078e0ac3 */
[----:B------:R-:W-:Y:S01]  /*ac00*/  ISETP.GE.AND P2, PT, R200, RZ, PT ;  /* 0x000000ffc800720c */ /* 0x000fe20003f46270 */
[----:B------:R-:W-:Y:S01]  /*ac10*/  IMAD.HI.U32 R200, R2, R199, RZ ;  /* 0x000000c702c87227 */ /* 0x000fe200078e00ff */
[----:B------:R-:W-:-:S03]  /*ac20*/  ISETP.GT.U32.AND P3, PT, R0, R198, PT ;  /* 0x000000c60000720c */ /* 0x000fc60003f64070 */
[----:B------:R-:W-:Y:S02]  /*ac30*/  VIADD R202, R3, 0xe9 ;  /* 0x000000e903ca7836 */ /* 0x000fe40000000000 */
[----:B------:R-:W-:Y:S02]  /*ac40*/  IMAD.MOV R200, RZ, RZ, -R200 ;  /* 0x000000ffffc87224 */ /* 0x000fe400078e0ac8 */
[C---:B------:R-:W-:Y:S01]  /*ac50*/  IMAD R201, R0.reuse, R5, R201 ;  /* 0x0000000500c97224 */ /* 0x040fe200078e02c9 */
[----:B------:R-:W-:Y:S01]  /*ac60*/  IABS R5, R202 ;  /* 0x000000ca00057213 */ /* 0x000fe20000000000 */
[--C-:B------:R-:W-:Y:S02]  /*ac70*/  @!P6 IMAD.IADD R207, R207, 0x1, -R0.reuse ;  /* 0x00000001cfcfe824 */ /* 0x100fe400078e0a00 */
[C---:B------:R-:W-:Y:S01]  /*ac80*/  IMAD R199, R0.reuse, R200, R199 ;  /* 0x000000c800c77224 */ /* 0x040fe200078e02c7 */
[C---:B------:R-:W-:Y:S01]  /*ac90*/  ISETP.GT.U32.AND P6, PT, R0.reuse, R201, PT ;  /* 0x000000c90000720c */ /* 0x040fe20003fc4070 */
[----:B------:R-:W-:Y:S01]  /*aca0*/  @!P1 IMAD.MOV R197, RZ, RZ, -R197 ;  /* 0x000000ffffc59224 */ /* 0x000fe200078e0ac5 */
[----:B------:R-:W-:Y:S01]  /*acb0*/  ISETP.GT.U32.AND P1, PT, R0, R207, PT ;  /* 0x000000cf0000720c */ /* 0x000fe20003f24070 */
[----:B------:R-:W-:Y:S01]  /*acc0*/  @!P3 IMAD.IADD R198, R198, 0x1, -R0 ;  /* 0x00000001c6c6b824 */ /* 0x000fe200078e0a00 */
[----:B------:R-:W-:Y:S01]  /*acd0*/  ISETP.GT.U32.AND P3, PT, R0, R199, PT ;  /* 0x000000c70000720c */ /* 0x000fe20003f64070 */
[----:B------:R-:W-:Y:S01]  /*ace0*/  IMAD.HI.U32 R206, R2, R5, RZ ;  /* 0x0000000502ce7227 */ /* 0x000fe200078e00ff */
[----:B------:R-:W-:-:S03]  /*acf0*/  IADD3 R200, R3, 0xec, RZ ;  /* 0x000000ec03c87810 */ /* 0x000fc60007ffe0ff */
[----:B------:R-:W-:Y:S02]  /*ad00*/  IMAD.MOV R206, RZ, RZ, -R206 ;  /* 0x000000ffffce7224 */ /* 0x000fe400078e0ace */
[----:B------:R-:W-:Y:S01]  /*ad10*/  @!P5 IMAD.MOV R196, RZ, RZ, -R196 ;  /* 0x000000ffffc4d224 */ /* 0x000fe200078e0ac4 */
[----:B------:R-:W-:Y:S01]  /*ad20*/  ISETP.GE.AND P5, PT, R203, RZ, PT ;  /* 0x000000ffcb00720c */ /* 0x000fe20003fa6270 */
[C---:B------:R-:W-:Y:S01]  /*ad30*/  IMAD R5, R0.reuse, R206, R5 ;  /* 0x000000ce00057224 */ /* 0x040fe200078e0205 */
[----:B------:R-:W-:Y:S01]  /*ad40*/  IABS R203, R200 ;  /* 0x000000c800cb7213 */ /* 0x000fe20000000000 */
[--C-:B------:R-:W-:Y:S01]  /*ad50*/  @!P6 IMAD.IADD R201, R201, 0x1, -R0.reuse ;  /* 0x00000001c9c9e824 */ /* 0x100fe200078e0a00 */
[----:B------:R-:W-:Y:S01]  /*ad60*/  @!P1 IADD3 R207, R207, -R0, RZ ;  /* 0x80000000cfcf9210 */ /* 0x000fe20007ffe0ff */
[----:B------:R-:W-:Y:S01]  /*ad70*/  @!P3 IMAD.IADD R199, R199, 0x1, -R0 ;  /* 0x00000001c7c7b824 */ /* 0x000fe200078e0a00 */
[C---:B------:R-:W-:Y:S01]  /*ad80*/  ISETP.GT.U32.AND P1, PT, R0.reuse, R5, PT ;  /* 0x000000050000720c */ /* 0x040fe20003f24070 */
[----:B------:R-:W-:Y:S01]  /*ad90*/  @!P4 IMAD.MOV R198, RZ, RZ, -R198 ;  /* 0x000000ffffc6c224 */ /* 0x000fe200078e0ac6 */
[----:B------:R-:W-:Y:S01]  /*ada0*/  ISETP.GT.U32.AND P6, PT, R0, R201, PT ;  /* 0x000000c90000720c */ /* 0x000fe20003fc4070 */
[----:B------:R-:W-:Y:S01]  /*adb0*/  IMAD.HI.U32 R210, R2, R209, RZ ;  /* 0x000000d102d27227 */ /* 0x000fe200078e00ff */
[----:B------:R-:W-:-:S02]  /*adc0*/  ISETP.GT.U32.AND P3, PT, R0, R199, PT ;  /* 0x000000c70000720c */ /* 0x000fc40003f64070 */
[----:B------:R-:W-:Y:S01]  /*add0*/  ISETP.GE.AND P4, PT, R202, RZ, PT ;  /* 0x000000ffca00720c */ /* 0x000fe20003f86270 */
[----:B------:R-:W-:-:S04]  /*ade0*/  IMAD.HI.U32 R202, R2, R205, RZ ;  /* 0x000000cd02ca7227 */ /* 0x000fc800078e00ff */
[----:B------:R-:W-:Y:S02]  /*adf0*/  IMAD.MOV R202, RZ, RZ, -R202 ;  /* 0x000000ffffca7224 */ /* 0x000fe400078e0aca */
[----:B------:R-:W-:Y:S02]  /*ae00*/  @!P1 IMAD.IADD R5, R5, 0x1, -R0 ;  /* 0x0000000105059824 */ /* 0x000fe400078e0a00 */
[----:B------:R-:W-:-:S03]  /*ae10*/  IMAD.HI.U32 R206, R2, R203, RZ ;  /* 0x000000cb02ce7227 */ /* 0x000fc600078e00ff */
[----:B------:R-:W-:Y:S01]  /*ae20*/  ISETP.GT.U32.AND P1, PT, R0, R5, PT ;  /* 0x000000050000720c */ /* 0x000fe20003f24070 */
[----:B------:R-:W-:Y:S02]  /*ae30*/  IMAD.MOV R210, RZ, RZ, -R210 ;  /* 0x000000ffffd27224 */ /* 0x000fe400078e0ad2 */
[----:B------:R-:W-:Y:S01]  /*ae40*/  @!P3 IMAD.IADD R199, R199, 0x1, -R0 ;  /* 0x00000001c7c7b824 */ /* 0x000fe200078e0a00 */
[----:B------:R-:W-:Y:S01]  /*ae50*/  ISETP.GE.AND P3, PT, R208, RZ, PT ;  /* 0x000000ffd000720c */ /* 0x000fe20003f66270 */
[C---:B------:R-:W-:Y:S01]  /*ae60*/  IMAD R205, R0.reuse, R202, R205 ;  /* 0x000000ca00cd7224 */ /* 0x040fe200078e02cd */
[----:B------:R-:W-:Y:S01]  /*ae70*/  IADD3 R202, R3, 0xed, RZ ;  /* 0x000000ed03ca7810 */ /* 0x000fe20007ffe0ff */
[----:B------:R-:W-:Y:S02]  /*ae80*/  IMAD.MOV R206, RZ, RZ, -R206 ;  /* 0x000000ffffce7224 */ /* 0x000fe400078e0ace */
[----:B------:R-:W-:Y:S01]  /*ae90*/  @!P6 IMAD.IADD R201, R201, 0x1, -R0 ;  /* 0x00000001c9c9e824 */ /* 0x000fe200078e0a00 */
[C---:B------:R-:W-:Y:S01]  /*aea0*/  ISETP.GT.U32.AND P6, PT, R0.reuse, R205, PT ;  /* 0x000000cd0000720c */ /* 0x040fe20003fc4070 */
[----:B------:R-:W-:-:S02]  /*aeb0*/  IMAD R210, R0, R210, R209 ;  /* 0x000000d200d27224 */ /* 0x000fc400078e02d1 */
[----:B------:R-:W-:Y:S02]  /*aec0*/  IMAD.MOV.U32 R211, RZ, RZ, R207 ;  /* 0x000000ffffd37224 */ /* 0x000fe400078e00cf */
[----:B-1----:R-:W-:Y:S02]  /*aed0*/  IMAD.MOV.U32 R6, RZ, RZ, R199 ;  /* 0x000000ffff067224 */ /* 0x002fe400078e00c7 */
[C---:B------:R-:W-:Y:S01]  /*aee0*/  IMAD R203, R0.reuse, R206, R203 ;  /* 0x000000ce00cb7224 */ /* 0x040fe200078e02cb */
[----:B------:R-:W-:Y:S01]  /*aef0*/  IABS R206, R202 ;  /* 0x000000ca00ce7213 */ /* 0x000fe20000000000 */
[----:B------:R-:W-:Y:S02]  /*af00*/  IMAD.MOV.U32 R4, RZ, RZ, R201 ;  /* 0x000000ffff047224 */ /* 0x000fe400078e00c9 */
[----:B------:R-:W-:Y:S01]  /*af10*/  @!P0 IMAD.MOV R211, RZ, RZ, -R211 ;  /* 0x000000ffffd38224 */ /* 0x000fe200078e0ad3 */
[----:B------:R-:W-:Y:S01]  /*af20*/  ISETP.GT.U32.AND P0, PT, R0, R210, PT ;  /* 0x000000d20000720c */ /* 0x000fe20003f04070 */
[----:B------:R-:W-:Y:S01]  /*af30*/  @!P2 IMAD.MOV R6, RZ, RZ, -R6 ;  /* 0x000000ffff06a224 */ /* 0x000fe200078e0a06 */
[----:B------:R-:W-:Y:S01]  /*af40*/  ISETP.GE.AND P2, PT, R204, RZ, PT ;  /* 0x000000ffcc00720c */ /* 0x000fe20003f46270 */
[----:B------:R-:W-:Y:S01]  /*af50*/  VIADD R204, R3, 0xee ;  /* 0x000000ee03cc7836 */ /* 0x000fe20000000000 */
[----:B------:R-:W-:Y:S01]  /*af60*/  MOV R199, R206 ;  /* 0x000000ce00c77202 */ /* 0x000fe20000000f00 */
[----:B------:R-:W-:Y:S01]  /*af70*/  @!P5 IMAD.MOV R4, RZ, RZ, -R4 ;  /* 0x000000ffff04d224 */ /* 0x000fe200078e0a04 */
[----:B------:R-:W-:Y:S01]  /*af80*/  STL [R1+0x154], R211 ;  /* 0x000154d301007387 */ /* 0x000fe20000100800 */
[----:B------:R-:W-:Y:S01]  /*af90*/  @!P1 IMAD.IADD R5, R5, 0x1, -R0 ;  /* 0x0000000105059824 */ /* 0x000fe200078e0a00 */
[----:B------:R-:W-:Y:S01]  /*afa0*/  IABS R206, R204 ;  /* 0x000000cc00ce7213 */ /* 0x000fe20000000000 */
[----:B------:R-:W-:Y:S01]  /*afb0*/  IMAD.HI.U32 R201, R2, R199, RZ ;  /* 0x000000c702c97227 */ /* 0x000fe200078e00ff */
[----:B------:R-:W-:Y:S01]  /*afc0*/  STL [R1+0x3dc], R6 ;  /* 0x0003dc0601007387 */ /* 0x000fe20000100800 */
[----:B------:R-:W-:-:S02]  /*afd0*/  ISETP.GT.U32.AND P5, PT, R0, R203, PT ;  /* 0x000000cb0000720c */ /* 0x000fc40003fa4070 */
[----:B------:R-:W-:Y:S01]  /*afe0*/  ISETP.GE.AND P1, PT, R200, RZ, PT ;  /* 0x000000ffc800720c */ /* 0x000fe20003f26270 */
[----:B------:R1:W-:Y:S01]  /*aff0*/  STL [R1+0x504], R4 ;  /* 0x0005040401007387 */ /* 0x0003e20000100800 */
[----:B------:R-:W-:Y:S01]  /*b000*/  @!P6 IMAD.IADD R205, R205, 0x1, -R0 ;  /* 0x00000001cdcde824 */ /* 0x000fe200078e0a00 */
[----:B------:R-:W-:Y:S01]  /*b010*/  @!P0 IADD3 R210, R210, -R0, RZ ;  /* 0x80000000d2d28210 */ /* 0x000fe20007ffe0ff */
[----:B------:R-:W-:Y:S01]  /*b020*/  IMAD.MOV R200, RZ, RZ, -R201 ;  /* 0x000000ffffc87224 */ /* 0x000fe200078e0ac9 */
[----:B------:R-:W-:Y:S01]  /*b030*/  ISETP.GE.AND P0, PT, R202, RZ, PT ;  /* 0x000000ffca00720c */ /* 0x000fe20003f06270 */
[----:B------:R-:W-:Y:S01]  /*b040*/  IMAD.MOV.U32 R201, RZ, RZ, R206 ;  /* 0x000000ffffc97224 */ /* 0x000fe200078e00ce */
[----:B------:R-:W-:Y:S01]  /*b050*/  ISETP.GT.U32.AND P6, PT, R0, R210, PT ;  /* 0x000000d20000720c */ /* 0x000fe20003fc4070 */
[----:B------:R-:W-:Y:S02]  /*b060*/  VIADD R202, R3, 0xf1 ;  /* 0x000000f103ca7836 */ /* 0x000fe40000000000 */
[----:B------:R-:W-:-:S04]  /*b070*/  IMAD.HI.U32 R206, R2, R201, RZ ;  /* 0x000000c902ce7227 */ /* 0x000fc800078e00ff */
[----:B-1----:R-:W-:Y:S02]  /*b080*/  IMAD.MOV.U32 R4, RZ, RZ, R5 ;  /* 0x000000ffff047224 */ /* 0x002fe400078e0005 */
[----:B------:R-:W-:Y:S02]  /*b090*/  IMAD.MOV R206, RZ, RZ, -R206 ;  /* 0x000000ffffce7224 */ /* 0x000fe400078e0ace */
[--C-:B------:R-:W-:Y:S01]  /*b0a0*/  @!P5 IMAD.IADD R203, R203, 0x1, -R0.reuse ;  /* 0x00000001cbcbd824 */ /* 0x100fe200078e0a00 */
[----:B------:R-:W-:Y:S01]  /*b0b0*/  @!P4 IADD3 R4, -R4, RZ, RZ ;  /* 0x000000ff0404c210 */ /* 0x000fe20007ffe1ff */
[C---:B------:R-:W-:Y:S01]  /*b0c0*/  IMAD R201, R0.reuse, R206, R201 ;  /* 0x000000ce00c97224 */ /* 0x040fe200078e02c9 */
[C---:B------:R-:W-:Y:S01]  /*b0d0*/  ISETP.GT.U32.AND P4, PT, R0.reuse, R205, PT ;  /* 0x000000cd0000720c */ /* 0x040fe20003f84070 */
[C---:B------:R-:W-:Y:S01]  /*b0e0*/  IMAD R5, R0.reuse, R200, R199 ;  /* 0x000000c800057224 */ /* 0x040fe200078e02c7 */
[----:B------:R-:W-:Y:S01]  /*b0f0*/  ISETP.GT.U32.AND P5, PT, R0, R203, PT ;  /* 0x000000cb0000720c */ /* 0x000fe20003fa4070 */
[----:B------:R-:W-:Y:S01]  /*b100*/  @!P6 IMAD.IADD R210, R210, 0x1, -R0 ;  /* 0x00000001d2d2e824 */ /* 0x000fe200078e0a00 */
[----:B------:R1:W-:Y:S01]  /*b110*/  STL [R1+0x50c], R4 ;  /* 0x00050c0401007387 */ /* 0x0003e20000100800 */
[C---:B------:R-:W-:Y:S01]  /*b120*/  VIADD R199, R3.reuse, 0xf0 ;  /* 0x000000f003c77836 */ /* 0x040fe20000000000 */
[----:B------:R-:W-:Y:S01]  /*b130*/  ISETP.GT.U32.AND P6, PT, R0, R5, PT ;  /* 0x000000050000720c */ /* 0x000fe20003fc4070 */
[C---:B------:R-:W-:Y:S01]  /*b140*/  VIADD R200, R3.reuse, 0xef ;  /* 0x000000ef03c87836 */ /* 0x040fe20000000000 */
[----:B------:R-:W-:Y:S01]  /*b150*/  IABS R206, R202 ;  /* 0x000000ca00ce7213 */ /* 0x000fe20000000000 */
[----:B------:R-:W-:Y:S01]  /*b160*/  VIADD R213, R3, 0x111 ;  /* 0x0000011103d57836 */ /* 0x000fe20000000000 */
[----:B------:R-:W-:Y:S01]  /*b170*/  IABS R207, R199 ;  /* 0x000000c700cf7213 */ /* 0x000fe20000000000 */
[----:B------:R-:W-:Y:S01]  /*b180*/  IMAD.HI.U32 R223, R2, R232, RZ ;  /* 0x000000e802df7227 */ /* 0x000fe200078e00ff */
[----:B------:R-:W-:-:S02]  /*b190*/  IABS R208, R200 ;  /* 0x000000c800d07213 */ /* 0x000fc40000000000 */
[----:B------:R-:W-:Y:S01]  /*b1a0*/  @!P4 IADD3 R205, R205, -R0, RZ ;  /* 0x80000000cdcdc210 */ /* 0x000fe20007ffe0ff */
[----:B------:R-:W-:Y:S01]  /*b1b0*/  @!P5 IMAD.IADD R203, R203, 0x1, -R0 ;  /* 0x00000001cbcbd824 */ /* 0x000fe200078e0a00 */
[----:B------:R-:W-:Y:S01]  /*b1c0*/  ISETP.GT.U32.AND P4, PT, R0, R201, PT ;  /* 0x000000c90000720c */ /* 0x000fe20003f84070 */
[----:B-1----:R-:W-:Y:S01]  /*b1d0*/  IMAD.MOV.U32 R4, RZ, RZ, R210 ;  /* 0x000000ffff047224 */ /* 0x002fe200078e00d2 */
[----:B------:R-:W-:Y:S01]  /*b1e0*/  ISETP.GE.AND P5, PT, R204, RZ, PT ;  /* 0x000000ffcc00720c */ /* 0x000fe20003fa6270 */
[----:B------:R-:W-:-:S04]  /*b1f0*/  IMAD.HI.U32 R204, R2, R207, RZ ;  /* 0x000000cf02cc7227 */ /* 0x000fc800078e00ff */
[----:B------:R-:W-:Y:S01]  /*b200*/  @!P6 IMAD.IADD R5, R5, 0x1, -R0 ;  /* 0x000000010505e824 */ /* 0x000fe200078e0a00 */
[----:B------:R-:W-:Y:S01]  /*b210*/  ISETP.GE.AND P6, PT, R200, RZ, PT ;  /* 0x000000ffc800720c */ /* 0x000fe20003fc6270 */
[----:B------:R-:W-:Y:S02]  /*b220*/  @!P3 IMAD.MOV R4, RZ, RZ, -R4 ;  /* 0x000000ffff04b224 */ /* 0x000fe400078e0a04 */
[----:B------:R-:W-:Y:S01]  /*b230*/  IMAD.HI.U32 R200, R2, R206, RZ ;  /* 0x000000ce02c87227 */ /* 0x000fe200078e00ff */
[C---:B------:R-:W-:Y:S02]  /*b240*/  ISETP.GT.U32.AND P3, PT, R0.reuse, R5, PT ;  /* 0x000000050000720c */ /* 0x040fe40003f64070 */
[----:B------:R-:W-:Y:S01]  /*b250*/  @!P4 IADD3 R201, R201, -R0, RZ ;  /* 0x80000000c9c9c210 */ /* 0x000fe20007ffe0ff */
[----:B------:R-:W-:Y:S01]  /*b260*/  IMAD.MOV R204, RZ, RZ, -R204 ;  /* 0x000000ffffcc7224 */ /* 0x000fe200078e0acc */
[----:B------:R1:W-:Y:S01]  /*b270*/  STL [R1+0x510], R4 ;  /* 0x0005100401007387 */ /* 0x0003e20000100800 */
[----:B------:R-:W-:Y:S01]  /*b280*/  IMAD.MOV R200, RZ, RZ, -R200 ;  /* 0x000000ffffc87224 */ /* 0x000fe200078e0ac8 */
[C---:B------:R-:W-:Y:S01]  /*b290*/  ISETP.GT.U32.AND P4, PT, R0.reuse, R201, PT ;  /* 0x000000c90000720c */ /* 0x040fe20003f84070 */
[----:B------:R-:W-:-:S02]  /*b2a0*/  IMAD R207, R0, R204, R207 ;  /* 0x000000cc00cf7224 */ /* 0x000fc400078e02cf */
[----:B------:R-:W-:-:S04]  /*b2b0*/  IMAD.HI.U32 R209, R2, R208, RZ ;  /* 0x000000d002d17227 */ /* 0x000fc800078e00ff */
[C---:B------:R-:W-:Y:S02]  /*b2c0*/  IMAD R206, R0.reuse, R200, R206 ;  /* 0x000000c800ce7224 */ /* 0x040fe400078e02ce */
[----:B-1----:R-:W-:Y:S02]  /*b2d0*/  IMAD.MOV.U32 R4, RZ, RZ, R203 ;  /* 0x000000ffff047224 */ /* 0x002fe400078e00cb */
[----:B------:R-:W-:Y:S02]  /*b2e0*/  IMAD.MOV R209, RZ, RZ, -R209 ;  /* 0x000000ffffd17224 */ /* 0x000fe400078e0ad1 */
[----:B------:R-:W-:Y:S01]  /*b2f0*/  @!P1 IMAD.MOV R4, RZ, RZ, -R4 ;  /* 0x000000ffff049224 */ /* 0x000fe200078e0a04 */
[C---:B------:R-:W-:Y:S01]  /*b300*/  ISETP.GT.U32.AND P1, PT, R0.reuse, R207, PT ;  /* 0x000000cf0000720c */ /* 0x040fe20003f24070 */
[----:B------:R-:W-:Y:S01]  /*b310*/  @!P4 IMAD.IADD R201, R201, 0x1, -R0 ;  /* 0x00000001c9c9c824 */ /* 0x000fe200078e0a00 */
[----:B------:R-:W-:Y:S01]  /*b320*/  ISETP.GT.U32.AND P4, PT, R0, R206, PT ;  /* 0x000000ce0000720c */ /* 0x000fe20003f84070 */
[----:B------:R-:W-:-:S02]  /*b330*/  IMAD.MOV.U32 R6, RZ, RZ, R205 ;  /* 0x000000ffff067224 */ /* 0x000fc400078e00cd */
[C---:B------:R-:W-:Y:S01]  /*b340*/  IMAD R208, R0.reuse, R209, R208 ;  /* 0x000000d100d07224 */ /* 0x040fe200078e02d0 */
[C---:B------:R-:W-:Y:S01]  /*b350*/  IADD3 R209, R3.reuse, 0xf2, RZ ;  /* 0x000000f203d17810 */ /* 0x040fe20007ffe0ff */
[----:B------:R-:W-:Y:S02]  /*b360*/  VIADD R203, R3, 0xf3 ;  /* 0x000000f303cb7836 */ /* 0x000fe40000000000 */
[----:B------:R-:W-:Y:S01]  /*b370*/  @!P2 IMAD.MOV R6, RZ, RZ, -R6 ;  /* 0x000000ffff06a224 */ /* 0x000fe200078e0a06 */
[----:B------:R-:W-:Y:S01]  /*b380*/  ISETP.GT.U32.AND P2, PT, R0, R208, PT ;  /* 0x000000d00000720c */ /* 0x000fe20003f44070 */
[--C-:B------:R-:W-:Y:S01]  /*b390*/  @!P3 IMAD.IADD R5, R5, 0x1, -R0.reuse ;  /* 0x000000010505b824 */ /* 0x100fe200078e0a00 */
[----:B------:R-:W-:Y:S01]  /*b3a0*/  ISETP.GE.AND P3, PT, R199, RZ, PT ;  /* 0x000000ffc700720c */ /* 0x000fe20003f66270 */
[--C-:B------:R-:W-:Y:S01]  /*b3b0*/  @!P1 IMAD.IADD R207, R207, 0x1, -R0.reuse ;  /* 0x00000001cfcf9824 */ /* 0x100fe200078e0a00 */
[----:B------:R-:W-:Y:S01]  /*b3c0*/  IABS R199, R203 ;  /* 0x000000cb00c77213 */ /* 0x000fe20000000000 */
[----:B------:R-:W-:Y:S01]  /*b3d0*/  STL [R1+0x514], R6 ;  /* 0x0005140601007387 */ /* 0x000fe20000100800 */
[----:B------:R-:W-:Y:S01]  /*b3e0*/  @!P4 IMAD.IADD R206, R206, 0x1, -R0 ;  /* 0x00000001cecec824 */ /* 0x000fe200078e0a00 */
[----:B------:R-:W-:Y:S01]  /*b3f0*/  IABS R200, R209 ;  /* 0x000000d100c87213 */ /* 0x000fe20000000000 */
[----:B------:R-:W-:Y:S01]  /*b400*/  VIADD R221, R3, 0x1b1 ;  /* 0x000001b103dd7836 */ /* 0x000fe20000000000 */
[----:B------:R1:W-:Y:S01]  /*b410*/  STL [R1+0x51c], R4 ;  /* 0x00051c0401007387 */ /* 0x0003e20000100800 */
[----:B------:R-:W-:Y:S01]  /*b420*/  ISETP.GT.U32.AND P4, PT, R0, R207, PT ;  /* 0x000000cf0000720c */ /* 0x000fe20003f84070 */
[----:B------:R-:W-:-:S02]  /*b430*/  IMAD.MOV R223, RZ, RZ, -R223 ;  /* 0x000000ffffdf7224 */ /* 0x000fc400078e0adf */
[----:B------:R-:W-:Y:S01]  /*b440*/  @!P2 IMAD.IADD R208, R208, 0x1, -R0 ;  /* 0x00000001d0d0a824 */ /* 0x000fe200078e0a00 */
[----:B------:R-:W-:Y:S01]  /*b450*/  ISETP.GE.AND P2, PT, R202, RZ, PT ;  /* 0x000000ffca00720c */ /* 0x000fe20003f46270 */
[----:B------:R-:W-:Y:S01]  /*b460*/  IMAD.HI.U32 R204, R2, R200, RZ ;  /* 0x000000c802cc7227 */ /* 0x000fe200078e00ff */
[----:B------:R-:W-:Y:S02]  /*b470*/  IADD3 R202, R3, 0xf4, RZ ;  /* 0x000000f403ca7810 */ /* 0x000fe40007ffe0ff */
[----:B------:R-:W-:Y:S01]  /*b480*/  ISETP.GT.U32.AND P1, PT, R0, R208, PT ;  /* 0x000000d00000720c */ /* 0x000fe20003f24070 */
[----:B-1----:R-:W-:Y:S01]  /*b490*/  IMAD.MOV.U32 R4, RZ, RZ, R5 ;  /* 0x000000ffff047224 */ /* 0x002fe200078e0005 */
[----:B------:R-:W-:Y:S01]  /*b4a0*/  IABS R211, R202 ;  /* 0x000000ca00d37213 */ /* 0x000fe20000000000 */
[----:B------:R-:W-:Y:S01]  /*b4b0*/  IMAD.HI.U32 R5, R2, R199, RZ ;  /* 0x000000c702057227 */ /* 0x000fe200078e00ff */
[----:B------:R-:W-:-:S03]  /*b4c0*/  IABS R233, R221 ;  /* 0x000000dd00e97213 */ /* 0x000fc60000000000 */
[----:B------:R-:W-:Y:S01]  /*b4d0*/  @!P4 IMAD.IADD R207, R207, 0x1, -R0 ;  /* 0x00000001cfcfc824 */ /* 0x000fe200078e0a00 */
[----:B------:R-:W-:Y:S01]  /*b4e0*/  IADD3 R5, -R5, RZ, RZ ;  /* 0x000000ff05057210 */ /* 0x000fe20007ffe1ff */
[----:B------:R-:W-:Y:S02]  /*b4f0*/  IMAD.MOV R204, RZ, RZ, -R204 ;  /* 0x000000ffffcc7224 */ /* 0x000fe400078e0acc */
[----:B------:R-:W-:Y:S01]  /*b500*/  @!P0 IMAD.MOV R4, RZ, RZ, -R4 ;  /* 0x000000ffff048224 */ /* 0x000fe200078e0a04 */
[C---:B------:R-:W-:Y:S01]  /*b510*/  ISETP.GT.U32.AND P0, PT, R0.reuse, R206, PT ;  /* 0x000000ce0000720c */ /* 0x040fe20003f04070 */
[C---:B------:R-:W-:Y:S02]  /*b520*/  IMAD R199, R0.reuse, R5, R199 ;  /* 0x0000000500c77224 */ /* 0x040fe400078e02c7 */
[C---:B------:R-:W-:Y:S01]  /*b530*/  IMAD R200, R0.reuse, R204, R200 ;  /* 0x000000cc00c87224 */ /* 0x040fe200078e02c8 */
[----:B------:R1:W-:Y:S01]  /*b540*/  STL [R1+0x518], R4 ;  /* 0x0005180401007387 */ /* 0x0003e20000100800 */
[----:B------:R-:W-:Y:S01]  /*b550*/  VIADD R204, R3, 0xf5 ;  /* 0x000000f503cc7836 */ /* 0x000fe20000000000 */
[----:B------:R-:W-:Y:S01]  /*b560*/  ISETP.GT.U32.AND P4, PT, R0, R199, PT ;  /* 0x000000c70000720c */ /* 0x000fe20003f84070 */
[----:B------:R-:W-:Y:S01]  /*b570*/  @!P1 IMAD.IADD R208, R208, 0x1, -R0 ;  /* 0x00000001d0d09824 */ /* 0x000fe200078e0a00 */
[----:B------:R-:W-:Y:S01]  /*b580*/  ISETP.GT.U32.AND P1, PT, R0, R200, PT ;  /* 0x000000c80000720c */ /* 0x000fe20003f24070 */
[----:B------:R-:W-:Y:S01]  /*b590*/  IMAD.HI.U32 R212, R2, R211, RZ ;  /* 0x000000d302d47227 */ /* 0x000fe200078e00ff */
[----:B------:R-:W-:-:S03]  /*b5a0*/  IABS R205, R204 ;  /* 0x000000cc00cd7213 */ /* 0x000fc60000000000 */
[----:B------:R-:W-:Y:S01]  /*b5b0*/  @!P0 IMAD.IADD R206, R206, 0x1, -R0 ;  /* 0x00000001cece8824 */ /* 0x000fe200078e0a00 */
[----:B------:R-:W-:Y:S01]  /*b5c0*/  ISETP.GE.AND P0, PT, R209, RZ, PT ;  /* 0x000000ffd100720c */ /* 0x000fe20003f06270 */
[----:B------:R-:W-:Y:S01]  /*b5d0*/  IMAD.HI.U32 R209, R2, R205, RZ ;  /* 0x000000cd02d17227 */ /* 0x000fe200078e00ff */
[----:B------:R-:W-:-:S03]  /*b5e0*/  IADD3 R212, -R212, RZ, RZ ;  /* 0x000000ffd4d47210 */ /* 0x000fc60007ffe1ff */
[--C-:B------:R-:W-:Y:S02]  /*b5f0*/  @!P4 IMAD.IADD R199, R199, 0x1, -R0.reuse ;  /* 0x00000001c7c7c824 */ /* 0x100fe400078e0a00 */
[----:B-1----:R-:W-:Y:S02]  /*b600*/  IMAD.MOV.U32 R4, RZ, RZ, R201 ;  /* 0x000000ffff047224 */ /* 0x002fe400078e00c9 */
[----:B------:R-:W-:Y:S01]  /*b610*/  IMAD.MOV R209, RZ, RZ, -R209 ;  /* 0x000000ffffd17224 */ /* 0x000fe200078e0ad1 */
[----:B------:R-:W-:Y:S01]  /*b620*/  ISETP.GT.U32.AND P4, PT, R0, R199, PT ;  /* 0x000000c70000720c */ /* 0x000fe20003f84070 */
[----:B------:R-:W-:Y:S01]  /*b630*/  @!P1 IMAD.IADD R200, R200, 0x1, -R0 ;  /* 0x00000001c8c89824 */ /* 0x000fe200078e0a00 */
[----:B------:R-:W-:Y:S01]  /*b640*/  ISETP.GE.AND P1, PT, R203, RZ, PT ;  /* 0x000000ffcb00720c */ /* 0x000fe20003f26270 */
[----:B------:R-:W-:Y:S01]  /*b650*/  VIADD R5, R3, 0xf6 ;  /* 0x000000f603057836 */ /* 0x000fe20000000000 */
[----:B------:R-:W-:Y:S01]  /*b660*/  @!P5 IADD3 R4, -R4, RZ, RZ ;  /* 0x000000ff0404d210 */ /* 0x000fe20007ffe1ff */
[C---:B------:R-:W-:Y:S01]  /*b670*/  IMAD R203, R0.reuse, R212, R211 ;  /* 0x000000d400cb7224 */ /* 0x040fe200078e02d3 */
[C---:B------:R-:W-:Y:S01]  /*b680*/  ISETP.GT.U32.AND P5, PT, R0.reuse, R200, PT ;  /* 0x000000c80000720c */ /* 0x040fe20003fa4070 */
[----:B------:R-:W-:Y:S01]  /*b690*/  IMAD.MOV.U32 R7, RZ, RZ, R208 ;  /* 0x000000ffff077224 */ /* 0x000fe200078e00d0 */
[----:B------:R-:W-:Y:S01]  /*b6a0*/  IABS R210, R5 ;  /* 0x0000000500d27213 */ /* 0x000fe20000000000 */
[C---:B------:R-:W-:Y:S01]  /*b6b0*/  IMAD R205, R0.reuse, R209, R205 ;  /* 0x000000d100cd7224 */ /* 0x040fe200078e02cd */
[----:B------:R1:W-:Y:S01]  /*b6c0*/  STL [R1+0x508], R4 ;  /* 0x0005080401007387 */ /* 0x0003e20000100800 */
[----:B------:R-:W-:Y:S01]  /*b6d0*/  @!P6 IMAD.MOV R7, RZ, RZ, -R7 ;  /* 0x000000ffff07e224 */ /* 0x000fe200078e0a07 */
[C---:B------:R-:W-:Y:S01]  /*b6e0*/  ISETP.GT.U32.AND P6, PT, R0.reuse, R203, PT ;  /* 0x000000cb0000720c */ /* 0x040fe20003fc4070 */
[----:B------:R-:W-:Y:S01]  /*b6f0*/  @!P4 IMAD.IADD R199, R199, 0x1, -R0 ;  /* 0x00000001c7c7c824 */ /* 0x000fe200078e0a00 */
[----:B------:R-:W-:Y:S01]  /*b700*/  ISETP.GT.U32.AND P4, PT, R0, R205, PT ;  /* 0x000000cd0000720c */ /* 0x000fe20003f84070 */
[----:B------:R-:W-:Y:S01]  /*b710*/  IMAD.MOV.U32 R201, RZ, RZ, R210 ;  /* 0x000000ffffc97224 */ /* 0x000fe200078e00d2 */
[----:B------:R-:W-:Y:S01]  /*b720*/  STL [R1+0x4b0], R7 ;  /* 0x0004b00701007387 */ /* 0x000fe20000100800 */
[----:B------:R-:W-:Y:S01]  /*b730*/  IMAD.MOV.U32 R6, RZ, RZ, R207 ;  /* 0x000000ffff067224 */ /* 0x000fe200078e00cf */
[----:B------:R-:W-:Y:S01]  /*b740*/  IADD3 R207, R3, 0xf9, RZ ;  /* 0x000000f903cf7810 */ /* 0x000fe20007ffe0ff */
[----:B------:R-:W-:Y:S01]  /*b750*/  @!P5 IMAD.IADD R200, R200, 0x1, -R0 ;  /* 0x00000001c8c8d824 */ /* 0x000fe200078e0a00 */
[----:B------:R-:W-:Y:S01]  /*b760*/  ISETP.GE.AND P5, PT, R5, RZ, PT ;  /* 0x000000ff0500720c */ /* 0x000fe20003fa6270 */
[----:B-1----:R-:W-:-:S02]  /*b770*/  IMAD.MOV.U32 R4, RZ, RZ, R206 ;  /* 0x000000ffff047224 */ /* 0x002fc400078e00ce */
[----:B------:R-:W-:Y:S01]  /*b780*/  @!P3 IMAD.MOV R6, RZ, RZ, -R6 ;  /* 0x000000ffff06b224 */ /* 0x000fe200078e0a06 */
[----:B------:R-:W-:Y:S01]  /*b790*/  ISETP.GE.AND P3, PT, R202, RZ, PT ;  /* 0x000000ffca00720c */ /* 0x000fe20003f66270 */
[----:B------:R-:W-:Y:S01]  /*b7a0*/  VIADD R202, R3, 0xf7 ;  /* 0x000000f703ca7836 */ /* 0x000fe20000000000 */
[----:B------:R-:W-:Y:S01]  /*b7b0*/  @!P2 IADD3 R4, -R4, RZ, RZ ;  /* 0x000000ff0404a210 */ /* 0x000fe20007ffe1ff */
[----:B------:R-:W-:Y:S01]  /*b7c0*/  @!P6 IMAD.IADD R203, R203, 0x1, -R0 ;  /* 0x00000001cbcbe824 */ /* 0x000fe200078e0a00 */
[----:B------:R-:W-:Y:S01]  /*b7d0*/  ISETP.GE.AND P2, PT, R204, RZ, PT ;  /* 0x000000ffcc00720c */ /* 0x000fe20003f46270 */
[----:B------:R-:W-:Y:S01]  /*b7e0*/  IMAD.HI.U32 R204, R2, R201, RZ ;  /* 0x000000c902cc7227 */ /* 0x000fe200078e00ff */
[----:B------:R1:W-:Y:S01]  /*b7f0*/  STL [R1+0x4b4], R6 ;  /* 0x0004b40601007387 */ /* 0x0003e20000100800 */
[----:B------:R-:W-:Y:S02]  /*b800*/  IABS R206, R202 ;  /* 0x000000ca00ce7213 */ /* 0x000fe40000000000 */
[----:B------:R-:W-:Y:S01]  /*b810*/  IMAD.MOV R204, RZ, RZ, -R204 ;  /* 0x000000ffffcc7224 */ /* 0x000fe200078e0acc */
[----:B------:R2:W-:Y:S01]  /*b820*/  STL [R1+0x4bc], R4 ;  /* 0x0004bc0401007387 */ /* 0x0005e20000100800 */
[----:B------:R-:W-:Y:S01]  /*b830*/  @!P4 IMAD.IADD R205, R205, 0x1, -R0 ;  /* 0x00000001cdcdc824 */ /* 0x000fe200078e0a00 */
[C---:B------:R-:W-:Y:S01]  /*b840*/  ISETP.GT.U32.AND P6, PT, R0.reuse, R203, PT ;  /* 0x000000cb0000720c */ /* 0x040fe20003fc4070 */
[----:B------:R-:W-:-:S02]  /*b850*/  IMAD R5, R0, R204, R201 ;  /* 0x000000cc00057224 */ /* 0x000fc400078e02c9 */
[----:B------:R-:W-:Y:S01]  /*b860*/  IMAD.HI.U32 R201, R2, R206, RZ ;  /* 0x000000ce02c97227 */ /* 0x000fe200078e00ff */
[----:B------:R-:W-:Y:S02]  /*b870*/  ISETP.GT.U32.AND P4, PT, R0, R205, PT ;  /* 0x000000cd0000720c */ /* 0x000fe40003f84070 */
[----:B-1----:R-:W-:Y:S01]  /*b880*/  MOV R6, R200 ;  /* 0x000000c800067202 */ /* 0x002fe20000000f00 */
[----:B------:R-:W-:Y:S02]  /*b890*/  IMAD.MOV R201, RZ, RZ, -R201 ;  /* 0x000000ffffc97224 */ /* 0x000fe400078e0ac9 */
[----:B--2---:R-:W-:Y:S02]  /*b8a0*/  IMAD.MOV.U32 R4, RZ, RZ, R199 ;  /* 0x000000ffff047224 */ /* 0x004fe400078e00c7 */
[----:B------:R-:W-:Y:S01]  /*b8b0*/  @!P0 IMAD.MOV R6, RZ, RZ, -R6 ;  /* 0x000000ffff068224 */ /* 0x000fe200078e0a06 */
[----:B------:R-:W-:Y:S01]  /*b8c0*/  ISETP.GE.AND P0, PT, R202, RZ, PT ;  /* 0x000000ffca00720c */ /* 0x000fe20003f06270 */
[----:B------:R-:W-:Y:S01]  /*b8d0*/  @!P1 IMAD.MOV R4, RZ, RZ, -R4 ;  /* 0x000000ffff049224 */ /* 0x000fe200078e0a04 */
[C---:B------:R-:W-:Y:S01]  /*b8e0*/  ISETP.GT.U32.AND P1, PT, R0.reuse, R5, PT ;  /* 0x000000050000720c */ /* 0x040fe20003f24070 */
[C---:B------:R-:W-:Y:S01]  /*b8f0*/  IMAD R206, R0.reuse, R201, R206 ;  /* 0x000000c900ce7224 */ /* 0x040fe200078e02ce */
[----:B------:R-:W-:Y:S01]  /*b900*/  STL [R1+0x4d8], R6 ;  /* 0x0004d80601007387 */ /* 0x000fe20000100800 */
[----:B------:R-:W-:Y:S01]  /*b910*/  VIADD R199, R3, 0xf8 ;  /* 0x000000f803c77836 */ /* 0x000fe20000000000 */
[----:B------:R-:W-:Y:S01]  /*b920*/  @!P4 IADD3 R205, R205, -R0, RZ ;  /* 0x80000000cdcdc210 */ /* 0x000fe20007ffe0ff */
[----:B------:R-:W-:Y:S01]  /*b930*/  @!P6 IMAD.IADD R203, R203, 0x1, -R0 ;  /* 0x00000001cbcbe824 */ /* 0x000fe200078e0a00 */
[C---:B------:R-:W-:Y:S01]  /*b940*/  ISETP.GT.U32.AND P4, PT, R0.reuse, R206, PT ;  /* 0x000000ce0000720c */ /* 0x040fe20003f84070 */
[----:B------:R1:W-:Y:S01]  /*b950*/  STL [R1+0x4f0], R4 ;  /* 0x0004f00401007387 */ /* 0x0003e20000100800 */
[----:B------:R-:W-:Y:S01]  /*b960*/  IABS R200, R199 ;  /* 0x000000c700c87213 */ /* 0x000fe20000000000 */
[----:B------:R-:W-:Y:S01]  /*b970*/  VIADD R208, R3, 0xfb ;  /* 0x000000fb03d07836 */ /* 0x000fe20000000000 */
[----:B------:R-:W-:Y:S01]  /*b980*/  IABS R202, R207 ;  /* 0x000000cf00ca7213 */ /* 0x000fe20000000000 */
[----:B------:R-:W-:Y:S01]  /*b990*/  IMAD R232, R0, R223, R232 ;  /* 0x000000df00e87224 */ /* 0x000fe200078e02e8 */
[----:B------:R-:W-:Y:S01]  /*b9a0*/  ISETP.GE.AND P6, PT, R199, RZ, PT ;  /* 0x000000ffc700720c */ /* 0x000fe20003fc6270 */
[----:B------:R-:W-:-:S02]  /*b9b0*/  @!P1 IMAD.IADD R5, R5, 0x1, -R0 ;  /* 0x0000000105059824 */ /* 0x000fc400078e0a00 */
[----:B------:R-:W-:-:S03]  /*b9c0*/  IMAD.HI.U32 R204, R2, R200, RZ ;  /* 0x000000c802cc7227 */ /* 0x000fc600078e00ff */
[----:B------:R-:W-:Y:S01]  /*b9d0*/  ISETP.GT.U32.AND P1, PT, R0, R5, PT ;  /* 0x000000050000720c */ /* 0x000fe20003f24070 */
[----:B-1----:R-:W-:Y:S02]  /*b9e0*/  IMAD.MOV.U32 R4, RZ, RZ, R203 ;  /* 0x000000ffff047224 */ /* 0x002fe400078e00cb */
[----:B------:R-:W-:Y:S02]  /*b9f0*/  VIADD R199, R3, 0xfa ;  /* 0x000000fa03c77836 */ /* 0x000fe40000000000 */
[----:B------:R-:W-:Y:S01]  /*ba00*/  @!P3 IMAD.MOV R4, RZ, RZ, -R4 ;  /* 0x000000ffff04b224 */ /* 0x000fe200078e0a04 */
[----:B------:R-:W-:Y:S01]  /*ba10*/  ISETP.GE.AND P3, PT, R207, RZ, PT ;  /* 0x000000ffcf00720c */ /* 0x000fe20003f66270 */
[----:B------:R-:W-:Y:S01]  /*ba20*/  IMAD.HI.U32 R203, R2, R202, RZ ;  /* 0x000000ca02cb7227 */ /* 0x000fe200078e00ff */
[----:B------:R-:W-:Y:S02]  /*ba30*/  IABS R201, R199 ;  /* 0x000000c700c97213 */ /* 0x000fe40000000000 */
[----:B------:R1:W-:Y:S01]  /*ba40*/  STL [R1+0x500], R4 ;  /* 0x0005000401007387 */ /* 0x0003e20000100800 */
[----:B------:R-:W-:-:S02]  /*ba50*/  IMAD.MOV R204, RZ, RZ, -R204 ;  /* 0x000000ffffcc7224 */ /* 0x000fc400078e0acc */
[----:B------:R-:W-:Y:S01]  /*ba60*/  @!P4 IMAD.IADD R206, R206, 0x1, -R0 ;  /* 0x00000001cecec824 */ /* 0x000fe200078e0a00 */
[----:B------:R-:W-:Y:S01]  /*ba70*/  @!P1 IADD3 R5, R5, -R0, RZ ;  /* 0x8000000005059210 */ /* 0x000fe20007ffe0ff */
[----:B------:R-:W-:Y:S02]  /*ba80*/  IMAD.MOV R203, RZ, RZ, -R203 ;  /* 0x000000ffffcb7224 */ /* 0x000fe400078e0acb */
[C---:B------:R-:W-:Y:S01]  /*ba90*/  IMAD R200, R0.reuse, R204, R200 ;  /* 0x000000cc00c87224 */ /* 0x040fe200078e02c8 */
[C---:B------:R-:W-:Y:S01]  /*baa0*/  ISETP.GT.U32.AND P4, PT, R0.reuse, R206, PT ;  /* 0x000000ce0000720c */ /* 0x040fe20003f84070 */
[----:B------:R-:W-:Y:S01]  /*bab0*/  VIADD R223, R3, 0x1b3 ;  /* 0x000001b303df7836 */ /* 0x000fe20000000000 */
[----:B------:R-:W-:Y:S01]  /*bac0*/  IABS R204, R208 ;  /* 0x000000d000cc7213 */ /* 0x000fe20000000000 */
[----:B-1----:R-:W-:Y:S01]  /*bad0*/  IMAD.MOV.U32 R4, RZ, RZ, R205 ;  /* 0x000000ffff047224 */ /* 0x002fe200078e00cd */
[----:B------:R-:W-:Y:S01]  /*bae0*/  ISETP.GT.U32.AND P1, PT, R0, R200, PT ;  /* 0x000000c80000720c */ /* 0x000fe20003f24070 */
[----:B------:R-:W-:Y:S01]  /*baf0*/  IMAD.HI.U32 R224, R2, R233, RZ ;  /* 0x000000e902e07227 */ /* 0x000fe200078e00ff */
[----:B------:R-:W-:-:S03]  /*bb00*/  IABS R235, R223 ;  /* 0x000000df00eb7213 */ /* 0x000fc60000000000 */
[----:B------:R-:W-:Y:S01]  /*bb10*/  @!P2 IMAD.MOV R4, RZ, RZ, -R4 ;  /* 0x000000ffff04a224 */ /* 0x000fe200078e0a04 */
[----:B------:R-:W-:Y:S01]  /*bb20*/  ISETP.GE.AND P2, PT, R199, RZ, PT ;  /* 0x000000ffc700720c */ /* 0x000fe20003f46270 */
[----:B------:R-:W-:Y:S02]  /*bb30*/  IMAD R199, R0, R203, R202 ;  /* 0x000000cb00c77224 */ /* 0x000fe400078e02ca */
[----:B------:R-:W-:Y:S01]  /*bb40*/  IMAD.HI.U32 R202, R2, R201, RZ ;  /* 0x000000c902ca7227 */ /* 0x000fe200078e00ff */
[----:B------:R1:W-:Y:S03]  /*bb50*/  STL [R1+0x4f8], R4 ;  /* 0x0004f80401007387 */ /* 0x0003e60000100800 */
[----:B------:R-:W-:Y:S02]  /*bb60*/  IMAD.MOV R202, RZ, RZ, -R202 ;  /* 0x000000ffffca7224 */ /* 0x000fe400078e0aca */
[----:B------:R-:W-:-:S02]  /*bb70*/  @!P4 IMAD.IADD R206, R206, 0x1, -R0 ;  /* 0x00000001cecec824 */ /* 0x000fc400078e0a00 */
[----:B------:R-:W-:Y:S02]  /*bb80*/  IMAD R201, R0, R202, R201 ;  /* 0x000000ca00c97224 */ /* 0x000fe400078e02c9 */
[----:B------:R-:W-:Y:S02]  /*bb90*/  @!P1 IMAD.IADD R200, R200, 0x1, -R0 ;  /* 0x00000001c8c89824 */ /* 0x000fe400078e0a00 */
[----:B-1----:R-:W-:Y:S01]  /*bba0*/  IMAD.MOV.U32 R4, RZ, RZ, R5 ;  /* 0x000000ffff047224 */ /* 0x002fe200078e0005 */
[C---:B------:R-:W-:Y:S01]  /*bbb0*/  ISETP.GT.U32.AND P4, PT, R0.reuse, R201, PT ;  /* 0x000000c90000720c */ /* 0x040fe20003f84070 */
[C---:B------:R-:W-:Y:S01]  /*bbc0*/  VIADD R203, R3.reuse, 0xfc ;  /* 0x000000fc03cb7836 */ /* 0x040fe20000000000 */
[----:B------:R-:W-:Y:S01]  /*bbd0*/  ISETP.GT.U32.AND P1, PT, R0, R200, PT ;  /* 0x000000c80000720c */ /* 0x000fe20003f24070 */
[----:B------:R-:W-:Y:S01]  /*bbe0*/  VIADD R5, R3, 0xfd ;  /* 0x000000fd03057836 */ /* 0x000fe20000000000 */
[----:B------:R-:W-:Y:S01]  /*bbf0*/  @!P5 IADD3 R4, -R4, RZ, RZ ;  /* 0x000000ff0404d210 */ /* 0x000fe20007ffe1ff */
[----:B------:R-:W-:Y:S01]  /*bc00*/  IMAD.HI.U32 R207, R2, R204, RZ ;  /* 0x000000cc02cf7227 */ /* 0x000fe200078e00ff */
[----:B------:R-:W-:-:S02]  /*bc10*/  ISETP.GT.U32.AND P5, PT, R0, R199, PT ;  /* 0x000000c70000720c */ /* 0x000fc40003fa4070 */
[----:B------:R-:W-:Y:S01]  /*bc20*/  IABS R202, R203 ;  /* 0x000000cb00ca7213 */ /* 0x000fe20000000000 */
[----:B------:R1:W-:Y:S01]  /*bc30*/  STL [R1+0x4fc], R4 ;  /* 0x0004fc0401007387 */ /* 0x0003e20000100800 */
[----:B------:R-:W-:Y:S01]  /*bc40*/  IABS R205, R5 ;  /* 0x0000000500cd7213 */ /* 0x000fe20000000000 */
[----:B------:R-:W-:Y:S02]  /*bc50*/  IMAD.MOV R207, RZ, RZ, -R207 ;  /* 0x000000ffffcf7224 */ /* 0x000fe400078e0acf */
[--C-:B------:R-:W-:Y:S02]  /*bc60*/  @!P4 IMAD.IADD R201, R201, 0x1, -R0.reuse ;  /* 0x00000001c9c9c824 */ /* 0x100fe400078e0a00 */
[----:B------:R-:W-:Y:S01]  /*bc70*/  @!P1 IMAD.IADD R200, R200, 0x1, -R0 ;  /* 0x00000001c8c89824 */ /* 0x000fe200078e0a00 */
[----:B------:R-:W-:Y:S01]  /*bc80*/  ISETP.GE.AND P1, PT, R203, RZ, PT ;  /* 0x000000ffcb00720c */ /* 0x000fe20003f26270 */
[C---:B------:R-:W-:Y:S01]  /*bc90*/  IMAD R204, R0.reuse, R207, R204 ;  /* 0x000000cf00cc7224 */ /* 0x040fe200078e02cc */
[----:B------:R-:W-:Y:S01]  /*bca0*/  ISETP.GT.U32.AND P4, PT, R0, R201, PT ;  /* 0x000000c90000720c */ /* 0x000fe20003f84070 */
[----:B-1----:R-:W-:-:S02]  /*bcb0*/  IMAD.MOV.U32 R4, RZ, RZ, R206 ;  /* 0x000000ffff047224 */ /* 0x002fc400078e00ce */
[----:B------:R-:W-:Y:S02]  /*bcc0*/  @!P5 IMAD.IADD R199, R199, 0x1, -R0 ;  /* 0x00000001c7c7d824 */ /* 0x000fe400078e0a00 */
[----:B------:R-:W-:Y:S01]  /*bcd0*/  IMAD.HI.U32 R206, R2, R202, RZ ;  /* 0x000000ca02ce7227 */ /* 0x000fe200078e00ff */
[----:B------:R-:W-:Y:S02]  /*bce0*/  @!P0 IADD3 R4, -R4, RZ, RZ ;  /* 0x000000ff04048210 */ /* 0x000fe40007ffe1ff */
[----:B------:R-:W-:Y:S01]  /*bcf0*/  ISETP.GT.U32.AND P5, PT, R0, R199, PT ;  /* 0x000000c70000720c */ /* 0x000fe20003fa4070 */
[----:B------:R-:W-:Y:S01]  /*bd00*/  IMAD.MOV R206, RZ, RZ, -R206 ;  /* 0x000000ffffce7224 */ /* 0x000fe200078e0ace */
[----:B------:R-:W-:Y:S01]  /*bd10*/  ISETP.GE.AND P0, PT, R208, RZ, PT ;  /* 0x000000ffd000720c */ /* 0x000fe20003f06270 */
[----:B------:R-:W-:Y:S01]  /*bd20*/  IMAD.HI.U32 R208, R2, R205, RZ ;  /* 0x000000cd02d07227 */ /* 0x000fe200078e00ff */
[----:B------:R1:W-:Y:S03]  /*bd30*/  STL [R1+0x4f4], R4 ;  /* 0x0004f40401007387 */ /* 0x0003e60000100800 */
[----:B------:R-:W-:Y:S01]  /*bd40*/  IMAD.MOV R203, RZ, RZ, -R208 ;  /* 0x000000ffffcb7224 */ /* 0x000fe200078e0ad0 */
[----:B------:R-:W-:Y:S01]  /*bd50*/  IADD3 R208, R3, 0xff, RZ ;  /* 0x000000ff03d07810 */ /* 0x000fe20007ffe0ff */
[----:B------:R-:W-:-:S02]  /*bd60*/  IMAD R202, R0, R206, R202 ;  /* 0x000000ce00ca7224 */ /* 0x000fc400078e02ca */
[----:B------:R-:W-:Y:S02]  /*bd70*/  IMAD.MOV.U32 R6, RZ, RZ, R200 ;  /* 0x000000ffff067224 */ /* 0x000fe400078e00c8 */
[C---:B------:R-:W-:Y:S01]  /*bd80*/  IMAD R205, R0.reuse, R203, R205 ;  /* 0x000000cb00cd7224 */ /* 0x040fe200078e02cd */
[----:B------:R-:W-:Y:S01]  /*bd90*/  @!P5 IADD3 R199, R199, -R0, RZ ;  /* 0x80000000c7c7d210 */ /* 0x000fe20007ffe0ff */
[----:B------:R-:W-:Y:S01]  /*bda0*/  @!P6 IMAD.MOV R6, RZ, RZ, -R6 ;  /* 0x000000ffff06e224 */ /* 0x000fe200078e0a06 */
[C---:B------:R-:W-:Y:S01]  /*bdb0*/  ISETP.GT.U32.AND P6, PT, R0.reuse, R202, PT ;  /* 0x000000ca0000720c */ /* 0x040fe20003fc4070 */
[----:B------:R-:W-:Y:S01]  /*bdc0*/  @!P4 IMAD.IADD R201, R201, 0x1, -R0 ;  /* 0x00000001c9c9c824 */ /* 0x000fe200078e0a00 */
[C---:B------:R-:W-:Y:S01]  /*bdd0*/  ISETP.GT.U32.AND P5, PT, R0.reuse, R204, PT ;  /* 0x000000cc0000720c */ /* 0x040fe20003fa4070 */
[----:B-1----:R-:W-:Y:S01]  /*bde0*/  IMAD.MOV.U32 R4, RZ, RZ, R199 ;  /* 0x000000ffff047224 */ /* 0x002fe200078e00c7 */
[----:B------:R-:W-:Y:S01]  /*bdf0*/  ISETP.GT.U32.AND P4, PT, R0, R205, PT ;  /* 0x000000cd0000720c */ /* 0x000fe20003f84070 */
[----:B------:R-:W-:Y:S01]  /*be00*/  VIADD R200, R3, 0xfe ;  /* 0x000000fe03c87836 */ /* 0x000fe20000000000 */
[----:B------:R-:W-:Y:S01]  /*be10*/  STL [R1+0x4e0], R6 ;  /* 0x0004e00601007387 */ /* 0x000fe20000100800 */
[----:B------:R-:W-:Y:S01]  /*be20*/  @!P3 IMAD.MOV R4, RZ, RZ, -R4 ;  /* 0x000000ffff04b224 */ /* 0x000fe200078e0a04 */
[----:B------:R-:W-:Y:S01]  /*be30*/  ISETP.GE.AND P3, PT, R5, RZ, PT ;  /* 0x000000ff0500720c */ /* 0x000fe20003f66270 */
[----:B------:R-:W-:Y:S01]  /*be40*/  VIADD R203, R3, 0x100 ;  /* 0x0000010003cb7836 */ /* 0x000fe20000000000 */
[----:B------:R-:W-:Y:S01]  /*be50*/  IABS R5, R208 ;  /* 0x000000d000057213 */ /* 0x000fe20000000000 */
[----:B------:R-:W-:Y:S01]  /*be60*/  IMAD.MOV R224, RZ, RZ, -R224 ;  /* 0x000000ffffe07224 */ /* 0x000fe200078e0ae0 */
[----:B------:R-:W-:Y:S01]  /*be70*/  IABS R199, R200 ;  /* 0x000000c800c77213 */ /* 0x000fe20000000000 */
[--C-:B------:R-:W-:Y:S01]  /*be80*/  @!P6 IMAD.IADD R202, R202, 0x1, -R0.reuse ;  /* 0x00000001cacae824 */ /* 0x100fe200078e0a00 */
[----:B------:R1:W-:Y:S01]  /*be90*/  STL [R1+0x4e8], R4 ;  /* 0x0004e80401007387 */ /* 0x0003e20000100800 */
[--C-:B------:R-:W-:Y:S01]  /*bea0*/  @!P5 IMAD.IADD R204, R204, 0x1, -R0.reuse ;  /* 0x00000001ccccd824 */ /* 0x100fe200078e0a00 */
[----:B------:R-:W-:Y:S01]  /*beb0*/  ISETP.GE.AND P5, PT, R200, RZ, PT ;  /* 0x000000ffc800720c */ /* 0x000fe20003fa6270 */
[----:B------:R-:W-:Y:S01]  /*bec0*/  @!P4 IMAD.IADD R205, R205, 0x1, -R0 ;  /* 0x00000001cdcdc824 */ /* 0x000fe200078e0a00 */
[----:B------:R-:W-:Y:S01]  /*bed0*/  ISETP.GT.U32.AND P4, PT, R0, R202, PT ;  /* 0x000000ca0000720c */ /* 0x000fe20003f84070 */
[----:B------:R-:W-:Y:S01]  /*bee0*/  IMAD.HI.U32 R200, R2, R199, RZ ;  /* 0x000000c702c87227 */ /* 0x000fe200078e00ff */
[----:B------:R-:W-:-:S02]  /*bef0*/  ISETP.GT.U32.AND P6, PT, R0, R204, PT ;  /* 0x000000cc0000720c */ /* 0x000fc40003fc4070 */
[----:B------:R-:W-:Y:S01]  /*bf00*/  IABS R206, R203 ;  /* 0x000000cb00ce7213 */ /* 0x000fe20000000000 */
[----:B------:R-:W-:Y:S01]  /*bf10*/  IMAD R233, R0, R224, R233 ;  /* 0x000000e000e97224 */ /* 0x000fe200078e02e9 */
[----:B------:R-:W-:Y:S01]  /*bf20*/  IADD3 R200, -R200, RZ, RZ ;  /* 0x000000ffc8c87210 */ /* 0x000fe20007ffe1ff */
[----:B-1----:R-:W-:Y:S02]  /*bf30*/  IMAD.MOV.U32 R4, RZ, RZ, R201 ;  /* 0x000000ffff047224 */ /* 0x002fe400078e00c9 */
[----:B------:R-:W-:-:S04]  /*bf40*/  IMAD.HI.U32 R201, R2, R5, RZ ;  /* 0x0000000502c97227 */ /* 0x000fc800078e00ff */
[----:B------:R-:W-:Y:S02]  /*bf50*/  IMAD.MOV R201, RZ, RZ, -R201 ;  /* 0x000000ffffc97224 */ /* 0x000fe400078e0ac9 */
[----:B------:R-:W-:Y:S01]  /*bf60*/  @!P2 IMAD.MOV R4, RZ, RZ, -R4 ;  /* 0x000000ffff04a224 */ /* 0x000fe200078e0a04 */
[C---:B------:R-:W-:Y:S01]  /*bf70*/  ISETP.GT.U32.AND P2, PT, R0.reuse, R205, PT ;  /* 0x000000cd0000720c */ /* 0x040fe20003f44070 */
[C---:B------:R-:W-:Y:S01]  /*bf80*/  IMAD R5, R0.reuse, R201, R5 ;  /* 0x000000c900057224 */ /* 0x040fe200078e0205 */
[C---:B------:R-:W-:Y:S01]  /*bf90*/  IADD3 R201, R3.reuse, 0x102, RZ ;  /* 0x0000010203c97810 */ /* 0x040fe20007ffe0ff */
[----:B------:R-:W-:Y:S01]  /*bfa0*/  IMAD R199, R0, R200, R199 ;  /* 0x000000c800c77224 */ /* 0x000fe200078e02c7 */
[----:B------:R1:W-:Y:S01]  /*bfb0*/  STL [R1+0x4ec], R4 ;  /* 0x0004ec0401007387 */ /* 0x0003e20000100800 */
[--C-:B------:R-:W-:Y:S01]  /*bfc0*/  @!P4 IMAD.IADD R202, R202, 0x1, -R0.reuse ;  /* 0x00000001cacac824 */ /* 0x100fe200078e0a00 */
[----:B------:R-:W-:Y:S01]  /*bfd0*/  ISETP.GT.U32.AND P4, PT, R0, R5, PT ;  /* 0x000000050000720c */ /* 0x000fe20003f84070 */
[----:B------:R-:W-:Y:S01]  /*bfe0*/  @!P6 IMAD.IADD R204, R204, 0x1, -R0 ;  /* 0x00000001cccce824 */ /* 0x000fe200078e0a00 */
[----:B------:R-:W-:Y:S01]  /*bff0*/  ISETP.GT.U32.AND P6, PT, R0, R199, PT ;  /* 0x000000c70000720c */ /* 0x000fe20003fc4070 */
[----:B------:R-:W-:-:S02]  /*c000*/  VIADD R200, R3, 0x101 ;  /* 0x0000010103c87836 */ /* 0x000fc40000000000 */
[----:B------:R-:W-:-:S03]  /*c010*/  IMAD.HI.U32 R207, R2, R206, RZ ;  /* 0x000000ce02cf7227 */ /* 0x000fc600078e00ff */
[----:B------:R-:W-:Y:S01]  /*c020*/  IABS R209, R200 ;  /* 0x000000c800d17213 */ /* 0x000fe20000000000 */
[----:B------:R-:W-:Y:S01]  /*c030*/  @!P2 IMAD.IADD R205, R205, 0x1, -R0 ;  /* 0x00000001cdcda824 */ /* 0x000fe200078e0a00 */
[----:B------:R-:W-:Y:S01]  /*c040*/  ISETP.GE.AND P2, PT, R208, RZ, PT ;  /* 0x000000ffd000720c */ /* 0x000fe20003f46270 */
[----:B-1----:R-:W-:Y:S01]  /*c050*/  IMAD.MOV.U32 R4, RZ, RZ, R204 ;  /* 0x000000ffff047224 */ /* 0x002fe200078e00cc */
[----:B------:R-:W-:Y:S01]  /*c060*/  IABS R208, R201 ;  /* 0x000000c900d07213 */ /* 0x000fe20000000000 */
[----:B------:R-:W-:Y:S02]  /*c070*/  @!P4 IMAD.IADD R5, R5, 0x1, -R0 ;  /* 0x000000010505c824 */ /* 0x000fe400078e0a00 */
[----:B------:R-:W-:Y:S01]  /*c080*/  IMAD.MOV.U32 R204, RZ, RZ, R209 ;  /* 0x000000ffffcc7224 */ /* 0x000fe200078e00d1 */
[----:B------:R-:W-:Y:S01]  /*c090*/  @!P6 IADD3 R199, R199, -R0, RZ ;  /* 0x80000000c7c7e210 */ /* 0x000fe20007ffe0ff */
[----:B------:R-:W-:Y:S01]  /*c0a0*/  @!P0 IMAD.MOV R4, RZ, RZ, -R4 ;  /* 0x000000ffff048224 */ /* 0x000fe200078e0a04 */
[----:B------:R-:W-:Y:S01]  /*c0b0*/  ISETP.GE.AND P0, PT, R203, RZ, PT ;  /* 0x000000ffcb00720c */ /* 0x000fe20003f06270 */
[----:B------:R-:W-:Y:S01]  /*c0c0*/  IMAD.MOV.U32 R203, RZ, RZ, R208 ;  /* 0x000000ffffcb7224 */ /* 0x000fe200078e00d0 */
[----:B------:R-:W-:Y:S01]  /*c0d0*/  ISETP.GT.U32.AND P4, PT, R0, R5, PT ;  /* 0x000000050000720c */ /* 0x000fe20003f84070 */
[----:B------:R-:W-:Y:S01]  /*c0e0*/  IMAD.HI.U32 R208, R2, R204, RZ ;  /* 0x000000cc02d07227 */ /* 0x000fe200078e00ff */
[----:B------:R-:W-:Y:S01]  /*c0f0*/  ISETP.GT.U32.AND P6, PT, R0, R199, PT ;  /* 0x000000c70000720c */ /* 0x000fe20003fc4070 */
[----:B------:R1:W-:Y:S02]  /*c100*/  STL [R1+0x4e4], R4 ;  /* 0x0004e40401007387 */ /* 0x0003e40000100800 */
[----:B------:R-:W-:-:S02]  /*c110*/  IMAD.MOV R208, RZ, RZ, -R208 ;  /* 0x000000ffffd07224 */ /* 0x000fc400078e0ad0 */
[----:B------:R-:W-:Y:S02]  /*c120*/  IMAD.MOV R207, RZ, RZ, -R207 ;  /* 0x000000ffffcf7224 */ /* 0x000fe400078e0acf */
[----:B------:R-:W-:Y:S02]  /*c130*/  IMAD.MOV.U32 R6, RZ, RZ, R202 ;  /* 0x000000ffff067224 */ /* 0x000fe400078e00ca */
[C---:B------:R-:W-:Y:S01]  /*c140*/  IMAD R204, R0.reuse, R208, R204 ;  /* 0x000000d000cc7224 */ /* 0x040fe200078e02cc */
[----:B-1----:R-:W-:Y:S01]  /*c150*/  MOV R4, R205 ;  /* 0x000000cd00047202 */ /* 0x002fe20000000f00 */
[C---:B------:R-:W-:Y:S02]  /*c160*/  IMAD R206, R0.reuse, R207, R206 ;  /* 0x000000cf00ce7224 */ /* 0x040fe400078e02ce */
[----:B------:R-:W-:Y:S02]  /*c170*/  @!P1 IMAD.MOV R6, RZ, RZ, -R6 ;  /* 0x000000ffff069224 */ /* 0x000fe400078e0a06 */
[----:B------:R-:W-:Y:S01]  /*c180*/  @!P4 IMAD.IADD R5, R5, 0x1, -R0 ;  /* 0x000000010505c824 */ /* 0x000fe200078e0a00 */
[C---:B------:R-:W-:Y:S01]  /*c190*/  ISETP.GT.U32.AND P4, PT, R0.reuse, R204, PT ;  /* 0x000000cc0000720c */ /* 0x040fe20003f84070 */
[----:B------:R-:W-:Y:S01]  /*c1a0*/  @!P3 IMAD.MOV R4, RZ, RZ, -R4 ;  /* 0x000000ffff04b224 */ /* 0x000fe200078e0a04 */
[----:B------:R-:W-:Y:S01]  /*c1b0*/  ISETP.GT.U32.AND P1, PT, R0, R206, PT ;  /* 0x000000ce0000720c */ /* 0x000fe20003f24070 */
[----:B------:R-:W-:Y:S01]  /*c1c0*/  @!P6 IMAD.IADD R199, R199, 0x1, -R0 ;  /* 0x00000001c7c7e824 */ /* 0x000fe200078e0a00 */
[----:B------:R-:W-:Y:S01]  /*c1d0*/  STL [R1+0x4dc], R6 ;  /* 0x0004dc0601007387 */ /* 0x000fe20000100800 */
[----:B------:R-:W-:Y:S01]  /*c1e0*/  VIADD R202, R3, 0x103 ;  /* 0x0000010303ca7836 */ /* 0x000fe20000000000 */
[----:B------:R-:W-:Y:S01]  /*c1f0*/  ISETP.GE.AND P6, PT, R201, RZ, PT ;  /* 0x000000ffc900720c */ /* 0x000fe20003fc6270 */
[----:B------:R-:W-:Y:S01]  /*c200*/  IMAD.HI.U32 R207, R2, R203, RZ ;  /* 0x000000cb02cf7227 */ /* 0x000fe200078e00ff */
[----:B------:R1:W-:Y:S01]  /*c210*/  STL [R1+0x4cc], R4 ;  /* 0x0004cc0401007387 */ /* 0x0003e20000100800 */
[----:B------:R-:W-:-:S02]  /*c220*/  IADD3 R201, R3, 0x104, RZ ;  /* 0x0000010403c97810 */ /* 0x000fc40007ffe0ff */
[----:B------:R-:W-:Y:S01]  /*c230*/  IMAD.MOV R207, RZ, RZ, -R207 ;  /* 0x000000ffffcf7224 */ /* 0x000fe200078e0acf */
[----:B------:R-:W-:Y:S01]  /*c240*/  ISETP.GE.AND P3, PT, R200, RZ, PT ;  /* 0x000000ffc800720c */ /* 0x000fe20003f66270 */
[--C-:B------:R-:W-:Y:S02]  /*c250*/  @!P4 IMAD.IADD R204, R204, 0x1, -R0.reuse ;  /* 0x00000001ccccc824 */ /* 0x100fe400078e0a00 */
[----:B------:R-:W-:Y:S02]  /*c260*/  @!P1 IMAD.IADD R206, R206, 0x1, -R0 ;  /* 0x00000001cece9824 */ /* 0x000fe400078e0a00 */
[C---:B------:R-:W-:Y:S01]  /*c270*/  IMAD R203, R0.reuse, R207, R203 ;  /* 0x000000cf00cb7224 */ /* 0x040fe200078e02cb */
[C---:B------:R-:W-:Y:S01]  /*c280*/  ISETP.GT.U32.AND P4, PT, R0.reuse, R204, PT ;  /* 0x000000cc0000720c */ /* 0x040fe20003f84070 */
[----:B-1----:R-:W-:Y:S01]  /*c290*/  IMAD.MOV.U32 R4, RZ, RZ, R199 ;  /* 0x000000ffff047224 */ /* 0x002fe200078e00c7 */
[----:B------:R-:W-:Y:S01]  /*c2a0*/  ISETP.GT.U32.AND P1, PT, R0, R206, PT ;  /* 0x000000ce0000720c */ /* 0x000fe20003f24070 */
[----:B------:R-:W-:-:S02]  /*c2b0*/  VIADD R207, R3, 0x106 ;  /* 0x0000010603cf7836 */ /* 0x000fc40000000000 */
[----:B------:R-:W-:Y:S01]  /*c2c0*/  @!P5 IMAD.MOV R4, RZ, RZ, -R4 ;  /* 0x000000ffff04d224 */ /* 0x000fe200078e0a04 */
[----:B------:R-:W-:Y:S01]  /*c2d0*/  ISETP.GE.AND P5, PT, R202, RZ, PT ;  /* 0x000000ffca00720c */ /* 0x000fe20003fa6270 */
[C---:B------:R-:W-:Y:S01]  /*c2e0*/  VIADD R208, R3.reuse, 0x107 ;  /* 0x0000010703d07836 */ /* 0x040fe20000000000 */
[----:B------:R-:W-:Y:S01]  /*c2f0*/  IABS R202, R202 ;  /* 0x000000ca00ca7213 */ /* 0x000fe20000000000 */
[----:B------:R-:W-:Y:S01]  /*c300*/  VIADD R205, R3, 0x105 ;  /* 0x0000010503cd7836 */ /* 0x000fe20000000000 */
[----:B------:R1:W-:Y:S01]  /*c310*/  STL [R1+0x4d0], R4 ;  /* 0x0004d00401007387 */ /* 0x0003e20000100800 */
[----:B------:R-:W-:Y:S01]  /*c320*/  IABS R199, R207 ;  /* 0x000000cf00c77213 */ /* 0x000fe20000000000 */
[C---:B------:R-:W-:Y:S02]  /*c330*/  IMAD.HI.U32 R225, R2.reuse, R236, RZ ;  /* 0x000000ec02e17227 */ /* 0x040fe400078e00ff */
[----:B------:R-:W-:Y:S02]  /*c340*/  IABS R200, R205 ;  /* 0x000000cd00c87213 */ /* 0x000fe40000000000 */
[----:B------:R-:W-:-:S04]  /*c350*/  IMAD.HI.U32 R209, R2, R202, RZ ;  /* 0x000000ca02d17227 */ /* 0x000fc800078e00ff */
[--C-:B------:R-:W-:Y:S01]  /*c360*/  @!P4 IMAD.IADD R204, R204, 0x1, -R0.reuse ;  /* 0x00000001ccccc824 */ /* 0x100fe200078e0a00 */
[----:B------:R-:W-:Y:S01]  /*c370*/  IADD3 R209, -R209, RZ, RZ ;  /* 0x000000ffd1d17210 */ /* 0x000fe20007ffe1ff */
[----:B------:R-:W-:Y:S01]  /*c380*/  @!P1 IMAD.IADD R206, R206, 0x1, -R0 ;  /* 0x00000001cece9824 */ /* 0x000fe200078e0a00 */
[----:B------:R-:W-:Y:S01]  /*c390*/  ISETP.GT.U32.AND P1, PT, R0, R203, PT ;  /* 0x000000cb0000720c */ /* 0x000fe20003f24070 */
[----:B------:R-:W-:Y:S01]  /*c3a0*/  IMAD.HI.U32 R212, R2, R199, RZ ;  /* 0x000000c702d47227 */ /* 0x000fe200078e00ff */
[----:B-1----:R-:W-:Y:S02]  /*c3b0*/  MOV R4, R5 ;  /* 0x0000000500047202 */ /* 0x002fe40000000f00 */
[----:B------:R-:W-:Y:S01]  /*c3c0*/  IABS R5, R208 ;  /* 0x000000d000057213 */ /* 0x000fe20000000000 */
[----:B------:R-:W-:Y:S01]  /*c3d0*/  IMAD R202, R0, R209, R202 ;  /* 0x000000d100ca7224 */ /* 0x000fe200078e02ca */
[----:B------:R-:W-:Y:S01]  /*c3e0*/  IADD3 R212, -R212, RZ, RZ ;  /* 0x000000ffd4d47210 */ /* 0x000fe20007ffe1ff */
[----:B------:R-:W-:Y:S01]  /*c3f0*/  @!P2 IMAD.MOV R4, RZ, RZ, -R4 ;  /* 0x000000ffff04a224 */ /* 0x000fe200078e0a04 */
[----:B------:R-:W-:Y:S01]  /*c400*/  ISETP.GE.AND P2, PT, R201, RZ, PT ;  /* 0x000000ffc900720c */ /* 0x000fe20003f46270 */
[----:B------:R-:W-:Y:S01]  /*c410*/  IMAD.HI.U32 R211, R2, R5, RZ ;  /* 0x0000000502d37227 */ /* 0x000fe200078e00ff */
[----:B------:R-:W-:-:S02]  /*c420*/  ISETP.GT.U32.AND P4, PT, R0, R202, PT ;  /* 0x000000ca0000720c */ /* 0x000fc40003f84070 */
[----:B------:R-:W-:Y:S01]  /*c430*/  IABS R201, R201 ;  /* 0x000000c900c97213 */ /* 0x000fe20000000000 */
[----:B------:R-:W-:Y:S01]  /*c440*/  @!P1 IMAD.IADD R203, R203, 0x1, -R0 ;  /* 0x00000001cbcb9824 */ /* 0x000fe200078e0a00 */
[----:B------:R1:W-:Y:S01]  /*c450*/  STL [R1+0x4d4], R4 ;  /* 0x0004d40401007387 */ /* 0x0003e20000100800 */
[----:B------:R-:W-:-:S03]  /*c460*/  IMAD.HI.U32 R210, R2, R200, RZ ;  /* 0x000000c802d27227 */ /* 0x000fc600078e00ff */
[----:B------:R-:W-:Y:S01]  /*c470*/  ISETP.GT.U32.AND P1, PT, R0, R203, PT ;  /* 0x000000cb0000720c */ /* 0x000fe20003f24070 */
[----:B------:R-:W-:-:S04]  /*c480*/  IMAD.HI.U32 R209, R2, R201, RZ ;  /* 0x000000c902d17227 */ /* 0x000fc800078e00ff */
[----:B------:R-:W-:Y:S02]  /*c490*/  @!P4 IMAD.IADD R202, R202, 0x1, -R0 ;  /* 0x00000001cacac824 */ /* 0x000fe400078e0a00 */
[----:B------:R-:W-:Y:S02]  /*c4a0*/  IMAD.MOV R209, RZ, RZ, -R209 ;  /* 0x000000ffffd17224 */ /* 0x000fe400078e0ad1 */
[----:B------:R-:W-:Y:S01]  /*c4b0*/  IMAD.MOV R211, RZ, RZ, -R211 ;  /* 0x000000ffffd37224 */ /* 0x000fe200078e0ad3 */
[C---:B------:R-:W-:Y:S01]  /*c4c0*/  ISETP.GT.U32.AND P4, PT, R0.reuse, R202, PT ;  /* 0x000000ca0000720c */ /* 0x040fe20003f84070 */
[C---:B------:R-:W-:Y:S02]  /*c4d0*/  IMAD R199, R0.reuse, R212, R199 ;  /* 0x000000d400c77224 */ /* 0x040fe400078e02c7 */
[----:B------:R-:W-:Y:S02]  /*c4e0*/  IMAD.MOV.U32 R6, RZ, RZ, R204 ;  /* 0x000000ffff067224 */ /* 0x000fe400078e00cc */
[----:B------:R-:W-:-:S02]  /*c4f0*/  IMAD R201, R0, R209, R201 ;  /* 0x000000d100c97224 */ /* 0x000fc400078e02c9 */
[----:B------:R-:W-:Y:S02]  /*c500*/  IMAD.MOV R210, RZ, RZ, -R210 ;  /* 0x000000ffffd27224 */ /* 0x000fe400078e0ad2 */
[----:B------:R-:W-:Y:S02]  /*c510*/  VIADD R209, R3, 0x108 ;  /* 0x0000010803d17836 */ /* 0x000fe40000000000 */
[C---:B------:R-:W-:Y:S02]  /*c520*/  IMAD R5, R0.reuse, R211, R5 ;  /* 0x000000d300057224 */ /* 0x040fe400078e0205 */
[----:B------:R-:W-:Y:S01]  /*c530*/  @!P3 IMAD.MOV R6, RZ, RZ, -R6 ;  /* 0x000000ffff06b224 */ /* 0x000fe200078e0a06 */
[C---:B------:R-:W-:Y:S01]  /*c540*/  ISETP.GT.U32.AND P3, PT, R0.reuse, R199, PT ;  /* 0x000000c70000720c */ /* 0x040fe20003f64070 */
[----:B------:R-:W-:Y:S01]  /*c550*/  IMAD R200, R0, R210, R200 ;  /* 0x000000d200c87224 */ /* 0x000fe200078e02c8 */
[----:B------:R-:W-:Y:S01]  /*c560*/  IABS R210, R209 ;  /* 0x000000d100d27213 */ /* 0x000fe20000000000 */
[----:B------:R-:W-:-:S02]  /*c570*/  IMAD.MOV.U32 R7, RZ, RZ, R206 ;  /* 0x000000ffff077224 */ /* 0x000fc400078e00ce */
[--C-:B------:R-:W-:Y:S01]  /*c580*/  @!P4 IMAD.IADD R202, R202, 0x1, -R0.reuse ;  /* 0x00000001cacac824 */ /* 0x100fe200078e0a00 */
[C---:B------:R-:W-:Y:S01]  /*c590*/  ISETP.GT.U32.AND P4, PT, R0.reuse, R5, PT ;  /* 0x000000050000720c */ /* 0x040fe20003f84070 */
[----:B------:R-:W-:Y:S01]  /*c5a0*/  @!P1 IMAD.IADD R203, R203, 0x1, -R0 ;  /* 0x00000001cbcb9824 */ /* 0x000fe200078e0a00 */
[C---:B------:R-:W-:Y:S01]  /*c5b0*/  ISETP.GT.U32.AND P1, PT, R0.reuse, R201, PT ;  /* 0x000000c90000720c */ /* 0x040fe20003f24070 */
[----:B------:R-:W-:Y:S01]  /*c5c0*/  @!P0 IMAD.MOV R7, RZ, RZ, -R7 ;  /* 0x000000ffff078224 */ /* 0x000fe200078e0a07 */
[----:B------:R-:W-:Y:S01]  /*c5d0*/  ISETP.GT.U32.AND P0, PT, R0, R200, PT ;  /* 0x000000c80000720c */ /* 0x000fe20003f04070 */
[----:B------:R-:W-:Y:S01]  /*c5e0*/  IMAD.HI.U32 R206, R2, R210, RZ ;  /* 0x000000d202ce7227 */ /* 0x000fe200078e00ff */
[----:B-1----:R-:W-:Y:S02]  /*c5f0*/  MOV R4, R203 ;  /* 0x000000cb00047202 */ /* 0x002fe40000000f00 */
[----:B------:R-:W-:Y:S01]  /*c600*/  STL [R1+0x4c8], R7 ;  /* 0x0004c80701007387 */ /* 0x000fe20000100800 */
[----:B------:R-:W-:Y:S01]  /*c610*/  IMAD.MOV R203, RZ, RZ, -R206 ;  /* 0x000000ffffcb7224 */ /* 0x000fe200078e0ace */
[----:B------:R-:W-:Y:S01]  /*c620*/  IABS R206, R3 ;  /* 0x0000000300ce7213 */ /* 0x000fe20000000000 */
[----:B------:R-:W-:Y:S01]  /*c630*/  @!P3 IMAD.IADD R199, R199, 0x1, -R0 ;  /* 0x00000001c7c7b824 */ /* 0x000fe200078e0a00 */
[----:B------:R-:W-:Y:S01]  /*c640*/  STL [R1+0x4c4], R6 ;  /* 0x0004c40601007387 */ /* 0x000fe20000100800 */
[----:B------:R-:W-:Y:S01]  /*c650*/  @!P6 IMAD.MOV R4, RZ, RZ, -R4 ;  /* 0x000000ffff04e224 */ /* 0x000fe200078e0a04 */
[----:B------:R-:W-:Y:S01]  /*c660*/  ISETP.GE.AND P6, PT, R205, RZ, PT ;  /* 0x000000ffcd00720c */ /* 0x000fe20003fc6270 */
[--C-:B------:R-:W-:Y:S01]  /*c670*/  @!P4 IMAD.IADD R5, R5, 0x1, -R0.reuse ;  /* 0x000000010505c824 */ /* 0x100fe200078e0a00 */
[----:B------:R-:W-:Y:S01]  /*c680*/  ISETP.GT.U32.AND P4, PT, R0, R199, PT ;  /* 0x000000c70000720c */ /* 0x000fe20003f84070 */
[----:B------:R-:W-:Y:S01]  /*c690*/  IMAD.HI.U32 R205, R2, R206, RZ ;  /* 0x000000ce02cd7227 */ /* 0x000fe200078e00ff */
[----:B------:R-:W-:Y:S01]  /*c6a0*/  @!P1 IADD3 R201, R201, -R0, RZ ;  /* 0x80000000c9c99210 */ /* 0x000fe20007ffe0ff */
[----:B------:R1:W-:Y:S01]  /*c6b0*/  STL [R1+0x4c0], R4 ;  /* 0x0004c00401007387 */ /* 0x0003e20000100800 */
[----:B------:R-:W-:Y:S01]  /*c6c0*/  ISETP.GE.AND P1, PT, R207, RZ, PT ;  /* 0x000000ffcf00720c */ /* 0x000fe20003f26270 */
[----:B------:R-:W-:Y:S01]  /*c6d0*/  @!P0 IMAD.IADD R200, R200, 0x1, -R0 ;  /* 0x00000001c8c88824 */ /* 0x000fe200078e0a00 */
[----:B------:R-:W-:Y:S01]  /*c6e0*/  ISETP.GT.U32.AND P0, PT, R0, R201, PT ;  /* 0x000000c90000720c */ /* 0x000fe20003f04070 */
[----:B------:R-:W-:-:S02]  /*c6f0*/  IMAD.MOV R205, RZ, RZ, -R205 ;  /* 0x000000ffffcd7224 */ /* 0x000fc400078e0acd */
[C---:B------:R-:W-:Y:S01]  /*c700*/  IMAD R203, R0.reuse, R203, R210 ;  /* 0x000000cb00cb7224 */ /* 0x040fe200078e02d2 */
[C---:B------:R-:W-:Y:S01]  /*c710*/  ISETP.GT.U32.AND P3, PT, R0.reuse, R200, PT ;  /* 0x000000c80000720c */ /* 0x040fe20003f64070 */
[C---:B------:R-:W-:Y:S02]  /*c720*/  IMAD R206, R0.reuse, R205, R206 ;  /* 0x000000cd00ce7224 */ /* 0x040fe400078e02ce */
[----:B------:R-:W-:Y:S01]  /*c730*/  @!P4 IADD3 R199, R199, -R0, RZ ;  /* 0x80000000c7c7c210 */ /* 0x000fe20007ffe0ff */
[----:B-1----:R-:W-:Y:S02]  /*c740*/  IMAD.MOV.U32 R4, RZ, RZ, R202 ;  /* 0x000000ffff047224 */ /* 0x002fe400078e00ca */
[----:B------:R-:W-:Y:S01]  /*c750*/  ISETP.GT.U32.AND P4, PT, R0, R206, PT ;  /* 0x000000ce0000720c */ /* 0x000fe20003f84070 */
[----:B------:R-:W-:Y:S02]  /*c760*/  VIADD R204, R3, 0x10a ;  /* 0x0000010a03cc7836 */ /* 0x000fe40000000000 */
[----:B------:R-:W-:Y:S01]  /*c770*/  @!P5 IADD3 R4, -R4, RZ, RZ ;  /* 0x000000ff0404d210 */ /* 0x000fe20007ffe1ff */
[--C-:B------:R-:W-:Y:S01]  /*c780*/  @!P0 IMAD.IADD R201, R201, 0x1, -R0.reuse ;  /* 0x00000001c9c98824 */ /* 0x100fe200078e0a00 */
[----:B------:R-:W-:Y:S01]  /*c790*/  ISETP.GT.U32.AND P0, PT, R0, R203, PT ;  /* 0x000000cb0000720c */ /* 0x000fe20003f04070 */
[----:B------:R-:W-:Y:S01]  /*c7a0*/  VIADD R202, R3, 0x10b ;  /* 0x0000010b03ca7836 */ /* 0x000fe20000000000 */
[----:B------:R-:W-:Y:S01]  /*c7b0*/  IABS R207, R204 ;  /* 0x000000cc00cf7213 */ /* 0x000fe20000000000 */
[--C-:B------:R-:W-:Y:S01]  /*c7c0*/  @!P3 IMAD.IADD R200, R200, 0x1, -R0.reuse ;  /* 0x00000001c8c8b824 */ /* 0x100fe200078e0a00 */
[----:B------:R-:W-:Y:S01]  /*c7d0*/  ISETP.GT.U32.AND P5, PT, R0, R5, PT ;  /* 0x000000050000720c */ /* 0x000fe20003fa4070 */
[----:B------:R-:W-:Y:S01]  /*c7e0*/  IMAD.MOV.U32 R6, RZ, RZ, R201 ;  /* 0x000000ffff067224 */ /* 0x000fe200078e00c9 */
[----:B------:R1:W-:Y:S01]  /*c7f0*/  STL [R1+0x4b8], R4 ;  /* 0x0004b80401007387 */ /* 0x0003e20000100800 */
[----:B------:R-:W-:Y:S01]  /*c800*/  ISETP.GE.AND P3, PT, R208, RZ, PT ;  /* 0x000000ffd000720c */ /* 0x000fe20003f66270 */
[----:B------:R-:W-:Y:S01]  /*c810*/  @!P4 IMAD.IADD R206, R206, 0x1, -R0 ;  /* 0x00000001cecec824 */ /* 0x000fe200078e0a00 */
[----:B------:R-:W-:Y:S01]  /*c820*/  IABS R208, R202 ;  /* 0x000000ca00d07213 */ /* 0x000fe20000000000 */
[----:B------:R-:W-:-:S02]  /*c830*/  @!P2 IMAD.MOV R6, RZ, RZ, -R6 ;  /* 0x000000ffff06a224 */ /* 0x000fc400078e0a06 */
[----:B------:R-:W-:-:S03]  /*c840*/  IMAD.HI.U32 R210, R2, R207, RZ ;  /* 0x000000cf02d27227 */ /* 0x000fc600078e00ff */
[----:B------:R2:W-:Y:S01]  /*c850*/  STL [R1+0x494], R6 ;  /* 0x0004940601007387 */ /* 0x0005e20000100800 */
[----:B-1----:R-:W-:Y:S01]  /*c860*/  MOV R4, R200 ;  /* 0x000000c800047202 */ /* 0x002fe20000000f00 */
[----:B------:R-:W-:Y:S02]  /*c870*/  IMAD.MOV R210, RZ, RZ, -R210 ;  /* 0x000000ffffd27224 */ /* 0x000fe400078e0ad2 */
[----:B------:R-:W-:-:S04]  /*c880*/  IMAD.HI.U32 R201, R2, R208, RZ ;  /* 0x000000d002c97227 */ /* 0x000fc800078e00ff */
[----:B------:R-:W-:Y:S01]  /*c890*/  @!P6 IMAD.MOV R4, RZ, RZ, -R4 ;  /* 0x000000ffff04e224 */ /* 0x000fe200078e0a04 */
[----:B------:R-:W-:Y:S01]  /*c8a0*/  ISETP.GT.U32.AND P6, PT, R0, R206, PT ;  /* 0x000000ce0000720c */ /* 0x000fe20003fc4070 */
[----:B------:R-:W-:Y:S02]  /*c8b0*/  VIADD R205, R3, 0x10c ;  /* 0x0000010c03cd7836 */ /* 0x000fe40000000000 */
[----:B--2---:R-:W-:Y:S01]  /*c8c0*/  IMAD.MOV.U32 R6, RZ, RZ, R199 ;  /* 0x000000ffff067224 */ /* 0x004fe200078e00c7 */
[----:B------:R1:W-:Y:S01]  /*c8d0*/  STL [R1+0x498], R4 ;  /* 0x0004980401007387 */ /* 0x0003e20000100800 */
[--C-:B------:R-:W-:Y:S01]  /*c8e0*/  @!P0 IMAD.IADD R203, R203, 0x1, -R0.reuse ;  /* 0x00000001cbcb8824 */ /* 0x100fe200078e0a00 */
[----:B------:R-:W-:Y:S01]  /*c8f0*/  ISETP.GE.AND P0, PT, R204, RZ, PT ;  /* 0x000000ffcc00720c */ /* 0x000fe20003f06270 */
[--C-:B------:R-:W-:Y:S01]  /*c900*/  @!P5 IMAD.IADD R5, R5, 0x1, -R0.reuse ;  /* 0x000000010505d824 */ /* 0x100fe200078e0a00 */
[----:B------:R-:W-:Y:S01]  /*c910*/  ISETP.GE.AND P5, PT, R209, RZ, PT ;  /* 0x000000ffd100720c */ /* 0x000fe20003fa6270 */
[----:B------:R-:W-:Y:S01]  /*c920*/  IMAD R204, R0, R210, R207 ;  /* 0x000000d200cc7224 */ /* 0x000fe200078e02cf */
[----:B------:R-:W-:Y:S01]  /*c930*/  IABS R209, R205 ;  /* 0x000000cd00d17213 */ /* 0x000fe20000000000 */
[----:B------:R-:W-:Y:S01]  /*c940*/  IMAD.MOV R201, RZ, RZ, -R201 ;  /* 0x000000ffffc97224 */ /* 0x000fe200078e0ac9 */
[----:B------:R-:W-:Y:S01]  /*c950*/  @!P1 IADD3 R6, -R6, RZ, RZ ;  /* 0x000000ff06069210 */ /* 0x000fe20007ffe1ff */
[----:B------:R-:W-:Y:S01]  /*c960*/  @!P6 IMAD.IADD R206, R206, 0x1, -R0 ;  /* 0x00000001cecee824 */ /* 0x000fe200078e0a00 */
[----:B------:R-:W-:Y:S01]  /*c970*/  ISETP.GE.AND P1, PT, R202, RZ, PT ;  /* 0x000000ffca00720c */ /* 0x000fe20003f26270 */
[C---:B------:R-:W-:Y:S01]  /*c980*/  IMAD R202, R0.reuse, R201, R208 ;  /* 0x000000c900ca7224 */ /* 0x040fe200078e02d0 */
[C---:B------:R-:W-:Y:S01]  /*c990*/  ISETP.GT.U32.AND P4, PT, R0.reuse, R204, PT ;  /* 0x000000cc0000720c */ /* 0x040fe20003f84070 */
[----:B------:R-:W-:Y:S01]  /*c9a0*/  IMAD.MOV.U32 R207, RZ, RZ, R209 ;  /* 0x000000ffffcf7224 */ /* 0x000fe200078e00d1 */
[C---:B------:R-:W-:Y:S01]  /*c9b0*/  ISETP.GT.U32.AND P2, PT, R0.reuse, R203, PT ;  /* 0x000000cb0000720c */ /* 0x040fe20003f44070 */
[----:B-1----:R-:W-:Y:S01]  /*c9c0*/  IMAD.MOV.U32 R4, RZ, RZ, R5 ;  /* 0x000000ffff047224 */ /* 0x002fe200078e0005 */
[----:B------:R-:W-:Y:S01]  /*c9d0*/  ISETP.GT.U32.AND P6, PT, R0, R202, PT ;  /* 0x000000ca0000720c */ /* 0x000fe20003fc4070 */
[----:B------:R-:W-:Y:S01]  /*c9e0*/  IMAD.HI.U32 R199, R2, R207, RZ ;  /* 0x000000cf02c77227 */ /* 0x000fe200078e00ff */
[C---:B------:R-:W-:Y:S01]  /*c9f0*/  IADD3 R5, R3.reuse, 0x10d, RZ ;  /* 0x0000010d03057810 */ /* 0x040fe20007ffe0ff */
[----:B------:R1:W-:Y:S01]  /*ca00*/  STL [R1+0x49c], R6 ;  /* 0x00049c0601007387 */ /* 0x0003e20000100800 */
[----:B------:R-:W-:Y:S01]  /*ca10*/  IADD3 R210, R3, 0x112, RZ ;  /* 0x0000011203d27810 */ /* 0x000fe20007ffe0ff */
[----:B------:R-:W-:-:S02]  /*ca20*/  IMAD.MOV R199, RZ, RZ, -R199 ;  /* 0x000000ffffc77224 */ /* 0x000fc400078e0ac7 */
[----:B------:R-:W-:Y:S01]  /*ca30*/  @!P3 IMAD.MOV R4, RZ, RZ, -R4 ;  /* 0x000000ffff04b224 */ /* 0x000fe200078e0a04 */
[----:B------:R-:W-:Y:S01]  /*ca40*/  ISETP.GE.AND P3, PT, R205, RZ, PT ;  /* 0x000000ffcd00720c */ /* 0x000fe20003f66270 */
[--C-:B------:R-:W-:Y:S02]  /*ca50*/  @!P4 IMAD.IADD R204, R204, 0x1, -R0.reuse ;  /* 0x00000001ccccc824 */ /* 0x100fe400078e0a00 */
[C---:B------:R-:W-:Y:S01]  /*ca60*/  IMAD R205, R0.reuse, R199, R207 ;  /* 0x000000c700cd7224 */ /* 0x040fe200078e02cf */
[----:B------:R-:W-:Y:S01]  /*ca70*/  IABS R207, R5 ;  /* 0x0000000500cf7213 */ /* 0x000fe20000000000 */
[--C-:B------:R-:W-:Y:S01]  /*ca80*/  @!P2 IMAD.IADD R203, R203, 0x1, -R0.reuse ;  /* 0x00000001cbcba824 */ /* 0x100fe200078e0a00 */
[----:B------:R-:W-:Y:S01]  /*ca90*/  ISETP.GT.U32.AND P4, PT, R0, R204, PT ;  /* 0x000000cc0000720c */ /* 0x000fe20003f84070 */
[C---:B------:R-:W-:Y:S01]  /*caa0*/  VIADD R199, R3.reuse, 0x10e ;  /* 0x0000010e03c77836 */ /* 0x040fe20000000000 */
[----:B------:R-:W-:Y:S01]  /*cab0*/  ISETP.GE.AND P2, PT, R3, RZ, PT ;  /* 0x000000ff0300720c */ /* 0x000fe20003f46270 */
[----:B------:R-:W-:Y:S01]  /*cac0*/  @!P6 IMAD.IADD R202, R202, 0x1, -R0 ;  /* 0x00000001cacae824 */ /* 0x000fe200078e0a00 */
[----:B------:R-:W-:Y:S01]  /*cad0*/  STL [R1+0x4a8], R4 ;  /* 0x0004a80401007387 */ /* 0x000fe20000100800 */
[----:B-1----:R-:W-:Y:S01]  /*cae0*/  IMAD.MOV.U32 R6, RZ, RZ, R203 ;  /* 0x000000ffff067224 */ /* 0x002fe200078e00cb */
[----:B------:R-:W-:Y:S01]  /*caf0*/  IABS R211, R199 ;  /* 0x000000c700d37213 */ /* 0x000fe20000000000 */
[----:B------:R-:W-:Y:S01]  /*cb00*/  IMAD.HI.U32 R201, R2, R207, RZ ;  /* 0x000000cf02c97227 */ /* 0x000fe200078e00ff */
[----:B------:R-:W-:-:S03]  /*cb10*/  ISETP.GT.U32.AND P6, PT, R0, R202, PT ;  /* 0x000000ca0000720c */ /* 0x000fc60003fc4070 */
[----:B------:R-:W-:Y:S01]  /*cb20*/  @!P5 IMAD.MOV R6, RZ, RZ, -R6 ;  /* 0x000000ffff06d224 */ /* 0x000fe200078e0a06 */
[----:B------:R-:W-:Y:S01]  /*cb30*/  ISETP.GE.AND P5, PT, R5, RZ, PT ;  /* 0x000000ff0500720c */ /* 0x000fe20003fa6270 */
[----:B------:R-:W-:-:S03]  /*cb40*/  IMAD.HI.U32 R5, R2, R211, RZ ;  /* 0x000000d302057227 */ /* 0x000fc600078e00ff */
[----:B------:R1:W-:Y:S01]  /*cb50*/  STL [R1+0x4ac], R6 ;  /* 0x0004ac0601007387 */ /* 0x0003e20000100800 */
[----:B------:R-:W-:Y:S01]  /*cb60*/  IMAD.MOV R201, RZ, RZ, -R201 ;  /* 0x000000ffffc97224 */ /* 0x000fe200078e0ac9 */
[----:B------:R-:W-:Y:S01]  /*cb70*/  IADD3 R5, -R5, RZ, RZ ;  /* 0x000000ff05057210 */ /* 0x000fe20007ffe1ff */
[--C-:B------:R-:W-:Y:S01]  /*cb80*/  @!P4 IMAD.IADD R204, R204, 0x1, -R0.reuse ;  /* 0x00000001ccccc824 */ /* 0x100fe200078e0a00 */
[C---:B------:R-:W-:Y:S01]  /*cb90*/  ISETP.GT.U32.AND P4, PT, R0.reuse, R205, PT ;  /* 0x000000cd0000720c */ /* 0x040fe20003f84070 */
[C---:B------:R-:W-:Y:S02]  /*cba0*/  IMAD R207, R0.reuse, R201, R207 ;  /* 0x000000c900cf7224 */ /* 0x040fe400078e02cf */
[----:B------:R-:W-:Y:S02]  /*cbb0*/  IMAD R211, R0, R5, R211 ;  /* 0x0000000500d37224 */ /* 0x000fe400078e02d3 */
[----:B------:R-:W-:Y:S01]  /*cbc0*/  @!P6 IMAD.IADD R202, R202, 0x1, -R0 ;  /* 0x00000001cacae824 */ /* 0x000fe200078e0a00 */
[----:B------:R-:W-:Y:S01]  /*cbd0*/  ISETP.GT.U32.AND P6, PT, R0, R207, PT ;  /* 0x000000cf0000720c */ /* 0x000fe20003fc4070 */
[----:B-1----:R-:W-:-:S02]  /*cbe0*/  IMAD.MOV.U32 R6, RZ, RZ, R204 ;  /* 0x000000ffff067224 */ /* 0x002fc400078e00cc */
[----:B------:R-:W-:Y:S02]  /*cbf0*/  IMAD.MOV.U32 R4, RZ, RZ, R206 ;  /* 0x000000ffff047224 */ /* 0x000fe400078e00ce */
[----:B------:R-:W-:Y:S01]  /*cc00*/  @!P0 IMAD.MOV R6, RZ, RZ, -R6 ;  /* 0x000000ffff068224 */ /* 0x000fe200078e0a06 */
[----:B------:R-:W-:Y:S01]  /*cc10*/  ISETP.GT.U32.AND P0, PT, R0, R211, PT ;  /* 0x000000d30000720c */ /* 0x000fe20003f04070 */
[----:B------:R-:W-:Y:S01]  /*cc20*/  VIADD R200, R3, 0x110 ;  /* 0x0000011003c87836 */ /* 0x000fe20000000000 */
[----:B------:R-:W-:Y:S01]  /*cc30*/  @!P2 IADD3 R4, -R4, RZ, RZ ;  /* 0x000000ff0404a210 */ /* 0x000fe20007ffe1ff */
[--C-:B------:R-:W-:Y:S01]  /*cc40*/  @!P4 IMAD.IADD R205, R205, 0x1, -R0.reuse ;  /* 0x00000001cdcdc824 */ /* 0x100fe200078e0a00 */
[----:B------:R-:W-:Y:S01]  /*cc50*/  ISETP.GE.AND P2, PT, R199, RZ, PT ;  /* 0x000000ffc700720c */ /* 0x000fe20003f46270 */
[----:B------:R-:W-:Y:S01]  /*cc60*/  VIADD R199, R3, 0x10f ;  /* 0x0000010f03c77836 */ /* 0x000fe20000000000 */
[----:B------:R-:W-:Y:S01]  /*cc70*/  IABS R203, R200 ;  /* 0x000000c800cb7213 */ /* 0x000fe20000000000 */
[--C-:B------:R-:W-:Y:S01]  /*cc80*/  @!P6 IMAD.IADD R207, R207, 0x1, -R0.reuse ;  /* 0x00000001cfcfe824 */ /* 0x100fe200078e0a00 */
[----:B------:R1:W-:Y:S01]  /*cc90*/  STL [R1+0x8c], R4 ;  /* 0x00008c0401007387 */ /* 0x0003e20000100800 */
[----:B------:R-:W-:Y:S01]  /*cca0*/  ISETP.GT.U32.AND P4, PT, R0, R205, PT ;  /* 0x000000cd0000720c */ /* 0x000fe20003f84070 */
[----:B------:R-:W-:Y:S01]  /*ccb0*/  VIADD R209, R3, 0x113 ;  /* 0x0000011303d17836 */ /* 0x000fe20000000000 */
[----:B------:R-:W-:Y:S01]  /*ccc0*/  IABS R208, R199 ;  /* 0x000000c700d07213 */ /* 0x000fe20000000000 */
[----:B------:R-:W-:Y:S01]  /*ccd0*/  IMAD.HI.U32 R5, R2, R203, RZ ;  /* 0x000000cb02057227 */ /* 0x000fe200078e00ff */
[----:B------:R-:W-:Y:S01]  /*cce0*/  ISETP.GT.U32.AND P6, PT, R0, R207, PT ;  /* 0x000000cf0000720c */ /* 0x000fe20003fc4070 */
[----:B------:R-:W-:Y:S01]  /*ccf0*/  STL [R1+0x4a0], R6 ;  /* 0x0004a00601007387 */ /* 0x000fe20000100800 */
[----:B------:R-:W-:Y:S01]  /*cd00*/  IABS R204, R209 ;  /* 0x000000d100cc7213 */ /* 0x000fe20000000000 */
[----:B------:R-:W-:Y:S01]  /*cd10*/  @!P0 IMAD.IADD R211, R211, 0x1, -R0 ;  /* 0x00000001d3d38824 */ /* 0x000fe200078e0a00 */
[----:B------:R-:W-:Y:S01]  /*cd20*/  IADD3 R5, -R5, RZ, RZ ;  /* 0x000000ff05057210 */ /* 0x000fe20007ffe1ff */
[----:B------:R-:W-:-:S03]  /*cd30*/  IMAD.HI.U32 R201, R2, R208, RZ ;  /* 0x000000d002c97227 */ /* 0x000fc600078e00ff */
[C---:B------:R-:W-:Y:S01]  /*cd40*/  ISETP.GT.U32.AND P0, PT, R0.reuse, R211, PT ;  /* 0x000000d30000720c */ /* 0x040fe20003f04070 */
[----:B-1----:R-:W-:Y:S02]  /*cd50*/  IMAD.MOV.U32 R4, RZ, RZ, R202 ;  /* 0x000000ffff047224 */ /* 0x002fe400078e00ca */
[----:B------:R-:W-:Y:S02]  /*cd60*/  IMAD.MOV R201, RZ, RZ, -R201 ;  /* 0x000000ffffc97224 */ /* 0x000fe400078e0ac9 */
[----:B------:R-:W-:Y:S01]  /*cd70*/  @!P1 IMAD.MOV R4, RZ, RZ, -R4 ;  /* 0x000000ffff049224 */ /* 0x000fe200078e0a04 */
[----:B------:R-:W-:Y:S01]  /*cd80*/  ISETP.GE.AND P1, PT, R199, RZ, PT ;  /* 0x000000ffc700720c */ /* 0x000fe20003f26270 */
[C---:B------:R-:W-:Y:S01]  /*cd90*/  IMAD R208, R0.reuse, R201, R208 ;  /* 0x000000c900d07224 */ /* 0x040fe200078e02d0 */
[----:B------:R-:W-:Y:S01]  /*cda0*/  IABS R199, R213 ;  /* 0x000000d500c77213 */ /* 0x000fe20000000000 */
[C---:B------:R-:W-:Y:S01]  /*cdb0*/  IMAD R203, R0.reuse, R5, R203 ;  /* 0x0000000500cb7224 */ /* 0x040fe200078e02cb */
[----:B------:R-:W-:Y:S01]  /*cdc0*/  IABS R5, R210 ;  /* 0x000000d200057213 */ /* 0x000fe20000000000 */
[--C-:B------:R-:W-:Y:S01]  /*cdd0*/  @!P6 IMAD.IADD R207, R207, 0x1, -R0.reuse ;  /* 0x00000001cfcfe824 */ /* 0x100fe200078e0a00 */
[----:B------:R-:W-:Y:S01]  /*cde0*/  ISETP.GT.U32.AND P6, PT, R0, R208, PT ;  /* 0x000000d00000720c */ /* 0x000fe20003fc4070 */
[C---:B------:R-:W-:Y:S01]  /*cdf0*/  IMAD.HI.U32 R201, R2.reuse, R199, RZ ;  /* 0x000000c702c97227 */ /* 0x040fe200078e00ff */
[----:B------:R1:W-:Y:S03]  /*ce00*/  STL [R1+0x4a4], R4 ;  /* 0x0004a40401007387 */ /* 0x0003e60000100800 */
[----:B------:R-:W-:Y:S01]  /*ce10*/  @!P0 IMAD.IADD R211, R211, 0x1, -R0 ;  /* 0x00000001d3d38824 */ /* 0x000fe200078e0a00 */
[----:B------:R-:W-:Y:S01]  /*ce20*/  IADD3 R201, -R201, RZ, RZ ;  /* 0x000000ffc9c97210 */ /* 0x000fe20007ffe1ff */
[----:B------:R-:W-:Y:S01]  /*ce30*/  IMAD.HI.U32 R214, R2, R5, RZ ;  /* 0x0000000502d67227 */ /* 0x000fe200078e00ff */
[----:B------:R-:W-:-:S03]  /*ce40*/  ISETP.GT.U32.AND P0, PT, R0, R203, PT ;  /* 0x000000cb0000720c */ /* 0x000fc60003f04070 */
[----:B------:R-:W-:Y:S02]  /*ce50*/  IMAD R199, R0, R201, R199 ;  /* 0x000000c900c77224 */ /* 0x000fe400078e02c7 */
[----:B------:R-:W-:Y:S02]  /*ce60*/  IMAD.MOV R214, RZ, RZ, -R214 ;  /* 0x000000ffffd67224 */ /* 0x000fe400078e0ad6 */
[--C-:B------:R-:W-:Y:S01]  /*ce70*/  @!P4 IMAD.IADD R205, R205, 0x1, -R0.reuse ;  /* 0x00000001cdcdc824 */ /* 0x100fe200078e0a00 */
[----:B------:R-:W-:Y:S01]  /*ce80*/  ISETP.GE.AND P4, PT, R200, RZ, PT ;  /* 0x000000ffc800720c */ /* 0x000fe20003f86270 */
[----:B------:R-:W-:Y:S01]  /*ce90*/  @!P6 IMAD.IADD R208, R208, 0x1, -R0 ;  /* 0x00000001d0d0e824 */ /* 0x000fe200078e0a00 */
[C---:B------:R-:W-:Y:S01]  /*cea0*/  ISETP.GT.U32.AND P6, PT, R0.reuse, R199, PT ;  /* 0x000000c70000720c */ /* 0x040fe20003fc4070 */
[----:B------:R-:W-:Y:S02]  /*ceb0*/  IMAD R5, R0, R214, R5 ;  /* 0x000000d600057224 */ /* 0x000fe400078e0205 */
[----:B-1----:R-:W-:-:S02]  /*cec0*/  IMAD.MOV.U32 R4, RZ, RZ, R205 ;  /* 0x000000ffff047224 */ /* 0x002fc400078e00cd */
[--C-:B------:R-:W-:Y:S01]  /*ced0*/  @!P0 IMAD.IADD R203, R203, 0x1, -R0.reuse ;  /* 0x00000001cbcb8824 */ /* 0x100fe200078e0a00 */
[----:B------:R-:W-:Y:S01]  /*cee0*/  ISETP.GT.U32.AND P0, PT, R0, R5, PT ;  /* 0x000000050000720c */ /* 0x000fe20003f04070 */
[C---:B------:R-:W-:Y:S01]  /*cef0*/  VIADD R212, R3.reuse, 0x114 ;  /* 0x0000011403d47836 */ /* 0x040fe20000000000 */
[----:B------:R-:W-:Y:S01]  /*cf00*/  @!P3 IADD3 R4, -R4, RZ, RZ ;  /* 0x000000ff0404b210 */ /* 0x000fe20007ffe1ff */
[----:B------:R-:W-:Y:S01]  /*cf10*/  VIADD R202, R3, 0x115 ;  /* 0x0000011503ca7836 */ /* 0x000fe20000000000 */
[----:B------:R-:W-:Y:S01]  /*cf20*/  ISETP.GT.U32.AND P3, PT, R0, R208, PT ;  /* 0x000000d00000720c */ /* 0x000fe20003f64070 */
[----:B------:R-:W-:Y:S01]  /*cf30*/  IMAD.HI.U32 R215, R2, R204, RZ ;  /* 0x000000cc02d77227 */ /* 0x000fe200078e00ff */
[----:B------:R-:W-:Y:S01]  /*cf40*/  IABS R200, R212 ;  /* 0x000000d400c87213 */ /* 0x000fe20000000000 */
[----:B------:R1:W-:Y:S01]  /*cf50*/  STL [R1+0x490], R4 ;  /* 0x0004900401007387 */ /* 0x0003e20000100800 */
[----:B------:R-:W-:Y:S01]  /*cf60*/  IABS R206, R202 ;  /* 0x000000ca00ce7213 */ /* 0x000fe20000000000 */
[----:B------:R-:W-:Y:S01]  /*cf70*/  @!P6 IMAD.IADD R199, R199, 0x1, -R0 ;  /* 0x00000001c7c7e824 */ /* 0x000fe200078e0a00 */
[----:B------:R-:W-:Y:S01]  /*cf80*/  ISETP.GT.U32.AND P6, PT, R0, R203, PT ;  /* 0x000000cb0000720c */ /* 0x000fe20003fc4070 */
[----:B------:R-:W-:-:S04]  /*cf90*/  IMAD.HI.U32 R201, R2, R200, RZ ;  /* 0x000000c802c97227 */ /* 0x000fc800078e00ff */
[----:B------:R-:W-:-:S04]  /*cfa0*/  IMAD.HI.U32 R216, R2, R206, RZ ;  /* 0x000000ce02d87227 */ /* 0x000fc800078e00ff */
[----:B-1----:R-:W-:Y:S01]  /*cfb0*/  IMAD.MOV.U32 R4, RZ, RZ, R207 ;  /* 0x000000ffff047224 */ /* 0x002fe200078e00cf */
[----:B------:R-:W-:Y:S01]  /*cfc0*/  IADD3 R214, -R216, RZ, RZ ;  /* 0x000000ffd8d67210 */ /* 0x000fe20007ffe1ff */
[----:B------:R-:W-:Y:S01]  /*cfd0*/  @!P0 IMAD.IADD R5, R5, 0x1, -R0 ;  /* 0x0000000105058824 */ /* 0x000fe200078e0a00 */
[C---:B------:R-:W-:Y:S01]  /*cfe0*/  ISETP.GT.U32.AND P0, PT, R0.reuse, R199, PT ;  /* 0x000000c70000720c */ /* 0x040fe20003f04070 */
[----:B------:R-:W-:Y:S02]  /*cff0*/  @!P5 IMAD.MOV R4, RZ, RZ, -R4 ;  /* 0x000000ffff04d224 */ /* 0x000fe400078e0a04 */
[----:B------:R-:W-:Y:S01]  /*d000*/  IMAD.MOV R215, RZ, RZ, -R215 ;  /* 0x000000ffffd77224 */ /* 0x000fe200078e0ad7 */
[C---:B------:R-:W-:Y:S01]  /*d010*/  ISETP.GT.U32.AND P5, PT, R0.reuse, R5, PT ;  /* 0x000000050000720c */ /* 0x040fe20003fa4070 */
[----:B------:R-:W-:Y:S01]  /*d020*/  IMAD.MOV R201, RZ, RZ, -R201 ;  /* 0x000000ffffc97224 */ /* 0x000fe200078e0ac9 */
[----:B------:R1:W-:Y:S01]  /*d030*/  STL [R1+0x48c], R4 ;  /* 0x00048c0401007387 */ /* 0x0003e20000100800 */
[----:B------:R-:W-:-:S02]  /*d040*/  IMAD R204, R0, R215, R204 ;  /* 0x000000d700cc7224 */ /* 0x000fc400078e02cc */
[C---:B------:R-:W-:Y:S02]  /*d050*/  IMAD R200, R0.reuse, R201, R200 ;  /* 0x000000c900c87224 */ /* 0x040fe400078e02c8 */
[----:B------:R-:W-:Y:S02]  /*d060*/  IMAD R206, R0, R214, R206 ;  /* 0x000000d600ce7224 */ /* 0x000fe400078e02ce */
[--C-:B------:R-:W-:Y:S01]  /*d070*/  @!P3 IMAD.IADD R208, R208, 0x1, -R0.reuse ;  /* 0x00000001d0d0b824 */ /* 0x100fe200078e0a00 */
[C---:B------:R-:W-:Y:S01]  /*d080*/  ISETP.GT.U32.AND P3, PT, R0.reuse, R200, PT ;  /* 0x000000c80000720c */ /* 0x040fe20003f64070 */
[----:B------:R-:W-:Y:S01]  /*d090*/  @!P0 IMAD.IADD R199, R199, 0x1, -R0 ;  /* 0x00000001c7c78824 */ /* 0x000fe200078e0a00 */
[----:B------:R-:W-:Y:S01]  /*d0a0*/  ISETP.GT.U32.AND P0, PT, R0, R206, PT ;  /* 0x000000ce0000720c */ /* 0x000fe20003f04070 */
[----:B-1----:R-:W-:Y:S02]  /*d0b0*/  IMAD.MOV.U32 R4, RZ, RZ, R211 ;  /* 0x000000ffff047224 */ /* 0x002fe400078e00d3 */
[----:B------:R-:W-:-:S02]  /*d0c0*/  VIADD R201, R3, 0x116 ;  /* 0x0000011603c97836 */ /* 0x000fc40000000000 */
[----:B------:R-:W-:Y:S01]  /*d0d0*/  VIADD R205, R3, 0x117 ;  /* 0x0000011703cd7836 */ /* 0x000fe20000000000 */
[----:B------:R-:W-:Y:S01]  /*d0e0*/  @!P2 IADD3 R4, -R4, RZ, RZ ;  /* 0x000000ff0404a210 */ /* 0x000fe20007ffe1ff */
[----:B------:R-:W-:Y:S01]  /*d0f0*/  @!P6 IMAD.IADD R203, R203, 0x1, -R0 ;  /* 0x00000001cbcbe824 */ /* 0x000fe200078e0a00 */
[----:B------:R-:W-:Y:S01]  /*d100*/  ISETP.GT.U32.AND P2, PT, R0, R204, PT ;  /* 0x000000cc0000720c */ /* 0x000fe20003f44070 */
[----:B------:R-:W-:Y:S01]  /*d110*/  IMAD.MOV.U32 R6, RZ, RZ, R208 ;  /* 0x000000ffff067224 */ /* 0x000fe200078e00d0 */
[----:B------:R-:W-:Y:S01]  /*d120*/  IABS R214, R201 ;  /* 0x000000c900d67213 */ /* 0x000fe20000000000 */
[----:B------:R1:W-:Y:S01]  /*d130*/  STL [R1+0x488], R4 ;  /* 0x0004880401007387 */ /* 0x0003e20000100800 */
[----:B------:R-:W-:Y:S01]  /*d140*/  IABS R207, R205 ;  /* 0x000000cd00cf7213 */ /* 0x000fe20000000000 */
[----:B------:R-:W-:Y:S01]  /*d150*/  @!P3 IMAD.IADD R200, R200, 0x1, -R0 ;  /* 0x00000001c8c8b824 */ /* 0x000fe200078e0a00 */
[----:B------:R-:W-:Y:S01]  /*d160*/  ISETP.GE.AND P6, PT, R213, RZ, PT ;  /* 0x000000ffd500720c */ /* 0x000fe20003fc6270 */
[----:B------:R-:W-:Y:S01]  /*d170*/  IMAD.MOV.U32 R211, RZ, RZ, R214 ;  /* 0x000000ffffd37224 */ /* 0x000fe200078e00d6 */
[----:B------:R-:W-:Y:S01]  /*d180*/  @!P0 IADD3 R206, R206, -R0, RZ ;  /* 0x80000000cece8210 */ /* 0x000fe20007ffe0ff */
[----:B------:R-:W-:Y:S01]  /*d190*/  @!P5 IMAD.IADD R5, R5, 0x1, -R0 ;  /* 0x000000010505d824 */ /* 0x000fe200078e0a00 */
[----:B------:R-:W-:Y:S01]  /*d1a0*/  ISETP.GE.AND P5, PT, R210, RZ, PT ;  /* 0x000000ffd200720c */ /* 0x000fe20003fa6270 */
[----:B------:R-:W-:Y:S01]  /*d1b0*/  IMAD.HI.U32 R213, R2, R207, RZ ;  /* 0x000000cf02d57227 */ /* 0x000fe200078e00ff */
[----:B------:R-:W-:-:S03]  /*d1c0*/  ISETP.GE.AND P3, PT, R212, RZ, PT ;  /* 0x000000ffd400720c */ /* 0x000fc60003f66270 */
[----:B------:R-:W-:Y:S01]  /*d1d0*/  @!P2 IMAD.IADD R204, R204, 0x1, -R0 ;  /* 0x00000001cccca824 */ /* 0x000fe200078e0a00 */
[----:B------:R-:W-:Y:S01]  /*d1e0*/  IADD3 R213, -R213, RZ, RZ ;  /* 0x000000ffd5d57210 */ /* 0x000fe20007ffe1ff */
[----:B-1----:R-:W-:Y:S01]  /*d1f0*/  IMAD.MOV.U32 R4, RZ, RZ, R203 ;  /* 0x000000ffff047224 */ /* 0x002fe200078e00cb */
[----:B------:R-:W-:Y:S01]  /*d200*/  ISETP.GE.AND P2, PT, R209, RZ, PT ;  /* 0x000000ffd100720c */ /* 0x000fe20003f46270 */
[----:B------:R-:W-:Y:S01]  /*d210*/  @!P1 IMAD.MOV R6, RZ, RZ, -R6 ;  /* 0x000000ffff069224 */ /* 0x000fe200078e0a06 */
[C---:B------:R-:W-:Y:S01]  /*d220*/  ISETP.GT.U32.AND P0, PT, R0.reuse, R204, PT ;  /* 0x000000cc0000720c */ /* 0x040fe20003f04070 */
[----:B------:R-:W-:Y:S01]  /*d230*/  @!P4 IMAD.MOV R4, RZ, RZ, -R4 ;  /* 0x000000ffff04c224 */ /* 0x000fe200078e0a04 */
[----:B------:R-:W-:Y:S01]  /*d240*/  ISETP.GT.U32.AND P4, PT, R0, R200, PT ;  /* 0x000000c80000720c */ /* 0x000fe20003f84070 */
[----:B------:R-:W-:Y:S01]  /*d250*/  IMAD.HI.U32 R214, R2, R211, RZ ;  /* 0x000000d302d67227 */ /* 0x000fe200078e00ff */
[----:B------:R1:W-:Y:S01]  /*d260*/  STL [R1+0x484], R6 ;  /* 0x0004840601007387 */ /* 0x0003e20000100800 */
[----:B------:R-:W-:-:S02]  /*d270*/  ISETP.GT.U32.AND P1, PT, R0, R206, PT ;  /* 0x000000ce0000720c */ /* 0x000fc40003f24070 */
[----:B------:R-:W-:Y:S01]  /*d280*/  IMAD.MOV R214, RZ, RZ, -R214 ;  /* 0x000000ffffd67224 */ /* 0x000fe200078e0ad6 */
[----:B------:R2:W-:Y:S01]  /*d290*/  STL [R1+0x480], R4 ;  /* 0x0004800401007387 */ /* 0x0005e20000100800 */
[C---:B------:R-:W-:Y:S02]  /*d2a0*/  IMAD R213, R0.reuse, R213, R207 ;  /* 0x000000d500d57224 */ /* 0x040fe400078e02cf */
[----:B------:R-:W-:Y:S02]  /*d2b0*/  IMAD R211, R0, R214, R211 ;  /* 0x000000d600d37224 */ /* 0x000fe400078e02d3 */
[----:B------:R-:W-:Y:S02]  /*d2c0*/  VIADD R207, R3, 0x118 ;  /* 0x0000011803cf7836 */ /* 0x000fe40000000000 */
[----:B-1----:R-:W-:Y:S02]  /*d2d0*/  IMAD.MOV.U32 R6, RZ, RZ, R199 ;  /* 0x000000ffff067224 */ /* 0x002fe400078e00c7 */
[--C-:B------:R-:W-:Y:S01]  /*d2e0*/  @!P0 IMAD.IADD R204, R204, 0x1, -R0.reuse ;  /* 0x00000001cccc8824 */ /* 0x100fe200078e0a00 */
[----:B------:R-:W-:Y:S01]  /*d2f0*/  ISETP.GT.U32.AND P0, PT, R0, R213, PT ;  /* 0x000000d50000720c */ /* 0x000fe20003f04070 */
[----:B--2---:R-:W-:Y:S01]  /*d300*/  IMAD.MOV.U32 R4, RZ, RZ, R5 ;  /* 0x000000ffff047224 */ /* 0x004fe200078e0005 */
[----:B------:R-:W-:Y:S01]  /*d310*/  @!P6 IADD3 R6, -R6, RZ, RZ ;  /* 0x000000ff0606e210 */ /* 0x000fe20007ffe1ff */
[----:B------:R-:W-:Y:S01]  /*d320*/  @!P4 IMAD.IADD R200, R200, 0x1, -R0 ;  /* 0x00000001c8c8c824 */ /* 0x000fe200078e0a00 */
[----:B------:R-:W-:Y:S01]  /*d330*/  ISETP.GT.U32.AND P6, PT, R0, R211, PT ;  /* 0x000000d30000720c */ /* 0x000fe20003fc4070 */
[----:B------:R-:W-:Y:S01]  /*d340*/  @!P5 IMAD.MOV R4, RZ, RZ, -R4 ;  /* 0x000000ffff04d224 */ /* 0x000fe200078e0a04 */
[----:B------:R-:W-:Y:S01]  /*d350*/  IABS R5, R207 ;  /* 0x000000cf00057213 */ /* 0x000fe20000000000 */
[----:B------:R1:W-:Y:S01]  /*d360*/  STL [R1+0x47c], R6 ;  /* 0x00047c0601007387 */ /* 0x0003e20000100800 */
[----:B------:R-:W-:Y:S01]  /*d370*/  ISETP.GE.AND P5, PT, R202, RZ, PT ;  /* 0x000000ffca00720c */ /* 0x000fe20003fa6270 */
[----:B------:R-:W-:Y:S01]  /*d380*/  @!P1 IMAD.IADD R206, R206, 0x1, -R0 ;  /* 0x00000001cece9824 */ /* 0x000fe200078e0a00 */
[----:B------:R-:W-:Y:S01]  /*d390*/  ISETP.GE.AND P4, PT, R201, RZ, PT ;  /* 0x000000ffc900720c */ /* 0x000fe20003f86270 */
[----:B------:R2:W-:Y:S01]  /*d3a0*/  STL [R1+0x478], R4 ;  /* 0x0004780401007387 */ /* 0x0005e20000100800 */
[----:B------:R-:W-:Y:S01]  /*d3b0*/  IMAD.HI.U32 R202, R2, R5, RZ ;  /* 0x0000000502ca7227 */ /* 0x000fe200078e00ff */
[----:B------:R-:W-:-:S03]  /*d3c0*/  ISETP.GE.AND P1, PT, R205, RZ, PT ;  /* 0x000000ffcd00720c */ /* 0x000fc60003f26270 */
[----:B------:R-:W-:Y:S01]  /*d3d0*/  IMAD.MOV R202, RZ, RZ, -R202 ;  /* 0x000000ffffca7224 */ /* 0x000fe200078e0aca */
[----:B-1----:R-:W-:Y:S01]  /*d3e0*/  MOV R6, R204 ;  /* 0x000000cc00067202 */ /* 0x002fe20000000f00 */
[----:B------:R-:W-:Y:S01]  /*d3f0*/  @!P6 IMAD.IADD R211, R211, 0x1, -R0 ;  /* 0x00000001d3d3e824 */ /* 0x000fe200078e0a00 */
[----:B------:R-:W-:Y:S01]  /*d400*/  ISETP.GE.AND P6, PT, R207, RZ, PT ;  /* 0x000000ffcf00720c */ /* 0x000fe20003fc6270 */
[----:B------:R-:W-:Y:S02]  /*d410*/  VIADD R199, R3, 0x119 ;  /* 0x0000011903c77836 */ /* 0x000fe40000000000 */
[----:B--2---:R-:W-:Y:S02]  /*d420*/  IMAD.MOV.U32 R4, RZ, RZ, R200 ;  /* 0x000000ffff047224 */ /* 0x004fe400078e00c8 */
[----:B------:R-:W-:Y:S01]  /*d430*/  @!P2 IMAD.MOV R6, RZ, RZ, -R6 ;  /* 0x000000ffff06a224 */ /* 0x000fe200078e0a06 */
[----:B------:R-:W-:Y:S01]  /*d440*/  IABS R210, R199 ;  /* 0x000000c700d27213 */ /* 0x000fe20000000000 */
[----:B------:R-:W-:Y:S01]  /*d450*/  IMAD R207, R0, R202, R5 ;  /* 0x000000ca00cf7224 */ /* 0x000fe200078e0205 */
[----:B------:R-:W-:Y:S01]  /*d460*/  @!P3 IADD3 R4, -R4, RZ, RZ ;  /* 0x000000ff0404b210 */ /* 0x000fe20007ffe1ff */
[----:B------:R-:W-:Y:S01]  /*d470*/  @!P0 IMAD.IADD R213, R213, 0x1, -R0 ;  /* 0x00000001d5d58824 */ /* 0x000fe200078e0a00 */
[----:B------:R-:W-:Y:S01]  /*d480*/  STL [R1+0x474], R6 ;  /* 0x0004740601007387 */ /* 0x000fe20000100800 */
[----:B------:R-:W-:Y:S01]  /*d490*/  ISETP.GT.U32.AND P0, PT, R0, R211, PT ;  /* 0x000000d30000720c */ /* 0x000fe20003f04070 */
[----:B------:R-:W-:Y:S01]  /*d4a0*/  IMAD.HI.U32 R201, R2, R210, RZ ;  /* 0x000000d202c97227 */ /* 0x000fe200078e00ff */
[----:B------:R-:W-:Y:S01]  /*d4b0*/  ISETP.GE.AND P2, PT, R199, RZ, PT ;  /* 0x000000ffc700720c */ /* 0x000fe20003f46270 */
[----:B------:R1:W-:Y:S01]  /*d4c0*/  STL [R1+0x470], R4 ;  /* 0x0004700401007387 */ /* 0x0003e20000100800 */
[----:B------:R-:W-:Y:S01]  /*d4d0*/  ISETP.GT.U32.AND P3, PT, R0, R213, PT ;  /* 0x000000d50000720c */ /* 0x000fe20003f64070 */
[----:B------:R-:W-:-:S02]  /*d4e0*/  IMAD.MOV R201, RZ, RZ, -R201 ;  /* 0x000000ffffc97224 */ /* 0x000fc400078e0ac9 */
[C---:B------:R-:W-:Y:S02]  /*d4f0*/  VIADD R208, R3.reuse, 0x11a ;  /* 0x0000011a03d07836 */ /* 0x040fe40000000000 */
[----:B------:R-:W-:Y:S02]  /*d500*/  IMAD R210, R0, R201, R210 ;  /* 0x000000c900d27224 */ /* 0x000fe400078e02d2 */
[----:B------:R-:W-:Y:S02]  /*d510*/  VIADD R5, R3, 0x11c ;  /* 0x0000011c03057836 */ /* 0x000fe40000000000 */
[----:B-1----:R-:W-:Y:S01]  /*d520*/  IMAD.MOV.U32 R4, RZ, RZ, R206 ;  /* 0x000000ffff047224 */ /* 0x002fe200078e00ce */
[----:B------:R-:W-:Y:S01]  /*d530*/  @!P0 IADD3 R211, R211, -R0, RZ ;  /* 0x80000000d3d38210 */ /* 0x000fe20007ffe0ff */
[----:B------:R-:W-:Y:S01]  /*d540*/  VIADD R199, R3, 0x11b ;  /* 0x0000011b03c77836 */ /* 0x000fe20000000000 */
[----:B------:R-:W-:Y:S01]  /*d550*/  ISETP.GE.AND P0, PT, R208, RZ, PT ;  /* 0x000000ffd000720c */ /* 0x000fe20003f06270 */
[----:B------:R-:W-:Y:S01]  /*d560*/  @!P5 IMAD.MOV R4, RZ, RZ, -R4 ;  /* 0x000000ffff04d224 */ /* 0x000fe200078e0a04 */
[C---:B------:R-:W-:Y:S01]  /*d570*/  ISETP.GT.U32.AND P5, PT, R0.reuse, R207, PT ;  /* 0x000000cf0000720c */ /* 0x040fe20003fa4070 */
[----:B------:R-:W-:Y:S01]  /*d580*/  @!P3 IMAD.IADD R213, R213, 0x1, -R0 ;  /* 0x00000001d5d5b824 */ /* 0x000fe200078e0a00 */
[----:B------:R-:W-:Y:S01]  /*d590*/  IABS R208, R208 ;  /* 0x000000d000d07213 */ /* 0x000fe20000000000 */
[----:B------:R-:W-:Y:S01]  /*d5a0*/  VIADD R202, R3, 0x11f ;  /* 0x0000011f03ca7836 */ /* 0x000fe20000000000 */
[----:B------:R-:W-:Y:S01]  /*d5b0*/  ISETP.GT.U32.AND P3, PT, R0, R210, PT ;  /* 0x000000d20000720c */ /* 0x000fe20003f64070 */
[----:B------:R1:W-:Y:S01]  /*d5c0*/  STL [R1+0x46c], R4 ;  /* 0x00046c0401007387 */ /* 0x0003e20000100800 */
[----:B------:R-:W-:Y:S01]  /*d5d0*/  IABS R203, R5 ;  /* 0x0000000500cb7213 */ /* 0x000fe20000000000 */
[----:B------:R-:W-:Y:S01]  /*d5e0*/  IMAD.HI.U32 R201, R2, R208, RZ ;  /* 0x000000d002c97227 */ /* 0x000fe200078e00ff */
[----:B------:R-:W-:-:S02]  /*d5f0*/  IABS R205, R199 ;  /* 0x000000c700cd7213 */ /* 0x000fc40000000000 */
[----:B------:R-:W-:Y:S01]  /*d600*/  IABS R206, R202 ;  /* 0x000000ca00ce7213 */ /* 0x000fe20000000000 */
[----:B------:R-:W-:Y:S02]  /*d610*/  IMAD.MOV R201, RZ, RZ, -R201 ;  /* 0x000000ffffc97224 */ /* 0x000fe400078e0ac9 */
[----:B------:R-:W-:Y:S02]  /*d620*/  @!P5 IMAD.IADD R207, R207, 0x1, -R0 ;  /* 0x00000001cfcfd824 */ /* 0x000fe400078e0a00 */
[----:B-1----:R-:W-:Y:S02]  /*d630*/  IMAD.MOV.U32 R4, RZ, RZ, R211 ;  /* 0x000000ffff047224 */ /* 0x002fe400078e00d3 */
[C---:B------:R-:W-:Y:S01]  /*d640*/  IMAD R208, R0.reuse, R201, R208 ;  /* 0x000000c900d07224 */ /* 0x040fe200078e02d0 */
[----:B------:R-:W-:Y:S01]  /*d650*/  ISETP.GT.U32.AND P5, PT, R0, R207, PT ;  /* 0x000000cf0000720c */ /* 0x000fe20003fa4070 */
[----:B------:R-:W-:Y:S01]  /*d660*/  @!P4 IMAD.MOV R4, RZ, RZ, -R4 ;  /* 0x000000ffff04c224 */ /* 0x000fe200078e0a04 */
[----:B------:R-:W-:Y:S01]  /*d670*/  ISETP.GE.AND P4, PT, R199, RZ, PT ;  /* 0x000000ffc700720c */ /* 0x000fe20003f86270 */
[----:B------:R-:W-:-:S02]  /*d680*/  @!P3 IMAD.IADD R210, R210, 0x1, -R0 ;  /* 0x00000001d2d2b824 */ /* 0x000fc400078e0a00 */
[----:B------:R-:W-:Y:S01]  /*d690*/  IMAD.HI.U32 R199, R2, R203, RZ ;  /* 0x000000cb02c77227 */ /* 0x000fe200078e00ff */
[----:B------:R1:W-:Y:S02]  /*d6a0*/  STL [R1+0x468], R4 ;  /* 0x0004680401007387 */ /* 0x0003e40000100800 */
[----:B------:R-:W-:Y:S01]  /*d6b0*/  ISETP.GT.U32.AND P3, PT, R0, R210, PT ;  /* 0x000000d20000720c */ /* 0x000fe20003f64070 */
[----:B------:R-:W-:-:S04]  /*d6c0*/  IMAD.HI.U32 R200, R2, R205, RZ ;  /* 0x000000cd02c87227 */ /* 0x000fc800078e00ff */
[----:B------:R-:W-:Y:S01]  /*d6d0*/  @!P5 IADD3 R207, R207, -R0, RZ ;  /* 0x80000000cfcfd210 */ /* 0x000fe20007ffe0ff */
[----:B------:R-:W-:Y:S01]  /*d6e0*/  IMAD.MOV R199, RZ, RZ, -R199 ;  /* 0x000000ffffc77224 */ /* 0x000fe200078e0ac7 */
[C---:B------:R-:W-:Y:S01]  /*d6f0*/  ISETP.GT.U32.AND P5, PT, R0.reuse, R208, PT ;  /* 0x000000d00000720c */ /* 0x040fe20003fa4070 */
[----:B------:R-:W-:Y:S01]  /*d700*/  IMAD.MOV R200, RZ, RZ, -R200 ;  /* 0x000000ffffc87224 */ /* 0x000fe200078e0ac8 */
[----:B-1----:R-:W-:Y:S01]  /*d710*/  MOV R4, R213 ;  /* 0x000000d500047202 */ /* 0x002fe20000000f00 */
[C---:B------:R-:W-:Y:S02]  /*d720*/  IMAD R203, R0.reuse, R199, R203 ;  /* 0x000000c700cb7224 */ /* 0x040fe400078e02cb */
[----:B------:R-:W-:Y:S02]  /*d730*/  IMAD R205, R0, R200, R205 ;  /* 0x000000c800cd7224 */ /* 0x000fe400078e02cd */
[----:B------:R-:W-:Y:S01]  /*d740*/  @!P1 IMAD.MOV R4, RZ, RZ, -R4 ;  /* 0x000000ffff049224 */ /* 0x000fe200078e0a04 */
[----:B------:R-:W-:Y:S01]  /*d750*/  ISETP.GE.AND P1, PT, R5, RZ, PT ;  /* 0x000000ff0500720c */ /* 0x000fe20003f26270 */
[----:B------:R-:W-:-:S02]  /*d760*/  VIADD R5, R3, 0x11d ;  /* 0x0000011d03057836 */ /* 0x000fc40000000000 */
[----:B------:R-:W-:Y:S01]  /*d770*/  @!P3 IMAD.IADD R210, R210, 0x1, -R0 ;  /* 0x00000001d2d2b824 */ /* 0x000fe200078e0a00 */
[----:B------:R1:W-:Y:S01]  /*d780*/  STL [R1+0x464], R4 ;  /* 0x0004640401007387 */ /* 0x0003e20000100800 */
[----:B------:R-:W-:Y:S01]  /*d790*/  @!P5 IADD3 R208, R208, -R0, RZ ;  /* 0x80000000d0d0d210 */ /* 0x000fe20007ffe0ff */
[C---:B------:R-:W-:Y:S01]  /*d7a0*/  VIADD R199, R3.reuse, 0x120 ;  /* 0x0000012003c77836 */ /* 0x040fe20000000000 */
[----:B------:R-:W-:Y:S01]  /*d7b0*/  IABS R200, R5 ;  /* 0x0000000500c87213 */ /* 0x000fe20000000000 */
[C---:B------:R-:W-:Y:S01]  /*d7c0*/  VIADD R204, R3.reuse, 0x11e ;  /* 0x0000011e03cc7836 */ /* 0x040fe20000000000 */
[C---:B------:R-:W-:Y:S01]  /*d7d0*/  ISETP.GT.U32.AND P5, PT, R0.reuse, R203, PT ;  /* 0x000000cb0000720c */ /* 0x040fe20003fa4070 */
[C---:B------:R-:W-:Y:S01]  /*d7e0*/  VIADD R251, R3.reuse, 0x1b7 ;  /* 0x000001b703fb7836 */ /* 0x040fe20000000000 */
[----:B------:R-:W-:Y:S01]  /*d7f0*/  ISETP.GT.U32.AND P3, PT, R0, R205, PT ;  /* 0x000000cd0000720c */ /* 0x000fe20003f64070 */
[----:B------:R-:W-:Y:S01]  /*d800*/  VIADD R252, R3, 0x1b8 ;  /* 0x000001b803fc7836 */ /* 0x000fe20000000000 */
[----:B------:R-:W-:Y:S01]  /*d810*/  IABS R201, R199 ;  /* 0x000000c700c97213 */ /* 0x000fe20000000000 */
[----:B-1----:R-:W-:Y:S01]  /*d820*/  IMAD.MOV.U32 R4, RZ, RZ, R207 ;  /* 0x000000ffff047224 */ /* 0x002fe200078e00cf */
[----:B------:R-:W-:Y:S01]  /*d830*/  IABS R209, R204 ;  /* 0x000000cc00d17213 */ /* 0x000fe20000000000 */
[----:B------:R-:W-:Y:S01]  /*d840*/  IMAD.HI.U32 R207, R2, R200, RZ ;  /* 0x000000c802cf7227 */ /* 0x000fe200078e00ff */
[----:B------:R-:W-:-:S02]  /*d850*/  IABS R245, R251 ;  /* 0x000000fb00f57213 */ /* 0x000fc40000000000 */
[----:B------:R-:W-:Y:S01]  /*d860*/  IABS R246, R252 ;  /* 0x000000fc00f67213 */ /* 0x000fe20000000000 */
[----:B------:R-:W-:Y:S01]  /*d870*/  @!P6 IMAD.MOV R4, RZ, RZ, -R4 ;  /* 0x000000ffff04e224 */ /* 0x000fe200078e0a04 */
[C---:B------:R-:W-:Y:S01]  /*d880*/  ISETP.GT.U32.AND P6, PT, R0.reuse, R208, PT ;  /* 0x000000d00000720c */ /* 0x040fe20003fc4070 */
[----:B------:R-:W-:Y:S02]  /*d890*/  IMAD.MOV R207, RZ, RZ, -R207 ;  /* 0x000000ffffcf7224 */ /* 0x000fe400078e0acf */
[--C-:B------:R-:W-:Y:S01]  /*d8a0*/  @!P5 IMAD.IADD R203, R203, 0x1, -R0.reuse ;  /* 0x00000001cbcbd824 */ /* 0x100fe200078e0a00 */
[----:B------:R1:W-:Y:S01]  /*d8b0*/  STL [R1+0x404], R4 ;  /* 0x0004040401007387 */ /* 0x0003e20000100800 */
[----:B------:R-:W-:Y:S02]  /*d8c0*/  @!P3 IMAD.IADD R205, R205, 0x1, -R0 ;  /* 0x00000001cdcdb824 */ /* 0x000fe400078e0a00 */
[C---:B------:R-:W-:Y:S01]  /*d8d0*/  VIADD R249, R3.reuse, 0x1b9 ;  /* 0x000001b903f97836 */ /* 0x040fe20000000000 */
[C---:B------:R-:W-:Y:S01]  /*d8e0*/  ISETP.GT.U32.AND P5, PT, R0.reuse, R203, PT ;  /* 0x000000cb0000720c */ /* 0x040fe20003fa4070 */
[C---:B------:R-:W-:Y:S01]  /*d8f0*/  VIADD R243, R3.reuse, 0x1ba ;  /* 0x000001ba03f37836 */ /* 0x040fe20000000000 */
[----:B------:R-:W-:Y:S01]  /*d900*/  ISETP.GT.U32.AND P3, PT, R0, R205, PT ;  /* 0x000000cd0000720c */ /* 0x000fe20003f64070 */
[C---:B------:R-:W-:Y:S01]  /*d910*/  VIADD R7, R3.reuse, 0x1bb ;  /* 0x000001bb03077836 */ /* 0x040fe20000000000 */
[----:B------:R-:W-:Y:S01]  /*d920*/  IABS R247, R249 ;  /* 0x000000f900f77213 */ /* 0x000fe20000000000 */
[----:B------:R-:W-:Y:S01]  /*d930*/  VIADD R241, R3, 0x1bd ;  /* 0x000001bd03f17836 */ /* 0x000fe20000000000 */
[----:B------:R-:W-:Y:S01]  /*d940*/  @!P6 IADD3 R208, R208, -R0, RZ ;  /* 0x80000000d0d0e210 */ /* 0x000fe20007ffe0ff */
[----:B-1----:R-:W-:Y:S01]  /*d950*/  IMAD.MOV.U32 R4, RZ, RZ, R210 ;  /* 0x000000ffff047224 */ /* 0x002fe200078e00d2 */
[----:B------:R-:W-:Y:S01]  /*d960*/  IABS R248, R243 ;  /* 0x000000f300f87213 */ /* 0x000fe20000000000 */
[----:B------:R-:W-:-:S04]  /*d970*/  IMAD.HI.U32 R210, R2, R209, RZ ;  /* 0x000000d102d27227 */ /* 0x000fc800078e00ff */
[----:B------:R-:W-:Y:S01]  /*d980*/  @!P2 IMAD.MOV R4, RZ, RZ, -R4 ;  /* 0x000000ffff04a224 */ /* 0x000fe200078e0a04 */
[----:B------:R-:W-:Y:S01]  /*d990*/  ISETP.GE.AND P2, PT, R5, RZ, PT ;  /* 0x000000ff0500720c */ /* 0x000fe20003f46270 */
[----:B------:R-:W-:Y:S02]  /*d9a0*/  IMAD R5, R0, R207, R200 ;  /* 0x000000cf00057224 */ /* 0x000fe400078e02c8 */
[----:B------:R-:W-:Y:S01]  /*d9b0*/  IMAD.HI.U32 R200, R2, R206, RZ ;  /* 0x000000ce02c87227 */ /* 0x000fe200078e00ff */
[----:B------:R1:W-:Y:S02]  /*d9c0*/  STL [R1+0x460], R4 ;  /* 0x0004600401007387 */ /* 0x0003e40000100800 */
[----:B------:R-:W-:Y:S01]  /*d9d0*/  ISETP.GT.U32.AND P6, PT, R0, R5, PT ;  /* 0x000000050000720c */ /* 0x000fe20003fc4070 */
[----:B------:R-:W-:-:S04]  /*d9e0*/  IMAD.HI.U32 R207, R2, R201, RZ ;  /* 0x000000c902cf7227 */ /* 0x000fc800078e00ff */
[----:B------:R-:W-:Y:S02]  /*d9f0*/  IMAD.MOV R200, RZ, RZ, -R200 ;  /* 0x000000ffffc87224 */ /* 0x000fe400078e0ac8 */
[----:B------:R-:W-:Y:S02]  /*da00*/  IMAD.MOV R207, RZ, RZ, -R207 ;  /* 0x000000ffffcf7224 */ /* 0x000fe400078e0acf */
[----:B-1----:R-:W-:Y:S02]  /*da10*/  IMAD.MOV.U32 R4, RZ, RZ, R208 ;  /* 0x000000ffff047224 */ /* 0x002fe400078e00d0 */
[----:B------:R-:W-:Y:S02]  /*da20*/  @!P5 IMAD.IADD R203, R203, 0x1, -R0 ;  /* 0x00000001cbcbd824 */ /* 0x000fe400078e0a00 */
[----:B------:R-:W-:Y:S02]  /*da30*/  @!P0 IMAD.MOV R4, RZ, RZ, -R4 ;  /* 0x000000ffff048224 */ /* 0x000fe400078e0a04 */
[----:B------:R-:W-:-:S02]  /*da40*/  @!P6 IMAD.IADD R5, R5, 0x1, -R0 ;  /* 0x000000010505e824 */ /* 0x000fc400078e0a00 */
[----:B------:R-:W-:Y:S01]  /*da50*/  IMAD.MOV R210, RZ, RZ, -R210 ;  /* 0x000000ffffd27224 */ /* 0x000fe200078e0ad2 */
[----:B------:R1:W-:Y:S01]  /*da60*/  STL [R1+0x444], R4 ;  /* 0x0004440401007387 */ /* 0x0003e20000100800 */
[----:B------:R-:W-:Y:S01]  /*da70*/  @!P3 IMAD.IADD R205, R205, 0x1, -R0 ;  /* 0x00000001cdcdb824 */ /* 0x000fe200078e0a00 */
[----:B------:R-:W-:Y:S01]  /*da80*/  ISETP.GE.AND P3, PT, R204, RZ, PT ;  /* 0x000000ffcc00720c */ /* 0x000fe20003f66270 */
[C---:B------:R-:W-:Y:S01]  /*da90*/  IMAD R206, R0.reuse, R200, R206 ;  /* 0x000000c800ce7224 */ /* 0x040fe200078e02ce */
[C---:B------:R-:W-:Y:S01]  /*daa0*/  ISETP.GT.U32.AND P6, PT, R0.reuse, R5, PT ;  /* 0x000000050000720c */ /* 0x040fe20003fc4070 */
[C---:B------:R-:W-:Y:S01]  /*dab0*/  IMAD R201, R0.reuse, R207, R201 ;  /* 0x000000cf00c97224 */ /* 0x040fe200078e02c9 */
[C---:B------:R-:W-:Y:S01]  /*dac0*/  IADD3 R200, R3.reuse, 0x121, RZ ;  /* 0x0000012103c87810 */ /* 0x040fe20007ffe0ff */
[C---:B------:R-:W-:Y:S01]  /*dad0*/  IMAD R204, R0.reuse, R210, R209 ;  /* 0x000000d200cc7224 */ /* 0x040fe200078e02d1 */
[C---:B------:R-:W-:Y:S01]  /*dae0*/  ISETP.GT.U32.AND P5, PT, R0.reuse, R206, PT ;  /* 0x000000ce0000720c */ /* 0x040fe20003fa4070 */
[----:B------:R-:W-:Y:S01]  /*daf0*/  IMAD.MOV.U32 R6, RZ, RZ, R205 ;  /* 0x000000ffff067224 */ /* 0x000fe200078e00cd */
[----:B------:R-:W-:Y:S01]  /*db00*/  IABS R207, R200 ;  /* 0x000000c800cf7213 */ /* 0x000fe20000000000 */
[----:B-1----:R-:W-:Y:S01]  /*db10*/  IMAD.MOV.U32 R4, RZ, RZ, R203 ;  /* 0x000000ffff047224 */ /* 0x002fe200078e00cb */
[----:B------:R-:W-:Y:S01]  /*db20*/  ISETP.GT.U32.AND P0, PT, R0, R204, PT ;  /* 0x000000cc0000720c */ /* 0x000fe20003f04070 */
[----:B------:R-:W-:Y:S01]  /*db30*/  @!P4 IMAD.MOV R6, RZ, RZ, -R6 ;  /* 0x000000ffff06c224 */ /* 0x000fe200078e0a06 */
[----:B------:R-:W-:Y:S01]  /*db40*/  ISETP.GE.AND P4, PT, R202, RZ, PT ;  /* 0x000000ffca00720c */ /* 0x000fe20003f86270 */
[----:B------:R-:W-:Y:S01]  /*db50*/  @!P1 IMAD.MOV R4, RZ, RZ, -R4 ;  /* 0x000000ffff049224 */ /* 0x000fe200078e0a04 */
[----:B------:R-:W-:Y:S01]  /*db60*/  ISETP.GT.U32.AND P1, PT, R0, R201, PT ;  /* 0x000000c90000720c */ /* 0x000fe20003f24070 */
[----:B------:R-:W-:Y:S01]  /*db70*/  VIADD R202, R3, 0x122 ;  /* 0x0000012203ca7836 */ /* 0x000fe20000000000 */
[----:B------:R-:W-:Y:S01]  /*db80*/  MOV R205, R207 ;  /* 0x000000cf00cd7202 */ /* 0x000fe20000000f00 */
[--C-:B------:R-:W-:Y:S01]  /*db90*/  @!P6 IMAD.IADD R5, R5, 0x1, -R0.reuse ;  /* 0x000000010505e824 */ /* 0x100fe200078e0a00 */
[----:B------:R-:W-:Y:S01]  /*dba0*/  STL [R1+0x44c], R6 ;  /* 0x00044c0601007387 */ /* 0x000fe20000100800 */
[----:B------:R-:W-:Y:S01]  /*dbb0*/  @!P5 IMAD.IADD R206, R206, 0x1, -R0 ;  /* 0x00000001ceced824 */ /* 0x000fe200078e0a00 */
[----:B------:R-:W-:Y:S01]  /*dbc0*/  IABS R207, R202 ;  /* 0x000000ca00cf7213 */ /* 0x000fe20000000000 */
[----:B------:R-:W-:Y:S01]  /*dbd0*/  IMAD.HI.U32 R203, R2, R205, RZ ;  /* 0x000000cd02cb7227 */ /* 0x000fe200078e00ff */
[----:B------:R1:W-:Y:S01]  /*dbe0*/  STL [R1+0x450], R4 ;  /* 0x0004500401007387 */ /* 0x0003e20000100800 */
[----:B------:R-:W-:-:S02]  /*dbf0*/  @!P0 IADD3 R204, R204, -R0, RZ ;  /* 0x80000000cccc8210 */ /* 0x000fc40007ffe0ff */
[----:B------:R-:W-:Y:S01]  /*dc00*/  IMAD.MOV R203, RZ, RZ, -R203 ;  /* 0x000000ffffcb7224 */ /* 0x000fe200078e0acb */
[----:B------:R-:W-:Y:S01]  /*dc10*/  ISETP.GE.AND P0, PT, R200, RZ, PT ;  /* 0x000000ffc800720c */ /* 0x000fe20003f06270 */
[----:B------:R-:W-:Y:S01]  /*dc20*/  @!P1 IMAD.IADD R201, R201, 0x1, -R0 ;  /* 0x00000001c9c99824 */ /* 0x000fe200078e0a00 */
[C---:B------:R-:W-:Y:S01]  /*dc30*/  ISETP.GT.U32.AND P5, PT, R0.reuse, R204, PT ;  /* 0x000000cc0000720c */ /* 0x040fe20003fa4070 */
[C---:B------:R-:W-:Y:S01]  /*dc40*/  IMAD R205, R0.reuse, R203, R205 ;  /* 0x000000cb00cd7224 */ /* 0x040fe200078e02cd */
[C---:B------:R-:W-:Y:S01]  /*dc50*/  IADD3 R200, R3.reuse, 0x123, RZ ;  /* 0x0000012303c87810 */ /* 0x040fe20007ffe0ff */
[----:B------:R-:W-:Y:S01]  /*dc60*/  VIADD R203, R3, 0x125 ;  /* 0x0000012503cb7836 */ /* 0x000fe20000000000 */
[----:B------:R-:W-:Y:S01]  /*dc70*/  ISETP.GT.U32.AND P1, PT, R0, R201, PT ;  /* 0x000000c90000720c */ /* 0x000fe20003f24070 */
[----:B-1----:R-:W-:Y:S01]  /*dc80*/  IMAD.MOV.U32 R4, RZ, RZ, R5 ;  /* 0x000000ffff047224 */ /* 0x002fe200078e0005 */
[----:B------:R-:W-:Y:S01]  /*dc90*/  ISETP.GE.AND P6, PT, R199, RZ, PT ;  /* 0x000000ffc700720c */ /* 0x000fe20003fc6270 */
[----:B------:R-:W-:Y:S01]  /*dca0*/  IMAD.HI.U32 R5, R2, R207, RZ ;  /* 0x000000cf02057227 */ /* 0x000fe200078e00ff */
[----:B------:R-:W-:-:S02]  /*dcb0*/  IABS R209, R203 ;  /* 0x000000cb00d17213 */ /* 0x000fc40000000000 */
[----:B------:R-:W-:Y:S01]  /*dcc0*/  IABS R208, R200 ;  /* 0x000000c800d07213 */ /* 0x000fe20000000000 */
[----:B------:R-:W-:Y:S01]  /*dcd0*/  @!P2 IMAD.MOV R4, RZ, RZ, -R4 ;  /* 0x000000ffff04a224 */ /* 0x000fe200078e0a04 */
[C---:B------:R-:W-:Y:S01]  /*dce0*/  ISETP.GT.U32.AND P2, PT, R0.reuse, R206, PT ;  /* 0x000000ce0000720c */ /* 0x040fe20003f44070 */
[----:B------:R-:W-:Y:S02]  /*dcf0*/  IMAD.MOV R5, RZ, RZ, -R5 ;  /* 0x000000ffff057224 */ /* 0x000fe400078e0a05 */
[----:B------:R-:W-:Y:S01]  /*dd00*/  VIADD R199, R3, 0x124 ;  /* 0x0000012403c77836 */ /* 0x000fe20000000000 */
[----:B------:R1:W-:Y:S01]  /*dd10*/  STL [R1+0x458], R4 ;  /* 0x0004580401007387 */ /* 0x0003e20000100800 */
[----:B------:R-:W-:Y:S01]  /*dd20*/  IMAD R207, R0, R5, R207 ;  /* 0x0000000500cf7224 */ /* 0x000fe200078e02cf */
[----:B------:R-:W-:Y:S01]  /*dd30*/  @!P1 IADD3 R201, R201, -R0, RZ ;  /* 0x80000000c9c99210 */ /* 0x000fe20007ffe0ff */
[--C-:B------:R-:W-:Y:S01]  /*dd40*/  @!P5 IMAD.IADD R204, R204, 0x1, -R0.reuse ;  /* 0x00000001ccccd824 */ /* 0x100fe200078e0a00 */
[----:B------:R-:W-:Y:S01]  /*dd50*/  ISETP.GT.U32.AND P5, PT, R0, R205, PT ;  /* 0x000000cd0000720c */ /* 0x000fe20003fa4070 */
[----:B------:R-:W-:Y:S01]  /*dd60*/  VIADD R242, R3, 0x1bc ;  /* 0x000001bc03f27836 */ /* 0x000fe20000000000 */
[----:B------:R-:W-:Y:S01]  /*dd70*/  ISETP.GE.AND P1, PT, R202, RZ, PT ;  /* 0x000000ffca00720c */ /* 0x000fe20003f26270 */
[----:B------:R-:W-:Y:S01]  /*dd80*/  IMAD.MOV.U32 R202, RZ, RZ, R209 ;  /* 0x000000ffffca7224 */ /* 0x000fe200078e00d1 */
[----:B------:R-:W-:Y:S01]  /*dd90*/  IABS R5, R199 ;  /* 0x000000c700057213 */ /* 0x000fe20000000000 */
[----:B------:R-:W-:Y:S01]  /*dda0*/  @!P2 IMAD.IADD R206, R206, 0x1, -R0 ;  /* 0x00000001cecea824 */ /* 0x000fe200078e0a00 */
[----:B------:R-:W-:Y:S01]  /*ddb0*/  ISETP.GT.U32.AND P2, PT, R0, R207, PT ;  /* 0x000000cf0000720c */ /* 0x000fe20003f44070 */
[----:B------:R-:W-:-:S04]  /*ddc0*/  IMAD.HI.U32 R209, R2, R208, RZ ;  /* 0x000000d002d17227 */ /* 0x000fc800078e00ff */
[----:B-1----:R-:W-:Y:S02]  /*ddd0*/  IMAD.MOV.U32 R4, RZ, RZ, R204 ;  /* 0x000000ffff047224 */ /* 0x002fe400078e00cc */
[----:B------:R-:W-:-:S04]  /*dde0*/  IMAD.HI.U32 R210, R2, R5, RZ ;  /* 0x0000000502d27227 */ /* 0x000fc800078e00ff */
[----:B------:R-:W-:Y:S02]  /*ddf0*/  IMAD.MOV R209, RZ, RZ, -R209 ;  /* 0x000000ffffd17224 */ /* 0x000fe400078e0ad1 */
[----:B------:R-:W-:Y:S01]  /*de00*/  @!P3 IMAD.MOV R4, RZ, RZ, -R4 ;  /* 0x000000ffff04b224 */ /* 0x000fe200078e0a04 */
[----:B------:R-:W-:Y:S01]  /*de10*/  @!P2 IADD3 R207, R207, -R0, RZ ;  /* 0x80000000cfcfa210 */ /* 0x000fe20007ffe0ff */
[----:B------:R-:W-:Y:S02]  /*de20*/  IMAD.MOV R204, RZ, RZ, -R210 ;  /* 0x000000ffffcc7224 */ /* 0x000fe400078e0ad2 */
[C---:B------:R-:W-:Y:S01]  /*de30*/  IMAD R208, R0.reuse, R209, R208 ;  /* 0x000000d100d07224 */ /* 0x040fe200078e02d0 */
[----:B------:R1:W-:Y:S01]  /*de40*/  STL [R1+0x448], R4 ;  /* 0x0004480401007387 */ /* 0x0003e20000100800 */
[----:B------:R-:W-:Y:S01]  /*de50*/  IMAD.MOV.U32 R6, RZ, RZ, R206 ;  /* 0x000000ffff067224 */ /* 0x000fe200078e00ce */
[----:B------:R-:W-:Y:S01]  /*de60*/  ISETP.GT.U32.AND P3, PT, R0, R207, PT ;  /* 0x000000cf0000720c */ /* 0x000fe20003f64070 */
[----:B------:R-:W-:Y:S01]  /*de70*/  @!P5 IMAD.IADD R205, R205, 0x1, -R0 ;  /* 0x00000001cdcdd824 */ /* 0x000fe200078e0a00 */
[----:B------:R-:W-:Y:S01]  /*de80*/  ISETP.GE.AND P5, PT, R200, RZ, PT ;  /* 0x000000ffc800720c */ /* 0x000fe20003fa6270 */
[C---:B------:R-:W-:Y:S01]  /*de90*/  IMAD R5, R0.reuse, R204, R5 ;  /* 0x000000cc00057224 */ /* 0x040fe200078e0205 */
[----:B------:R-:W-:Y:S01]  /*dea0*/  IADD3 R209, R3, 0x126, RZ ;  /* 0x0000012603d17810 */ /* 0x000fe20007ffe0ff */
[----:B------:R-:W-:Y:S01]  /*deb0*/  @!P4 IMAD.MOV R6, RZ, RZ, -R6 ;  /* 0x000000ffff06c224 */ /* 0x000fe200078e0a06 */
[----:B------:R-:W-:Y:S01]  /*dec0*/  ISETP.GT.U32.AND P4, PT, R0, R208, PT ;  /* 0x000000d00000720c */ /* 0x000fe20003f84070 */
[----:B------:R-:W-:Y:S01]  /*ded0*/  IMAD.HI.U32 R200, R2, R202, RZ ;  /* 0x000000ca02c87227 */ /* 0x000fe200078e00ff */
[----:B------:R-:W-:-:S02]  /*dee0*/  ISETP.GT.U32.AND P2, PT, R0, R205, PT ;  /* 0x000000cd0000720c */ /* 0x000fc40003f44070 */
[----:B------:R-:W-:Y:S01]  /*def0*/  STL [R1+0x428], R6 ;  /* 0x0004280601007387 */ /* 0x000fe20000100800 */
[----:B-1----:R-:W-:Y:S02]  /*df00*/  IMAD.MOV.U32 R4, RZ, RZ, R201 ;  /* 0x000000ffff047224 */ /* 0x002fe400078e00c9 */
[----:B------:R-:W-:Y:S02]  /*df10*/  IMAD.MOV R200, RZ, RZ, -R200 ;  /* 0x000000ffffc87224 */ /* 0x000fe400078e0ac8 */
[----:B------:R-:W-:Y:S01]  /*df20*/  @!P6 IMAD.MOV R4, RZ, RZ, -R4 ;  /* 0x000000ffff04e224 */ /* 0x000fe200078e0a04 */
[C---:B------:R-:W-:Y:S01]  /*df30*/  ISETP.GT.U32.AND P6, PT, R0.reuse, R5, PT ;  /* 0x000000050000720c */ /* 0x040fe20003fc4070 */
[----:B------:R-:W-:Y:S01]  /*df40*/  IMAD R202, R0, R200, R202 ;  /* 0x000000c800ca7224 */ /* 0x000fe200078e02ca */
[----:B------:R-:W-:Y:S01]  /*df50*/  IABS R200, R209 ;  /* 0x000000d100c87213 */ /* 0x000fe20000000000 */
[--C-:B------:R-:W-:Y:S01]  /*df60*/  @!P4 IMAD.IADD R208, R208, 0x1, -R0.reuse ;  /* 0x00000001d0d0c824 */ /* 0x100fe200078e0a00 */
[----:B------:R1:W-:Y:S01]  /*df70*/  STL [R1+0x42c], R4 ;  /* 0x00042c0401007387 */ /* 0x0003e20000100800 */
[--C-:B------:R-:W-:Y:S01]  /*df80*/  @!P3 IMAD.IADD R207, R207, 0x1, -R0.reuse ;  /* 0x00000001cfcfb824 */ /* 0x100fe200078e0a00 */
[----:B------:R-:W-:Y:S01]  /*df90*/  ISETP.GT.U32.AND P3, PT, R0, R202, PT ;  /* 0x000000ca0000720c */ /* 0x000fe20003f64070 */
[----:B------:R-:W-:Y:S01]  /*dfa0*/  @!P2 IMAD.IADD R205, R205, 0x1, -R0 ;  /* 0x00000001cdcda824 */ /* 0x000fe200078e0a00 */
[----:B------:R-:W-:Y:S01]  /*dfb0*/  ISETP.GE.AND P2, PT, R199, RZ, PT ;  /* 0x000000ffc700720c */ /* 0x000fe20003f46270 */
[----:B------:R-:W-:Y:S01]  /*dfc0*/  VIADD R199, R3, 0x127 ;  /* 0x0000012703c77836 */ /* 0x000fe20000000000 */
[----:B------:R-:W-:Y:S01]  /*dfd0*/  ISETP.GE.AND P4, PT, R203, RZ, PT ;  /* 0x000000ffcb00720c */ /* 0x000fe20003f86270 */
[----:B------:R-:W-:Y:S01]  /*dfe0*/  IMAD.HI.U32 R204, R2, R200, RZ ;  /* 0x000000c802cc7227 */ /* 0x000fe200078e00ff */
[----:B------:R-:W-:-:S02]  /*dff0*/  IADD3 R203, R3, 0x128, RZ ;  /* 0x0000012803cb7810 */ /* 0x000fc40007ffe0ff */
[----:B------:R-:W-:Y:S01]  /*e000*/  IABS R201, R199 ;  /* 0x000000c700c97213 */ /* 0x000fe20000000000 */
[----:B------:R-:W-:Y:S01]  /*e010*/  @!P6 IMAD.IADD R5, R5, 0x1, -R0 ;  /* 0x000000010505e824 */ /* 0x000fe200078e0a00 */
[C---:B------:R-:W-:Y:S01]  /*e020*/  ISETP.GT.U32.AND P6, PT, R0.reuse, R208, PT ;  /* 0x000000d00000720c */ /* 0x040fe20003fc4070 */
[----:B------:R-:W-:Y:S01]  /*e030*/  IMAD.MOV R204, RZ, RZ, -R204 ;  /* 0x000000ffffcc7224 */ /* 0x000fe200078e0acc */
[----:B------:R-:W-:Y:S01]  /*e040*/  IABS R211, R203 ;  /* 0x000000cb00d37213 */ /* 0x000fe20000000000 */
[----:B-1----:R-:W-:Y:S02]  /*e050*/  IMAD.MOV.U32 R4, RZ, RZ, R205 ;  /* 0x000000ffff047224 */ /* 0x002fe400078e00cd */
[----:B------:R-:W-:Y:S02]  /*e060*/  IMAD R200, R0, R204, R200 ;  /* 0x000000cc00c87224 */ /* 0x000fe400078e02c8 */
[----:B------:R-:W-:-:S04]  /*e070*/  IMAD.HI.U32 R205, R2, R201, RZ ;  /* 0x000000c902cd7227 */ /* 0x000fc800078e00ff */
[--C-:B------:R-:W-:Y:S01]  /*e080*/  @!P3 IMAD.IADD R202, R202, 0x1, -R0.reuse ;  /* 0x00000001cacab824 */ /* 0x100fe200078e0a00 */
[----:B------:R-:W-:Y:S01]  /*e090*/  ISETP.GT.U32.AND P3, PT, R0, R5, PT ;  /* 0x000000050000720c */ /* 0x000fe20003f64070 */
[----:B------:R-:W-:Y:S01]  /*e0a0*/  @!P6 IMAD.IADD R208, R208, 0x1, -R0 ;  /* 0x00000001d0d0e824 */ /* 0x000fe200078e0a00 */
[C---:B------:R-:W-:Y:S01]  /*e0b0*/  ISETP.GT.U32.AND P6, PT, R0.reuse, R200, PT ;  /* 0x000000c80000720c */ /* 0x040fe20003fc4070 */
[----:B------:R-:W-:Y:S01]  /*e0c0*/  @!P0 IMAD.MOV R4, RZ, RZ, -R4 ;  /* 0x000000ffff048224 */ /* 0x000fe200078e0a04 */
[----:B------:R-:W-:Y:S01]  /*e0d0*/  IADD3 R205, -R205, RZ, RZ ;  /* 0x000000ffcdcd7210 */ /* 0x000fe20007ffe1ff */
[----:B------:R-:W-:Y:S01]  /*e0e0*/  VIADD R204, R3, 0x129 ;  /* 0x0000012903cc7836 */ /* 0x000fe20000000000 */
[C---:B------:R-:W-:Y:S01]  /*e0f0*/  ISETP.GT.U32.AND P0, PT, R0.reuse, R202, PT ;  /* 0x000000ca0000720c */ /* 0x040fe20003f04070 */
[----:B------:R-:W-:Y:S01]  /*e100*/  IMAD.MOV.U32 R6, RZ, RZ, R207 ;  /* 0x000000ffff067224 */ /* 0x000fe200078e00cf */
[----:B------:R1:W-:Y:S01]  /*e110*/  STL [R1+0x430], R4 ;  /* 0x0004300401007387 */ /* 0x0003e20000100800 */
[----:B------:R-:W-:Y:S01]  /*e120*/  IMAD R201, R0, R205, R201 ;  /* 0x000000cd00c97224 */ /* 0x000fe200078e02c9 */
[----:B------:R-:W-:Y:S01]  /*e130*/  IABS R205, R204 ;  /* 0x000000cc00cd7213 */ /* 0x000fe20000000000 */
[----:B------:R-:W-:Y:S01]  /*e140*/  IMAD.HI.U32 R212, R2, R211, RZ ;  /* 0x000000d302d47227 */ /* 0x000fe200078e00ff */
[----:B------:R-:W-:-:S03]  /*e150*/  @!P1 IADD3 R6, -R6, RZ, RZ ;  /* 0x000000ff06069210 */ /* 0x000fc60007ffe1ff */
[--C-:B------:R-:W-:Y:S01]  /*e160*/  @!P3 IMAD.IADD R5, R5, 0x1, -R0.reuse ;  /* 0x000000010505b824 */ /* 0x100fe200078e0a00 */
[----:B------:R-:W-:Y:S01]  /*e170*/  ISETP.GT.U32.AND P3, PT, R0, R201, PT ;  /* 0x000000c90000720c */ /* 0x000fe20003f64070 */
[----:B------:R-:W-:Y:S01]  /*e180*/  @!P6 IMAD.IADD R200, R200, 0x1, -R0 ;  /* 0x00000001c8c8e824 */ /* 0x000fe200078e0a00 */
[----:B------:R-:W-:Y:S01]  /*e190*/  IADD3 R212, -R212, RZ, RZ ;  /* 0x000000ffd4d47210 */ /* 0x000fe20007ffe1ff */
[----:B-1----:R-:W-:Y:S01]  /*e1a0*/  IMAD.MOV.U32 R4, RZ, RZ, R208 ;  /* 0x000000ffff047224 */ /* 0x002fe200078e00d0 */
[----:B------:R-:W-:Y:S01]  /*e1b0*/  ISETP.GE.AND P6, PT, R199, RZ, PT ;  /* 0x000000ffc700720c */ /* 0x000fe20003fc6270 */
[----:B------:R-:W-:Y:S01]  /*e1c0*/  IMAD.HI.U32 R210, R2, R205, RZ ;  /* 0x000000cd02d27227 */ /* 0x000fe200078e00ff */
[----:B------:R-:W-:Y:S01]  /*e1d0*/  ISETP.GT.U32.AND P1, PT, R0, R200, PT ;  /* 0x000000c80000720c */ /* 0x000fe20003f24070 */
[----:B------:R-:W-:Y:S02]  /*e1e0*/  STL [R1+0x424], R6 ;  /* 0x0004240601007387 */ /* 0x000fe40000100800 */
[----:B------:R-:W-:-:S02]  /*e1f0*/  @!P5 IMAD.MOV R4, RZ, RZ, -R4 ;  /* 0x000000ffff04d224 */ /* 0x000fc400078e0a04 */
[----:B------:R-:W-:Y:S01]  /*e200*/  @!P0 IMAD.IADD R202, R202, 0x1, -R0 ;  /* 0x00000001caca8824 */ /* 0x000fe200078e0a00 */
[----:B------:R-:W-:Y:S01]  /*e210*/  ISETP.GE.AND P0, PT, R209, RZ, PT ;  /* 0x000000ffd100720c */ /* 0x000fe20003f06270 */
[C---:B------:R-:W-:Y:S01]  /*e220*/  IMAD R199, R0.reuse, R212, R211 ;  /* 0x000000d400c77224 */ /* 0x040fe200078e02d3 */
[----:B------:R1:W-:Y:S01]  /*e230*/  STL [R1+0x41c], R4 ;  /* 0x00041c0401007387 */ /* 0x0003e20000100800 */
[----:B------:R-:W-:Y:S02]  /*e240*/  IMAD.MOV R210, RZ, RZ, -R210 ;  /* 0x000000ffffd27224 */ /* 0x000fe400078e0ad2 */
[----:B------:R-:W-:Y:S01]  /*e250*/  @!P3 IMAD.IADD R201, R201, 0x1, -R0 ;  /* 0x00000001c9c9b824 */ /* 0x000fe200078e0a00 */
[C---:B------:R-:W-:Y:S01]  /*e260*/  ISETP.GT.U32.AND P5, PT, R0.reuse, R199, PT ;  /* 0x000000c70000720c */ /* 0x040fe20003fa4070 */
[----:B------:R-:W-:Y:S02]  /*e270*/  VIADD R206, R3, 0x12a ;  /* 0x0000012a03ce7836 */ /* 0x000fe40000000000 */
[C---:B------:R-:W-:Y:S01]  /*e280*/  IMAD R205, R0.reuse, R210, R205 ;  /* 0x000000d200cd7224 */ /* 0x040fe200078e02cd */
[----:B------:R-:W-:Y:S01]  /*e290*/  ISETP.GT.U32.AND P3, PT, R0, R201, PT ;  /* 0x000000c90000720c */ /* 0x000fe20003f64070 */
[----:B------:R-:W-:Y:S01]  /*e2a0*/  @!P2 IMAD.MOV R5, RZ, RZ, -R5 ;  /* 0x000000ffff05a224 */ /* 0x000fe200078e0a05 */
[----:B------:R-:W-:Y:S01]  /*e2b0*/  IABS R209, R206 ;  /* 0x000000ce00d17213 */ /* 0x000fe20000000000 */
[----:B-1----:R-:W-:Y:S01]  /*e2c0*/  IMAD.MOV.U32 R4, RZ, RZ, R202 ;  /* 0x000000ffff047224 */ /* 0x002fe200078e00ca */
[----:B------:R-:W-:Y:S01]  /*e2d0*/  ISETP.GE.AND P2, PT, R203, RZ, PT ;  /* 0x000000ffcb00720c */ /* 0x000fe20003f46270 */
[----:B------:R-:W-:Y:S01]  /*e2e0*/  @!P1 IMAD.IADD R200, R200, 0x1, -R0 ;  /* 0x00000001c8c89824 */ /* 0x000fe200078e0a00 */
[----:B------:R-:W-:Y:S01]  /*e2f0*/  ISETP.GT.U32.AND P1, PT, R0, R205, PT ;  /* 0x000000cd0000720c */ /* 0x000fe20003f24070 */
[----:B------:R-:W-:Y:S01]  /*e300*/  @!P4 IMAD.MOV R4, RZ, RZ, -R4 ;  /* 0x000000ffff04c224 */ /* 0x000fe200078e0a04 */
[----:B------:R1:W-:Y:S01]  /*e310*/  STL [R1+0x418], R5 ;  /* 0x0004180501007387 */ /* 0x0003e20000100800 */
[--C-:B------:R-:W-:Y:S01]  /*e320*/  @!P5 IMAD.IADD R199, R199, 0x1, -R0.reuse ;  /* 0x00000001c7c7d824 */ /* 0x100fe200078e0a00 */
[----:B------:R-:W-:Y:S01]  /*e330*/  ISETP.GE.AND P4, PT, R204, RZ, PT ;  /* 0x000000ffcc00720c */ /* 0x000fe20003f86270 */
[----:B------:R-:W-:Y:S01]  /*e340*/  VIADD R202, R3, 0x12b ;  /* 0x0000012b03ca7836 */ /* 0x000fe20000000000 */
[----:B------:R2:W-:Y:S01]  /*e350*/  STL [R1+0x410], R4 ;  /* 0x0004100401007387 */ /* 0x0005e20000100800 */
[----:B------:R-:W-:Y:S01]  /*e360*/  @!P3 IMAD.IADD R201, R201, 0x1, -R0 ;  /* 0x00000001c9c9b824 */ /* 0x000fe200078e0a00 */
[----:B------:R-:W-:Y:S01]  /*e370*/  ISETP.GE.AND P3, PT, R206, RZ, PT ;  /* 0x000000ffce00720c */ /* 0x000fe20003f66270 */
[C---:B------:R-:W-:Y:S01]  /*e380*/  VIADD R204, R3.reuse, 0x12c ;  /* 0x0000012c03cc7836 */ /* 0x040fe20000000000 */
[----:B------:R-:W-:Y:S01]  /*e390*/  IABS R211, R202 ;  /* 0x000000ca00d37213 */ /* 0x000fe20000000000 */
[----:B------:R-:W-:Y:S01]  /*e3a0*/  VIADD R203, R3, 0x12d ;  /* 0x0000012d03cb7836 */ /* 0x000fe20000000000 */
[----:B------:R-:W-:Y:S01]  /*e3b0*/  ISETP.GE.AND P5, PT, R202, RZ, PT ;  /* 0x000000ffca00720c */ /* 0x000fe20003fa6270 */
[----:B-1----:R-:W-:Y:S01]  /*e3c0*/  IMAD.HI.U32 R5, R2, R209, RZ ;  /* 0x000000d102057227 */ /* 0x002fe200078e00ff */
[----:B------:R-:W-:-:S02]  /*e3d0*/  IABS R207, R204 ;  /* 0x000000cc00cf7213 */ /* 0x000fc40000000000 */
[----:B------:R-:W-:Y:S01]  /*e3e0*/  IABS R210, R203 ;  /* 0x000000cb00d27213 */ /* 0x000fe20000000000 */
[----:B--2---:R-:W-:Y:S01]  /*e3f0*/  IMAD.MOV.U32 R4, RZ, RZ, R200 ;  /* 0x000000ffff047224 */ /* 0x004fe200078e00c8 */
[----:B------:R-:W-:Y:S01]  /*e400*/  IADD3 R5, -R5, RZ, RZ ;  /* 0x000000ff05057210 */ /* 0x000fe20007ffe1ff */
[----:B------:R-:W-:Y:S01]  /*e410*/  @!P1 IMAD.IADD R205, R205, 0x1, -R0 ;  /* 0x00000001cdcd9824 */ /* 0x000fe200078e0a00 */
[C---:B------:R-:W-:Y:S01]  /*e420*/  ISETP.GT.U32.AND P1, PT, R0.reuse, R199, PT ;  /* 0x000000c70000720c */ /* 0x040fe20003f24070 */
[----:B------:R-:W-:Y:S01]  /*e430*/  @!P0 IMAD.MOV R4, RZ, RZ, -R4 ;  /* 0x000000ffff048224 */ /* 0x000fe200078e0a04 */
[----:B------:R-:W-:Y:S01]  /*e440*/  IADD3 R202, R3, 0x12e, RZ ;  /* 0x0000012e03ca7810 */ /* 0x000fe20007ffe0ff */
[C---:B------:R-:W-:Y:S01]  /*e450*/  IMAD R5, R0.reuse, R5, R209 ;  /* 0x0000000500057224 */ /* 0x040fe200078e02d1 */
[----:B------:R-:W-:Y:S01]  /*e460*/  ISETP.GT.U32.AND P0, PT, R0, R205, PT ;  /* 0x000000cd0000720c */ /* 0x000fe20003f04070 */
[----:B------:R-:W-:Y:S01]  /*e470*/  IMAD.HI.U32 R200, R2, R211, RZ ;  /* 0x000000d302c87227 */ /* 0x000fe200078e00ff */
[----:B------:R1:W-:Y:S01]  /*e480*/  STL [R1+0x3f8], R4 ;  /* 0x0003f80401007387 */ /* 0x0003e20000100800 */
[----:B------:R-:W-:-:S02]  /*e490*/  IABS R209, R202 ;  /* 0x000000ca00d17213 */ /* 0x000fc40000000000 */
[----:B------:R-:W-:Y:S02]  /*e4a0*/  IMAD.MOV R200, RZ, RZ, -R200 ;  /* 0x000000ffffc87224 */ /* 0x000fe400078e0ac8 */
[----:B------:R-:W-:Y:S02]  /*e4b0*/  VIADD R206, R3, 0x132 ;  /* 0x0000013203ce7836 */ /* 0x000fe40000000000 */
[----:B------:R-:W-:Y:S02]  /*e4c0*/  @!P1 IMAD.IADD R199, R199, 0x1, -R0 ;  /* 0x00000001c7c79824 */ /* 0x000fe400078e0a00 */
[----:B------:R-:W-:Y:S02]  /*e4d0*/  IMAD R211, R0, R200, R211 ;  /* 0x000000c800d37224 */ /* 0x000fe400078e02d3 */
[----:B-1----:R-:W-:Y:S02]  /*e4e0*/  IMAD.MOV.U32 R4, RZ, RZ, R201 ;  /* 0x000000ffff047224 */ /* 0x002fe400078e00c9 */
[----:B------:R-:W-:Y:S01]  /*e4f0*/  IMAD.HI.U32 R200, R2, R207, RZ ;  /* 0x000000cf02c87227 */ /* 0x000fe200078e00ff */
[----:B------:R-:W-:-:S02]  /*e500*/  ISETP.GT.U32.AND P1, PT, R0, R211, PT ;  /* 0x000000d30000720c */ /* 0x000fc40003f24070 */
[----:B------:R-:W-:Y:S01]  /*e510*/  @!P6 IADD3 R4, -R4, RZ, RZ ;  /* 0x000000ff0404e210 */ /* 0x000fe20007ffe1ff */
[----:B------:R-:W-:Y:S01]  /*e520*/  @!P0 IMAD.IADD R205, R205, 0x1, -R0 ;  /* 0x00000001cdcd8824 */ /* 0x000fe200078e0a00 */
[----:B------:R-:W-:Y:S01]  /*e530*/  ISETP.GT.U32.AND P6, PT, R0, R5, PT ;  /* 0x000000050000720c */ /* 0x000fe20003fc4070 */
[----:B------:R-:W-:Y:S01]  /*e540*/  IMAD.HI.U32 R201, R2, R210, RZ ;  /* 0x000000d202c97227 */ /* 0x000fe200078e00ff */
[----:B------:R-:W-:Y:S01]  /*e550*/  ISETP.GE.AND P0, PT, R204, RZ, PT ;  /* 0x000000ffcc00720c */ /* 0x000fe20003f06270 */
[----:B------:R1:W-:Y:S02]  /*e560*/  STL [R1+0x3f0], R4 ;  /* 0x0003f00401007387 */ /* 0x0003e40000100800 */
[----:B------:R-:W-:Y:S02]  /*e570*/  IMAD.MOV R204, RZ, RZ, -R200 ;  /* 0x000000ffffcc7224 */ /* 0x000fe400078e0ac8 */
[----:B------:R-:W-:Y:S02]  /*e580*/  IMAD.MOV R201, RZ, RZ, -R201 ;  /* 0x000000ffffc97224 */ /* 0x000fe400078e0ac9 */
[----:B------:R-:W-:-:S02]  /*e590*/  IMAD R207, R0, R204, R207 ;  /* 0x000000cc00cf7224 */ /* 0x000fc400078e02cf */
[C---:B------:R-:W-:Y:S01]  /*e5a0*/  IMAD R210, R0.reuse, R201, R210 ;  /* 0x000000c900d27224 */ /* 0x040fe200078e02d2 */
[----:B-1----:R-:W-:Y:S01]  /*e5b0*/  MOV R4, R199 ;  /* 0x000000c700047202 */ /* 0x002fe20000000f00 */
[--C-:B------:R-:W-:Y:S01]  /*e5c0*/  @!P6 IMAD.IADD R5, R5, 0x1, -R0.reuse ;  /* 0x000000010505e824 */ /* 0x100fe200078e0a00 */
[----:B------:R-:W-:Y:S01]  /*e5d0*/  ISETP.GE.AND P6, PT, R203, RZ, PT ;  /* 0x000000ffcb00720c */ /* 0x000fe20003fc6270 */
[----:B------:R-:W-:Y:S01]  /*e5e0*/  @!P1 IMAD.IADD R211, R211, 0x1, -R0 ;  /* 0x00000001d3d39824 */ /* 0x000fe200078e0a00 */
[C---:B------:R-:W-:Y:S01]  /*e5f0*/  IADD3 R199, R3.reuse, 0x130, RZ ;  /* 0x0000013003c77810 */ /* 0x040fe20007ffe0ff */
[----:B------:R-:W-:Y:S01]  /*e600*/  @!P2 IMAD.MOV R4, RZ, RZ, -R4 ;  /* 0x000000ffff04a224 */ /* 0x000fe200078e0a04 */
[----:B------:R-:W-:Y:S01]  /*e610*/  ISETP.GT.U32.AND P2, PT, R0, R5, PT ;  /* 0x000000050000720c */ /* 0x000fe20003f44070 */
[----:B------:R-:W-:Y:S01]  /*e620*/  IMAD.HI.U32 R200, R2, R209, RZ ;  /* 0x000000d102c87227 */ /* 0x000fe200078e00ff */
[----:B------:R-:W-:Y:S02]  /*e630*/  ISETP.GT.U32.AND P1, PT, R0, R211, PT ;  /* 0x000000d30000720c */ /* 0x000fe40003f24070 */
[----:B------:R1:W-:Y:S01]  /*e640*/  STL [R1+0x3e8], R4 ;  /* 0x0003e80401007387 */ /* 0x0003e20000100800 */
[----:B------:R-:W-:Y:S01]  /*e650*/  VIADD R203, R3, 0x12f ;  /* 0x0000012f03cb7836 */ /* 0x000fe20000000000 */
[----:B------:R-:W-:Y:S01]  /*e660*/  IABS R201, R199 ;  /* 0x000000c700c97213 */ /* 0x000fe20000000000 */
[----:B------:R-:W-:-:S02]  /*e670*/  IMAD.MOV R200, RZ, RZ, -R200 ;  /* 0x000000ffffc87224 */ /* 0x000fc400078e0ac8 */
[----:B------:R-:W-:Y:S02]  /*e680*/  VIADD R204, R3, 0x131 ;  /* 0x0000013103cc7836 */ /* 0x000fe40000000000 */
[C---:B------:R-:W-:Y:S01]  /*e690*/  IMAD R209, R0.reuse, R200, R209 ;  /* 0x000000c800d17224 */ /* 0x040fe200078e02d1 */
[----:B------:R-:W-:Y:S01]  /*e6a0*/  IABS R200, R206 ;  /* 0x000000ce00c87213 */ /* 0x000fe20000000000 */
[----:B------:R-:W-:Y:S01]  /*e6b0*/  @!P2 IMAD.IADD R5, R5, 0x1, -R0 ;  /* 0x000000010505a824 */ /* 0x000fe200078e0a00 */
[C---:B------:R-:W-:Y:S01]  /*e6c0*/  ISETP.GT.U32.AND P2, PT, R0.reuse, R210, PT ;  /* 0x000000d20000720c */ /* 0x040fe20003f44070 */
[----:B-1----:R-:W-:Y:S01]  /*e6d0*/  IMAD.MOV.U32 R4, RZ, RZ, R205 ;  /* 0x000000ffff047224 */ /* 0x002fe200078e00cd */
[----:B------:R-:W-:Y:S01]  /*e6e0*/  IABS R205, R203 ;  /* 0x000000cb00cd7213 */ /* 0x000fe20000000000 */
[----:B------:R-:W-:Y:S01]  /*e6f0*/  IMAD.MOV.U32 R6, RZ, RZ, R5 ;  /* 0x000000ffff067224 */ /* 0x000fe200078e0005 */
[----:B------:R-:W-:Y:S01]  /*e700*/  IABS R212, R204 ;  /* 0x000000cc00d47213 */ /* 0x000fe20000000000 */
[----:B------:R-:W-:Y:S01]  /*e710*/  @!P4 IMAD.MOV R4, RZ, RZ, -R4 ;  /* 0x000000ffff04c224 */ /* 0x000fe200078e0a04 */
[C---:B------:R-:W-:Y:S01]  /*e720*/  ISETP.GT.U32.AND P4, PT, R0.reuse, R207, PT ;  /* 0x000000cf0000720c */ /* 0x040fe20003f84070 */
[--C-:B------:R-:W-:Y:S01]  /*e730*/  @!P1 IMAD.IADD R211, R211, 0x1, -R0.reuse ;  /* 0x00000001d3d39824 */ /* 0x100fe200078e0a00 */
[----:B------:R-:W-:Y:S01]  /*e740*/  ISETP.GT.U32.AND P1, PT, R0, R209, PT ;  /* 0x000000d10000720c */ /* 0x000fe20003f24070 */
[----:B------:R-:W-:Y:S01]  /*e750*/  IMAD.HI.U32 R208, R2, R205, RZ ;  /* 0x000000cd02d07227 */ /* 0x000fe200078e00ff */
[----:B------:R1:W-:Y:S03]  /*e760*/  STL [R1+0x3ec], R4 ;  /* 0x0003ec0401007387 */ /* 0x0003e60000100800 */
[----:B------:R-:W-:-:S02]  /*e770*/  @!P2 IMAD.IADD R210, R210, 0x1, -R0 ;  /* 0x00000001d2d2a824 */ /* 0x000fc400078e0a00 */
[----:B------:R-:W-:Y:S02]  /*e780*/  @!P3 IMAD.MOV R6, RZ, RZ, -R6 ;  /* 0x000000ffff06b224 */ /* 0x000fe400078e0a06 */
[----:B------:R-:W-:Y:S01]  /*e790*/  IMAD.MOV R208, RZ, RZ, -R208 ;  /* 0x000000ffffd07224 */ /* 0x000fe200078e0ad0 */
[C---:B------:R-:W-:Y:S01]  /*e7a0*/  ISETP.GT.U32.AND P3, PT, R0.reuse, R210, PT ;  /* 0x000000d20000720c */ /* 0x040fe20003f64070 */
[----:B------:R-:W-:Y:S01]  /*e7b0*/  VIADD R240, R3, 0x1be ;  /* 0x000001be03f07836 */ /* 0x000fe20000000000 */
[----:B------:R-:W-:Y:S01]  /*e7c0*/  @!P4 IADD3 R207, R207, -R0, RZ ;  /* 0x80000000cfcfc210 */ /* 0x000fe20007ffe0ff */
[----:B------:R-:W-:Y:S01]  /*e7d0*/  IMAD R205, R0, R208, R205 ;  /* 0x000000d000cd7224 */ /* 0x000fe200078e02cd */
[----:B------:R-:W-:Y:S01]  /*e7e0*/  ISETP.GE.AND P4, PT, R202, RZ, PT ;  /* 0x000000ffca00720c */ /* 0x000fe20003f86270 */
[----:B------:R-:W-:Y:S01]  /*e7f0*/  IMAD.MOV.U32 R202, RZ, RZ, R212 ;  /* 0x000000ffffca7224 */ /* 0x000fe200078e00d4 */
[----:B------:R-:W-:Y:S01]  /*e800*/  ISETP.GT.U32.AND P2, PT, R0, R207, PT ;  /* 0x000000cf0000720c */ /* 0x000fe20003f44070 */
[----:B------:R-:W-:Y:S01]  /*e810*/  IMAD.HI.U32 R212, R2, R201, RZ ;  /* 0x000000c902d47227 */ /* 0x000fe200078e00ff */
[----:B------:R-:W-:Y:S01]  /*e820*/  @!P1 IADD3 R209, R209, -R0, RZ ;  /* 0x80000000d1d19210 */ /* 0x000fe20007ffe0ff */
[----:B------:R2:W-:Y:S02]  /*e830*/  STL [R1+0x3e0], R6 ;  /* 0x0003e00601007387 */ /* 0x0005e40000100800 */
[----:B------:R-:W-:Y:S01]  /*e840*/  IMAD.MOV R5, RZ, RZ, -R212 ;  /* 0x000000ffff057224 */ /* 0x000fe200078e0ad4 */
[----:B------:R-:W-:Y:S01]  /*e850*/  ISETP.GT.U32.AND P1, PT, R0, R209, PT ;  /* 0x000000d10000720c */ /* 0x000fe20003f24070 */
[----:B-1----:R-:W-:-:S02]  /*e860*/  IMAD.MOV.U32 R4, RZ, RZ, R211 ;  /* 0x000000ffff047224 */ /* 0x002fc400078e00d3 */
[C---:B------:R-:W-:Y:S02]  /*e870*/  IMAD R201, R0.reuse, R5, R201 ;  /* 0x0000000500c97224 */ /* 0x040fe400078e02c9 */
[----:B------:R-:W-:Y:S01]  /*e880*/  @!P5 IMAD.MOV R4, RZ, RZ, -R4 ;  /* 0x000000ffff04d224 */ /* 0x000fe200078e0a04 */
[----:B------:R-:W-:Y:S01]  /*e890*/  ISETP.GE.AND P5, PT, R203, RZ, PT ;  /* 0x000000ffcb00720c */ /* 0x000fe20003fa6270 */
[--C-:B------:R-:W-:Y:S01]  /*e8a0*/  @!P2 IMAD.IADD R207, R207, 0x1, -R0.reuse ;  /* 0x00000001cfcfa824 */ /* 0x100fe200078e0a00 */
[----:B------:R-:W-:Y:S01]  /*e8b0*/  ISETP.GT.U32.AND P2, PT, R0, R205, PT ;  /* 0x000000cd0000720c */ /* 0x000fe20003f44070 */
[----:B------:R-:W-:Y:S01]  /*e8c0*/  IMAD.HI.U32 R203, R2, R200, RZ ;  /* 0x000000c802cb7227 */ /* 0x000fe200078e00ff */
[----:B------:R1:W-:Y:S03]  /*e8d0*/  STL [R1+0x32c], R4 ;  /* 0x00032c0401007387 */ /* 0x0003e60000100800 */
[----:B------:R-:W-:Y:S01]  /*e8e0*/  @!P3 IMAD.IADD R210, R210, 0x1, -R0 ;  /* 0x00000001d2d2b824 */ /* 0x000fe200078e0a00 */
[----:B------:R-:W-:Y:S01]  /*e8f0*/  ISETP.GT.U32.AND P3, PT, R0, R201, PT ;  /* 0x000000c90000720c */ /* 0x000fe20003f64070 */
[----:B------:R-:W-:-:S02]  /*e900*/  IMAD.MOV R203, RZ, RZ, -R203 ;  /* 0x000000ffffcb7224 */ /* 0x000fc400078e0acb */
[----:B--2---:R-:W-:Y:S02]  /*e910*/  IMAD.MOV.U32 R6, RZ, RZ, R210 ;  /* 0x000000ffff067224 */ /* 0x004fe400078e00d2 */
[----:B------:R-:W-:Y:S01]  /*e920*/  IMAD.HI.U32 R208, R2, R202, RZ ;  /* 0x000000ca02d07227 */ /* 0x000fe200078e00ff */
[----:B-1----:R-:W-:Y:S02]  /*e930*/  MOV R4, R207 ;  /* 0x000000cf00047202 */ /* 0x002fe40000000f00 */
[----:B------:R-:W-:Y:S01]  /*e940*/  @!P6 IADD3 R6, -R6, RZ, RZ ;  /* 0x000000ff0606e210 */ /* 0x000fe20007ffe1ff */
[----:B------:R-:W-:Y:S01]  /*e950*/  IMAD R200, R0, R203, R200 ;  /* 0x000000cb00c87224 */ /* 0x000fe200078e02c8 */
[----:B------:R-:W-:Y:S01]  /*e960*/  IADD3 R208, -R208, RZ, RZ ;  /* 0x000000ffd0d07210 */ /* 0x000fe20007ffe1ff */
[--C-:B------:R-:W-:Y:S02]  /*e970*/  @!P2 IMAD.IADD R205, R205, 0x1, -R0.reuse ;  /* 0x00000001cdcda824 */ /* 0x100fe400078e0a00 */
[----:B------:R-:W-:Y:S01]  /*e980*/  VIADD R5, R3, 0x133 ;  /* 0x0000013303057836 */ /* 0x000fe20000000000 */
[C---:B------:R-:W-:Y:S01]  /*e990*/  ISETP.GT.U32.AND P6, PT, R0.reuse, R200, PT ;  /* 0x000000c80000720c */ /* 0x040fe20003fc4070 */
[--C-:B------:R-:W-:Y:S01]  /*e9a0*/  @!P1 IMAD.IADD R209, R209, 0x1, -R0.reuse ;  /* 0x00000001d1d19824 */ /* 0x100fe200078e0a00 */
[----:B------:R-:W-:Y:S01]  /*e9b0*/  ISETP.GE.AND P1, PT, R199, RZ, PT ;  /* 0x000000ffc700720c */ /* 0x000fe20003f26270 */
[----:B------:R-:W-:Y:S01]  /*e9c0*/  @!P3 IMAD.IADD R201, R201, 0x1, -R0 ;  /* 0x00000001c9c9b824 */ /* 0x000fe200078e0a00 */
[C---:B------:R-:W-:Y:S01]  /*e9d0*/  ISETP.GT.U32.AND P3, PT, R0.reuse, R205, PT ;  /* 0x000000cd0000720c */ /* 0x040fe20003f64070 */
[----:B------:R-:W-:Y:S01]  /*e9e0*/  @!P0 IMAD.MOV R4, RZ, RZ, -R4 ;  /* 0x000000ffff048224 */ /* 0x000fe200078e0a04 */
[----:B------:R-:W-:Y:S01]  /*e9f0*/  IABS R199, R5 ;  /* 0x0000000500c77213 */ /* 0x000fe20000000000 */
[C---:B------:R-:W-:Y:S01]  /*ea00*/  IMAD R202, R0.reuse, R208, R202 ;  /* 0x000000d000ca7224 */ /* 0x040fe200078e02ca */
[----:B------:R-:W-:Y:S01]  /*ea10*/  ISETP.GT.U32.AND P0, PT, R0, R201, PT ;  /* 0x000000c90000720c */ /* 0x000fe20003f04070 */
[----:B------:R-:W-:Y:S01]  /*ea20*/  VIADD R203, R3, 0x134 ;  /* 0x0000013403cb7836 */ /* 0x000fe20000000000 */
[----:B------:R1:W-:Y:S01]  /*ea30*/  STL [R1+0x36c], R4 ;  /* 0x00036c0401007387 */ /* 0x0003e20000100800 */
[----:B------:R-:W-:Y:S01]  /*ea40*/  IMAD.HI.U32 R207, R2, R199, RZ ;  /* 0x000000c702cf7227 */ /* 0x000fe200078e00ff */
[----:B------:R-:W-:-:S02]  /*ea50*/  ISETP.GT.U32.AND P2, PT, R0, R202, PT ;  /* 0x000000ca0000720c */ /* 0x000fc40003f44070 */
[----:B------:R-:W-:Y:S01]  /*ea60*/  IABS R208, R203 ;  /* 0x000000cb00d07213 */ /* 0x000fe20000000000 */
[----:B------:R-:W-:Y:S01]  /*ea70*/  IMAD.MOV R207, RZ, RZ, -R207 ;  /* 0x000000ffffcf7224 */ /* 0x000fe200078e0acf */
[----:B------:R-:W-:Y:S01]  /*ea80*/  STL [R1+0x378], R6 ;  /* 0x0003780601007387 */ /* 0x000fe20000100800 */
[--C-:B------:R-:W-:Y:S02]  /*ea90*/  @!P6 IMAD.IADD R200, R200, 0x1, -R0.reuse ;  /* 0x00000001c8c8e824 */ /* 0x100fe400078e0a00 */
[----:B------:R-:W-:Y:S01]  /*eaa0*/  @!P3 IMAD.IADD R205, R205, 0x1, -R0 ;  /* 0x00000001cdcdb824 */ /* 0x000fe200078e0a00 */
[----:B------:R-:W-:Y:S01]  /*eab0*/  ISETP.GE.AND P3, PT, R206, RZ, PT ;  /* 0x000000ffce00720c */ /* 0x000fe20003f66270 */
[----:B-1----:R-:W-:Y:S01]  /*eac0*/  IMAD.MOV.U32 R4, RZ, RZ, R209 ;  /* 0x000000ffff047224 */ /* 0x002fe200078e00d1 */
[C---:B------:R-:W-:Y:S01]  /*ead0*/  ISETP.GT.U32.AND P6, PT, R0.reuse, R200, PT ;  /* 0x000000c80000720c */ /* 0x040fe20003fc4070 */
[----:B------:R-:W-:Y:S02]  /*eae0*/  IMAD R199, R0, R207, R199 ;  /* 0x000000cf00c77224 */ /* 0x000fe400078e02c7 */
[----:B------:R-:W-:Y:S01]  /*eaf0*/  @!P4 IMAD.MOV R4, RZ, RZ, -R4 ;  /* 0x000000ffff04c224 */ /* 0x000fe200078e0a04 */
[----:B------:R-:W-:Y:S01]  /*eb00*/  ISETP.GE.AND P4, PT, R204, RZ, PT ;  /* 0x000000ffcc00720c */ /* 0x000fe20003f86270 */
[----:B------:R-:W-:-:S02]  /*eb10*/  IMAD.MOV.U32 R204, RZ, RZ, R208 ;  /* 0x000000ffffcc7224 */ /* 0x000fc400078e00d0 */
[----:B------:R-:W-:Y:S01]  /*eb20*/  @!P0 IMAD.IADD R201, R201, 0x1, -R0 ;  /* 0x00000001c9c98824 */ /* 0x000fe200078e0a00 */
[----:B------:R1:W-:Y:S01]  /*eb30*/  STL [R1+0x380], R4 ;  /* 0x0003800401007387 */ /* 0x0003e20000100800 */
[----:B------:R-:W-:Y:S01]  /*eb40*/  IMAD.HI.U32 R206, R2, R204, RZ ;  /* 0x000000cc02ce7227 */ /* 0x000fe200078e00ff */
[----:B------:R-:W-:-:S03]  /*eb50*/  ISETP.GT.U32.AND P0, PT, R0, R199, PT ;  /* 0x000000c70000720c */ /* 0x000fc60003f04070 */
[----:B------:R-:W-:Y:S01]  /*eb60*/  @!P2 IMAD.IADD R202, R202, 0x1, -R0 ;  /* 0x00000001cacaa824 */ /* 0x000fe200078e0a00 */
[----:B------:R-:W-:Y:S01]  /*eb70*/  @!P6 IADD3 R200, R200, -R0, RZ ;  /* 0x80000000c8c8e210 */ /* 0x000fe20007ffe0ff */
[----:B------:R-:W-:Y:S02]  /*eb80*/  IMAD.MOV R206, RZ, RZ, -R206 ;  /* 0x000000ffffce7224 */ /* 0x000fe400078e0ace */
[C---:B------:R-:W-:Y:S01]  /*eb90*/  VIADD R211, R3.reuse, 0x135 ;  /* 0x0000013503d37836 */ /* 0x040fe20000000000 */
[----:B-1----:R-:W-:Y:S01]  /*eba0*/  MOV R4, R205 ;  /* 0x000000cd00047202 */ /* 0x002fe20000000f00 */
[C---:B------:R-:W-:Y:S01]  /*ebb0*/  VIADD R207, R3.reuse, 0x138 ;  /* 0x0000013803cf7836 */ /* 0x040fe20000000000 */
[C---:B------:R-:W-:Y:S01]  /*ebc0*/  ISETP.GT.U32.AND P2, PT, R0.reuse, R202, PT ;  /* 0x000000ca0000720c */ /* 0x040fe20003f44070 */
[----:B------:R-:W-:Y:S02]  /*ebd0*/  VIADD R208, R3, 0x13a ;  /* 0x0000013a03d07836 */ /* 0x000fe40000000000 */
[----:B------:R-:W-:Y:S01]  /*ebe0*/  @!P5 IMAD.MOV R4, RZ, RZ, -R4 ;  /* 0x000000ffff04d224 */ /* 0x000fe200078e0a04 */
[----:B------:R-:W-:Y:S01]  /*ebf0*/  ISETP.GE.AND P5, PT, R5, RZ, PT ;  /* 0x000000ff0500720c */ /* 0x000fe20003fa6270 */
[----:B------:R-:W-:-:S02]  /*ec00*/  IMAD R5, R0, R206, R204 ;  /* 0x000000ce00057224 */ /* 0x000fc400078e02cc */
[--C-:B------:R-:W-:Y:S01]  /*ec10*/  @!P0 IMAD.IADD R199, R199, 0x1, -R0.reuse ;  /* 0x00000001c7c78824 */ /* 0x100fe200078e0a00 */
[----:B------:R1:W-:Y:S01]  /*ec20*/  STL [R1+0x39c], R4 ;  /* 0x00039c0401007387 */ /* 0x0003e20000100800 */
[C---:B------:R-:W-:Y:S01]  /*ec30*/  VIADD R212, R3.reuse, 0x139 ;  /* 0x0000013903d47836 */ /* 0x040fe20000000000 */
[C---:B------:R-:W-:Y:S01]  /*ec40*/  ISETP.GT.U32.AND P6, PT, R0.reuse, R5, PT ;  /* 0x000000050000720c */ /* 0x040fe20003fc4070 */
[----:B------:R-:W-:Y:S01]  /*ec50*/  VIADD R8, R3, 0x1c0 ;  /* 0x000001c003087836 */ /* 0x000fe20000000000 */
[----:B------:R-:W-:Y:S01]  /*ec60*/  ISETP.GT.U32.AND P0, PT, R0, R199, PT ;  /* 0x000000c70000720c */ /* 0x000fe20003f04070 */
[----:B------:R-:W-:Y:S01]  /*ec70*/  @!P2 IMAD.IADD R202, R202, 0x1, -R0 ;  /* 0x00000001cacaa824 */ /* 0x000fe200078e0a00 */
[----:B------:R-:W-:Y:S01]  /*ec80*/  ISETP.GE.AND P2, PT, R203, RZ, PT ;  /* 0x000000ffcb00720c */ /* 0x000fe20003f46270 */
[C---:B------:R-:W-:Y:S01]  /*ec90*/  VIADD R10, R3.reuse, 0x1c2 ;  /* 0x000001c2030a7836 */ /* 0x040fe20000000000 */
[----:B------:R-:W-:Y:S01]  /*eca0*/  IADD3 R203, R3, 0x136, RZ ;  /* 0x0000013603cb7810 */ /* 0x000fe20007ffe0ff */
[----:B------:R-:W-:-:S02]  /*ecb0*/  IMAD.MOV.U32 R6, RZ, RZ, R202 ;  /* 0x000000ffff067224 */ /* 0x000fc400078e00ca */
[----:B-1----:R-:W-:Y:S02]  /*ecc0*/  IMAD.MOV.U32 R4, RZ, RZ, R201 ;  /* 0x000000ffff047224 */ /* 0x002fe400078e00c9 */
[----:B------:R-:W-:Y:S02]  /*ecd0*/  VIADD R201, R3, 0x137 ;  /* 0x0000013703c97836 */ /* 0x000fe40000000000 */
[----:B------:R-:W-:Y:S01]  /*ece0*/  @!P1 IMAD.MOV R4, RZ, RZ, -R4 ;  /* 0x000000ffff049224 */ /* 0x000fe200078e0a04 */
[----:B------:R-:W-:Y:S01]  /*ecf0*/  ISETP.GE.AND P1, PT, R211, RZ, PT ;  /* 0x000000ffd300720c */ /* 0x000fe20003f26270 */
[----:B------:R-:W-:Y:S01]  /*ed00*/  @!P4 IMAD.MOV R6, RZ, RZ, -R6 ;  /* 0x000000ffff06c224 */ /* 0x000fe200078e0a06 */
[----:B------:R-:W-:Y:S01]  /*ed10*/  @!P6 IADD3 R5, R5, -R0, RZ ;  /* 0x800000000505e210 */ /* 0x000fe20007ffe0ff */
[----:B------:R-:W-:Y:S01]  /*ed20*/  @!P0 IMAD.IADD R199, R199, 0x1, -R0 ;  /* 0x00000001c7c78824 */ /* 0x000fe200078e0a00 */
[----:B------:R1:W-:Y:S01]  /*ed30*/  STL [R1+0x3a0], R4 ;  /* 0x0003a00401007387 */ /* 0x0003e20000100800 */
[----:B------:R-:W-:Y:S01]  /*ed40*/  IABS R211, R211 ;  /* 0x000000d300d37213 */ /* 0x000fe20000000000 */
[----:B------:R-:W-:Y:S01]  /*ed50*/  VIADD R9, R3, 0x1c3 ;  /* 0x000001c303097836 */ /* 0x000fe20000000000 */
[----:B------:R-:W-:Y:S01]  /*ed60*/  ISETP.GT.U32.AND P6, PT, R0, R5, PT ;  /* 0x000000050000720c */ /* 0x000fe20003fc4070 */
[----:B------:R-:W-:Y:S01]  /*ed70*/  STL [R1+0x3bc], R6 ;  /* 0x0003bc0601007387 */ /* 0x000fe20000100800 */
[----:B------:R-:W-:Y:S01]  /*ed80*/  ISETP.GE.AND P4, PT, R203, RZ, PT ;  /* 0x000000ffcb00720c */ /* 0x000fe20003f86270 */
[----:B------:R-:W-:Y:S01]  /*ed90*/  IMAD.HI.U32 R204, R2, R211, RZ ;  /* 0x000000d302cc7227 */ /* 0x000fe200078e00ff */
[----:B------:R-:W-:-:S02]  /*eda0*/  IABS R203, R203 ;  /* 0x000000cb00cb7213 */ /* 0x000fc40000000000 */
[----:B------:R-:W-:Y:S01]  /*edb0*/  ISETP.GE.AND P0, PT, R207, RZ, PT ;  /* 0x000000ffcf00720c */ /* 0x000fe20003f06270 */
[----:B-1----:R-:W-:Y:S01]  /*edc0*/  IMAD.MOV.U32 R4, RZ, RZ, R200 ;  /* 0x000000ffff047224 */ /* 0x002fe200078e00c8 */
[----:B------:R-:W-:Y:S01]  /*edd0*/  IABS R207, R207 ;  /* 0x000000cf00cf7213 */ /* 0x000fe20000000000 */
[----:B------:R-:W-:Y:S02]  /*ede0*/  IMAD.MOV R204, RZ, RZ, -R204 ;  /* 0x000000ffffcc7224 */ /* 0x000fe400078e0acc */
[----:B------:R-:W-:Y:S01]  /*edf0*/  @!P3 IMAD.MOV R4, RZ, RZ, -R4 ;  /* 0x000000ffff04b224 */ /* 0x000fe200078e0a04 */
[----:B------:R-:W-:Y:S01]  /*ee00*/  ISETP.GE.AND P3, PT, R201, RZ, PT ;  /* 0x000000ffc900720c */ /* 0x000fe20003f66270 */
[----:B------:R-:W-:Y:S01]  /*ee10*/  IMAD R211, R0, R204, R211 ;  /* 0x000000cc00d37224 */ /* 0x000fe200078e02d3 */
[----:B------:R-:W-:Y:S01]  /*ee20*/  IABS R201, R201 ;  /* 0x000000c900c97213 */ /* 0x000fe20000000000 */
[----:B------:R-:W-:Y:S01]  /*ee30*/  @!P6 IMAD.IADD R5, R5, 0x1, -R0 ;  /* 0x000000010505e824 */ /* 0x000fe200078e0a00 */
[----:B------:R1:W-:Y:S01]  /*ee40*/  STL [R1+0x3c8], R4 ;  /* 0x0003c80401007387 */ /* 0x0003e20000100800 */
[----:B------:R-:W-:-:S04]  /*ee50*/  IMAD.HI.U32 R202, R2, R203, RZ ;  /* 0x000000cb02ca7227 */ /* 0x000fc800078e00ff */
[----:B------:R-:W-:-:S04]  /*ee60*/  IMAD.HI.U32 R200, R2, R201, RZ ;  /* 0x000000c902c87227 */ /* 0x000fc800078e00ff */
[----:B------:R-:W-:Y:S02]  /*ee70*/  IMAD.MOV R200, RZ, RZ, -R200 ;  /* 0x000000ffffc87224 */ /* 0x000fe400078e0ac8 */
[----:B-1----:R-:W-:Y:S02]  /*ee80*/  IMAD.MOV.U32 R4, RZ, RZ, R199 ;  /* 0x000000ffff047224 */ /* 0x002fe400078e00c7 */
[C---:B------:R-:W-:Y:S02]  /*ee90*/  IMAD R201, R0.reuse, R200, R201 ;  /* 0x000000c800c97224 */ /* 0x040fe400078e02c9 */
[----:B------:R-:W-:Y:S01]  /*eea0*/  @!P5 IMAD.MOV R4, RZ, RZ, -R4 ;  /* 0x000000ffff04d224 */ /* 0x000fe200078e0a04 */
[----:B------:R-:W-:Y:S01]  /*eeb0*/  ISETP.GT.U32.AND P5, PT, R0, R211, PT ;  /* 0x000000d30000720c */ /* 0x000fe20003fa4070 */
[----:B------:R-:W-:Y:S02]  /*eec0*/  IMAD.MOV R202, RZ, RZ, -R202 ;  /* 0x000000ffffca7224 */ /* 0x000fe400078e0aca */
[----:B------:R-:W-:Y:S01]  /*eed0*/  IMAD.HI.U32 R199, R2, R207, RZ ;  /* 0x000000cf02c77227 */ /* 0x000fe200078e00ff */
[----:B------:R1:W-:Y:S03]  /*eee0*/  STL [R1+0x3a8], R4 ;  /* 0x0003a80401007387 */ /* 0x0003e60000100800 */
[----:B------:R-:W-:Y:S01]  /*eef0*/  IMAD R203, R0, R202, R203 ;  /* 0x000000ca00cb7224 */ /* 0x000fe200078e02cb */
[----:B------:R-:W-:Y:S01]  /*ef00*/  IADD3 R199, -R199, RZ, RZ ;  /* 0x000000ffc7c77210 */ /* 0x000fe20007ffe1ff */
[----:B------:R-:W-:-:S02]  /*ef10*/  VIADD R202, R3, 0x13b ;  /* 0x0000013b03ca7836 */ /* 0x000fc40000000000 */
[----:B------:R-:W-:Y:S01]  /*ef20*/  VIADD R204, R3, 0x13c ;  /* 0x0000013c03cc7836 */ /* 0x000fe20000000000 */
[C---:B------:R-:W-:Y:S01]  /*ef30*/  ISETP.GT.U32.AND P6, PT, R0.reuse, R203, PT ;  /* 0x000000cb0000720c */ /* 0x040fe20003fc4070 */
[C---:B------:R-:W-:Y:S01]  /*ef40*/  IMAD R207, R0.reuse, R199, R207 ;  /* 0x000000c700cf7224 */ /* 0x040fe200078e02cf */
[----:B------:R-:W-:Y:S01]  /*ef50*/  @!P5 IADD3 R211, R211, -R0, RZ ;  /* 0x80000000d3d3d210 */ /* 0x000fe20007ffe0ff */
[----:B-1----:R-:W-:Y:S01]  /*ef60*/  IMAD.MOV.U32 R4, RZ, RZ, R5 ;  /* 0x000000ffff047224 */ /* 0x002fe200078e0005 */
[----:B------:R-:W-:Y:S02]  /*ef70*/  IABS R5, R208 ;  /* 0x000000d000057213 */ /* 0x000fe40000000000 */
[C---:B------:R-:W-:Y:S01]  /*ef80*/  ISETP.GT.U32.AND P5, PT, R0.reuse, R211, PT ;  /* 0x000000d30000720c */ /* 0x040fe20003fa4070 */
[----:B------:R-:W-:Y:S01]  /*ef90*/  @!P2 IMAD.MOV R4, RZ, RZ, -R4 ;  /* 0x000000ffff04a224 */ /* 0x000fe200078e0a04 */
[----:B------:R-:W-:Y:S01]  /*efa0*/  ISETP.GT.U32.AND P2, PT, R0, R201, PT ;  /* 0x000000c90000720c */ /* 0x000fe20003f44070 */
[----:B------:R-:W-:Y:S01]  /*efb0*/  IMAD.HI.U32 R206, R2, R5, RZ ;  /* 0x0000000502ce7227 */ /* 0x000fe200078e00ff */
[----:B------:R-:W-:-:S02]  /*efc0*/  IABS R199, R212 ;  /* 0x000000d400c77213 */ /* 0x000fc40000000000 */
[----:B------:R1:W-:Y:S01]  /*efd0*/  STL [R1+0x45c], R4 ;  /* 0x00045c0401007387 */ /* 0x0003e20000100800 */
[--C-:B------:R-:W-:Y:S01]  /*efe0*/  @!P6 IMAD.IADD R203, R203, 0x1, -R0.reuse ;  /* 0x00000001cbcbe824 */ /* 0x100fe200078e0a00 */
[----:B------:R-:W-:Y:S01]  /*eff0*/  IADD3 R206, -R206, RZ, RZ ;  /* 0x000000ffcece7210 */ /* 0x000fe20007ffe1ff */
[----:B------:R-:W-:Y:S01]  /*f000*/  IMAD.HI.U32 R209, R2, R199, RZ ;  /* 0x000000c702d17227 */ /* 0x000fe200078e00ff */
[----:B------:R-:W-:Y:S02]  /*f010*/  IABS R205, R202 ;  /* 0x000000ca00cd7213 */ /* 0x000fe40000000000 */
[C---:B------:R-:W-:Y:S01]  /*f020*/  ISETP.GT.U32.AND P6, PT, R0.reuse, R203, PT ;  /* 0x000000cb0000720c */ /* 0x040fe20003fc4070 */
[--C-:B------:R-:W-:Y:S01]  /*f030*/  @!P5 IMAD.IADD R211, R211, 0x1, -R0.reuse ;  /* 0x00000001d3d3d824 */ /* 0x100fe200078e0a00 */
[C---:B------:R-:W-:Y:S01]  /*f040*/  ISETP.GT.U32.AND P5, PT, R0.reuse, R207, PT ;  /* 0x000000cf0000720c */ /* 0x040fe20003fa4070 */
[----:B------:R-:W-:Y:S01]  /*f050*/  @!P2 IMAD.IADD R201, R201, 0x1, -R0 ;  /* 0x00000001c9c9a824 */ /* 0x000fe200078e0a00 */
[----:B------:R-:W-:Y:S01]  /*f060*/  IABS R200, R204 ;  /* 0x000000cc00c87213 */ /* 0x000fe20000000000 */
[----:B------:R-:W-:-:S02]  /*f070*/  IMAD R5, R0, R206, R5 ;  /* 0x000000ce00057224 */ /* 0x000fc400078e0205 */
[----:B------:R-:W-:Y:S01]  /*f080*/  IMAD.MOV R209, RZ, RZ, -R209 ;  /* 0x000000ffffd17224 */ /* 0x000fe200078e0ad1 */
[C---:B------:R-:W-:Y:S01]  /*f090*/  ISETP.GT.U32.AND P2, PT, R0.reuse, R201, PT ;  /* 0x000000c90000720c */ /* 0x040fe20003f44070 */
[----:B-1----:R-:W-:Y:S02]  /*f0a0*/  IMAD.MOV.U32 R4, RZ, RZ, R211 ;  /* 0x000000ffff047224 */ /* 0x002fe400078e00d3 */
[C---:B------:R-:W-:Y:S02]  /*f0b0*/  IMAD R199, R0.reuse, R209, R199 ;  /* 0x000000d100c77224 */ /* 0x040fe400078e02c7 */
[----:B------:R-:W-:Y:S02]  /*f0c0*/  @!P6 IMAD.IADD R203, R203, 0x1, -R0 ;  /* 0x00000001cbcbe824 */ /* 0x000fe400078e0a00 */
[----:B------:R-:W-:Y:S01]  /*f0d0*/  @!P5 IADD3 R207, R207, -R0, RZ ;  /* 0x80000000cfcfd210 */ /* 0x000fe20007ffe0ff */
[----:B------:R-:W-:Y:S01]  /*f0e0*/  VIADD R206, R3, 0x13d ;  /* 0x0000013d03ce7836 */ /* 0x000fe20000000000 */
[C---:B------:R-:W-:Y:S01]  /*f0f0*/  ISETP.GT.U32.AND P6, PT, R0.reuse, R199, PT ;  /* 0x000000c70000720c */ /* 0x040fe20003fc4070 */
[----:B------:R-:W-:Y:S01]  /*f100*/  @!P1 IMAD.MOV R4, RZ, RZ, -R4 ;  /* 0x000000ffff049224 */ /* 0x000fe200078e0a04 */
[----:B------:R-:W-:Y:S01]  /*f110*/  ISETP.GT.U32.AND P1, PT, R0, R207, PT ;  /* 0x000000cf0000720c */ /* 0x000fe20003f24070 */
[----:B------:R-:W-:Y:S01]  /*f120*/  IMAD.HI.U32 R210, R2, R205, RZ ;  /* 0x000000cd02d27227 */ /* 0x000fe200078e00ff */
[----:B------:R-:W-:-:S02]  /*f130*/  IABS R211, R206 ;  /* 0x000000ce00d37213 */ /* 0x000fc40000000000 */
[----:B------:R1:W-:Y:S01]  /*f140*/  STL [R1+0x454], R4 ;  /* 0x0004540401007387 */ /* 0x0003e20000100800 */
[----:B------:R-:W-:Y:S01]  /*f150*/  @!P2 IMAD.IADD R201, R201, 0x1, -R0 ;  /* 0x00000001c9c9a824 */ /* 0x000fe200078e0a00 */
[----:B------:R-:W-:Y:S01]  /*f160*/  ISETP.GT.U32.AND P2, PT, R0, R5, PT ;  /* 0x000000050000720c */ /* 0x000fe20003f44070 */
[----:B------:R-:W-:Y:S01]  /*f170*/  IMAD.HI.U32 R209, R2, R200, RZ ;  /* 0x000000c802d17227 */ /* 0x000fe200078e00ff */
[----:B------:R-:W-:-:S03]  /*f180*/  ISETP.GE.AND P5, PT, R212, RZ, PT ;  /* 0x000000ffd400720c */ /* 0x000fc60003fa6270 */
[----:B------:R-:W-:Y:S02]  /*f190*/  IMAD.MOV R210, RZ, RZ, -R210 ;  /* 0x000000ffffd27224 */ /* 0x000fe400078e0ad2 */
[----:B------:R-:W-:Y:S01]  /*f1a0*/  @!P6 IMAD.IADD R199, R199, 0x1, -R0 ;  /* 0x00000001c7c7e824 */ /* 0x000fe200078e0a00 */
[----:B------:R-:W-:Y:S01]  /*f1b0*/  ISETP.GE.AND P6, PT, R208, RZ, PT ;  /* 0x000000ffd000720c */ /* 0x000fe20003fc6270 */
[----:B-1----:R-:W-:Y:S02]  /*f1c0*/  IMAD.MOV.U32 R4, RZ, RZ, R203 ;  /* 0x000000ffff047224 */ /* 0x002fe400078e00cb */
[----:B------:R-:W-:Y:S02]  /*f1d0*/  IMAD.HI.U32 R203, R2, R211, RZ ;  /* 0x000000d302cb7227 */ /* 0x000fe400078e00ff */
[----:B------:R-:W-:Y:S02]  /*f1e0*/  @!P2 IADD3 R5, R5, -R0, RZ ;  /* 0x800000000505a210 */ /* 0x000fe40007ffe0ff */
[----:B------:R-:W-:Y:S01]  /*f1f0*/  @!P4 IMAD.MOV R4, RZ, RZ, -R4 ;  /* 0x000000ffff04c224 */ /* 0x000fe200078e0a04 */
[C---:B------:R-:W-:Y:S01]  /*f200*/  ISETP.GT.U32.AND P4, PT, R0.reuse, R199, PT ;  /* 0x000000c70000720c */ /* 0x040fe20003f84070 */
[----:B------:R-:W-:Y:S01]  /*f210*/  IMAD.MOV R209, RZ, RZ, -R209 ;  /* 0x000000ffffd17224 */ /* 0x000fe200078e0ad1 */
[----:B------:R-:W-:Y:S01]  /*f220*/  ISETP.GT.U32.AND P2, PT, R0, R5, PT ;  /* 0x000000050000720c */ /* 0x000fe20003f44070 */
[----:B------:R-:W-:Y:S01]  /*f230*/  @!P1 IMAD.IADD R207, R207, 0x1, -R0 ;  /* 0x00000001cfcf9824 */ /* 0x000fe200078e0a00 */
[----:B------:R1:W-:Y:S01]  /*f240*/  STL [R1+0x440], R4 ;  /* 0x0004400401007387 */ /* 0x0003e20000100800 */
[----:B------:R-:W-:-:S02]  /*f250*/  IMAD.MOV R203, RZ, RZ, -R203 ;  /* 0x000000ffffcb7224 */ /* 0x000fc400078e0acb */
[C---:B------:R-:W-:Y:S02]  /*f260*/  IMAD R205, R0.reuse, R210, R205 ;  /* 0x000000d200cd7224 */ /* 0x040fe400078e02cd */
[C---:B------:R-:W-:Y:S02]  /*f270*/  IMAD R200, R0.reuse, R209, R200 ;  /* 0x000000d100c87224 */ /* 0x040fe400078e02c8 */
[C---:B------:R-:W-:Y:S01]  /*f280*/  IMAD R211, R0.reuse, R203, R211 ;  /* 0x000000cb00d37224 */ /* 0x040fe200078e02d3 */
[C---:B------:R-:W-:Y:S01]  /*f290*/  ISETP.GT.U32.AND P1, PT, R0.reuse, R205, PT ;  /* 0x000000cd0000720c */ /* 0x040fe20003f24070 */
[----:B------:R-:W-:Y:S02]  /*f2a0*/  IMAD.MOV.U32 R6, RZ, RZ, R201 ;  /* 0x000000ffff067224 */ /* 0x000fe400078e00c9 */
[----:B-1----:R-:W-:Y:S02]  /*f2b0*/  IMAD.MOV.U32 R4, RZ, RZ, R207 ;  /* 0x000000ffff047224 */ /* 0x002fe400078e00cf */
[----:B------:R-:W-:Y:S01]  /*f2c0*/  @!P2 IMAD.IADD R5, R5, 0x1, -R0 ;  /* 0x000000010505a824 */ /* 0x000fe200078e0a00 */
[C---:B------:R-:W-:Y:S01]  /*f2d0*/  ISETP.GT.U32.AND P2, PT, R0.reuse, R211, PT ;  /* 0x000000d30000720c */ /* 0x040fe20003f44070 */
[----:B------:R-:W-:Y:S01]  /*f2e0*/  @!P0 IMAD.MOV R4, RZ, RZ, -R4 ;  /* 0x000000ffff048224 */ /* 0x000fe200078e0a04 */
[----:B------:R-:W-:Y:S01]  /*f2f0*/  ISETP.GT.U32.AND P0, PT, R0, R200, PT ;  /* 0x000000c80000720c */ /* 0x000fe20003f04070 */
[----:B------:R-:W-:Y:S01]  /*f300*/  VIADD R207, R3, 0x13e ;  /* 0x0000013e03cf7836 */ /* 0x000fe20000000000 */
[----:B------:R-:W-:Y:S01]  /*f310*/  @!P3 IADD3 R6, -R6, RZ, RZ ;  /* 0x000000ff0606b210 */ /* 0x000fe20007ffe1ff */
[--C-:B------:R-:W-:Y:S01]  /*f320*/  @!P4 IMAD.IADD R199, R199, 0x1, -R0.reuse ;  /* 0x00000001c7c7c824 */ /* 0x100fe200078e0a00 */
[----:B------:R-:W-:Y:S01]  /*f330*/  ISETP.GE.AND P4, PT, R204, RZ, PT ;  /* 0x000000ffcc00720c */ /* 0x000fe20003f86270 */
[C---:B------:R-:W-:Y:S01]  /*f340*/  VIADD R204, R3.reuse, 0x13f ;  /* 0x0000013f03cc7836 */ /* 0x040fe20000000000 */
[----:B------:R-:W-:Y:S01]  /*f350*/  ISETP.GE.AND P3, PT, R202, RZ, PT ;  /* 0x000000ffca00720c */ /* 0x000fe20003f66270 */
[----:B------:R-:W-:Y:S01]  /*f360*/  STL [R1+0x43c], R6 ;  /* 0x00043c0601007387 */ /* 0x000fe20000100800 */
[----:B------:R-:W-:Y:S01]  /*f370*/  IABS R202, R207 ;  /* 0x000000cf00ca7213 */ /* 0x000fe20000000000 */
[----:B------:R-:W-:Y:S01]  /*f380*/  VIADD R201, R3, 0x140 ;  /* 0x0000014003c97836 */ /* 0x000fe20000000000 */
[----:B------:R-:W-:Y:S01]  /*f390*/  @!P1 IADD3 R205, R205, -R0, RZ ;  /* 0x80000000cdcd9210 */ /* 0x000fe20007ffe0ff */
[--C-:B------:R-:W-:Y:S01]  /*f3a0*/  @!P2 IMAD.IADD R211, R211, 0x1, -R0.reuse ;  /* 0x00000001d3d3a824 */ /* 0x100fe200078e0a00 */
[----:B------:R-:W-:Y:S01]  /*f3b0*/  ISETP.GE.AND P1, PT, R206, RZ, PT ;  /* 0x000000ffce00720c */ /* 0x000fe20003f26270 */
[----:B------:R-:W-:Y:S01]  /*f3c0*/  @!P0 IMAD.IADD R200, R200, 0x1, -R0 ;  /* 0x00000001c8c88824 */ /* 0x000fe200078e0a00 */
[----:B------:R-:W-:Y:S01]  /*f3d0*/  IABS R203, R204 ;  /* 0x000000cc00cb7213 */ /* 0x000fe20000000000 */
[----:B------:R-:W-:Y:S01]  /*f3e0*/  IMAD.HI.U32 R206, R2, R202, RZ ;  /* 0x000000ca02ce7227 */ /* 0x000fe200078e00ff */
[C---:B------:R-:W-:Y:S01]  /*f3f0*/  ISETP.GT.U32.AND P0, PT, R0.reuse, R205, PT ;  /* 0x000000cd0000720c */ /* 0x040fe20003f04070 */
[----:B------:R1:W-:Y:S01]  /*f400*/  STL [R1+0x438], R4 ;  /* 0x0004380401007387 */ /* 0x0003e20000100800 */
[----:B------:R-:W-:Y:S01]  /*f410*/  ISETP.GT.U32.AND P2, PT, R0, R211, PT ;  /* 0x000000d30000720c */ /* 0x000fe20003f44070 */
[----:B------:R-:W-:-:S04]  /*f420*/  IMAD.HI.U32 R208, R2, R203, RZ ;  /* 0x000000cb02d07227 */ /* 0x000fc800078e00ff */
[----:B------:R-:W-:Y:S02]  /*f430*/  IMAD.MOV R208, RZ, RZ, -R208 ;  /* 0x000000ffffd07224 */ /* 0x000fe400078e0ad0 */
[----:B------:R-:W-:Y:S02]  /*f440*/  @!P6 IMAD.MOV R5, RZ, RZ, -R5 ;  /* 0x000000ffff05e224 */ /* 0x000fe400078e0a05 */
[----:B-1----:R-:W-:Y:S02]  /*f450*/  IMAD.MOV.U32 R4, RZ, RZ, R199 ;  /* 0x000000ffff047224 */ /* 0x002fe400078e00c7 */
[----:B------:R-:W-:Y:S02]  /*f460*/  IMAD.MOV R199, RZ, RZ, -R206 ;  /* 0x000000ffffc77224 */ /* 0x000fe400078e0ace */
[----:B------:R-:W-:Y:S01]  /*f470*/  @!P0 IMAD.IADD R205, R205, 0x1, -R0 ;  /* 0x00000001cdcd8824 */ /* 0x000fe200078e0a00 */
[----:B------:R-:W-:Y:S01]  /*f480*/  @!P5 IADD3 R4, -R4, RZ, RZ ;  /* 0x000000ff0404d210 */ /* 0x000fe20007ffe1ff */
[C---:B------:R-:W-:Y:S01]  /*f490*/  IMAD R202, R0.reuse, R199, R202 ;  /* 0x000000c700ca7224 */ /* 0x040fe200078e02ca */
[C---:B------:R-:W-:Y:S01]  /*f4a0*/  ISETP.GT.U32.AND P5, PT, R0.reuse, R200, PT ;  /* 0x000000c80000720c */ /* 0x040fe20003fa4070 */
[C---:B------:R-:W-:Y:S01]  /*f4b0*/  IMAD R203, R0.reuse, R208, R203 ;  /* 0x000000d000cb7224 */ /* 0x040fe200078e02cb */
[----:B------:R-:W-:Y:S01]  /*f4c0*/  IABS R199, R201 ;  /* 0x000000c900c77213 */ /* 0x000fe20000000000 */
[--C-:B------:R-:W-:Y:S01]  /*f4d0*/  @!P2 IMAD.IADD R211, R211, 0x1, -R0.reuse ;  /* 0x00000001d3d3a824 */ /* 0x100fe200078e0a00 */
[C---:B------:R-:W-:Y:S01]  /*f4e0*/  ISETP.GT.U32.AND P0, PT, R0.reuse, R202, PT ;  /* 0x000000ca0000720c */ /* 0x040fe20003f04070 */
[----:B------:R-:W-:Y:S01]  /*f4f0*/  VIADD R206, R3, 0x141 ;  /* 0x0000014103ce7836 */ /* 0x000fe20000000000 */
[----:B------:R-:W-:Y:S01]  /*f500*/  ISETP.GT.U32.AND P2, PT, R0, R203, PT ;  /* 0x000000cb0000720c */ /* 0x000fe20003f44070 */
[----:B------:R-:W-:Y:S01]  /*f510*/  IMAD.HI.U32 R209, R2, R199, RZ ;  /* 0x000000c702d17227 */ /* 0x000fe200078e00ff */
[----:B------:R1:W-:Y:S02]  /*f520*/  STL [R1+0x434], R4 ;  /* 0x0004340401007387 */ /* 0x0003e40000100800 */
[----:B------:R-:W-:Y:S01]  /*f530*/  IABS R212, R206 ;  /* 0x000000ce00d47213 */ /* 0x000fe20000000000 */
[----:B------:R-:W-:Y:S01]  /*f540*/  IMAD.MOV R209, RZ, RZ, -R209 ;  /* 0x000000ffffd17224 */ /* 0x000fe200078e0ad1 */
[----:B------:R2:W-:Y:S01]  /*f550*/  STL [R1+0x420], R5 ;  /* 0x0004200501007387 */ /* 0x0005e20000100800 */
[----:B------:R-:W-:Y:S01]  /*f560*/  @!P5 IMAD.IADD R200, R200, 0x1, -R0 ;  /* 0x00000001c8c8d824 */ /* 0x000fe200078e0a00 */
[----:B------:R-:W-:Y:S01]  /*f570*/  ISETP.GE.AND P5, PT, R207, RZ, PT ;  /* 0x000000ffcf00720c */ /* 0x000fe20003fa6270 */
[----:B------:R-:W-:Y:S01]  /*f580*/  IMAD.HI.U32 R208, R2, R212, RZ ;  /* 0x000000d402d07227 */ /* 0x000fe200078e00ff */
[----:B------:R-:W-:-:S02]  /*f590*/  IADD3 R207, R3, 0x142, RZ ;  /* 0x0000014203cf7810 */ /* 0x000fc40007ffe0ff */
[----:B-1----:R-:W-:Y:S01]  /*f5a0*/  MOV R4, R205 ;  /* 0x000000cd00047202 */ /* 0x002fe20000000f00 */
[--C-:B------:R-:W-:Y:S01]  /*f5b0*/  @!P0 IMAD.IADD R202, R202, 0x1, -R0.reuse ;  /* 0x00000001caca8824 */ /* 0x100fe200078e0a00 */
[----:B------:R-:W-:Y:S01]  /*f5c0*/  ISETP.GE.AND P0, PT, R204, RZ, PT ;  /* 0x000000ffcc00720c */ /* 0x000fe20003f06270 */
[----:B------:R-:W-:Y:S01]  /*f5d0*/  @!P2 IMAD.IADD R203, R203, 0x1, -R0 ;  /* 0x00000001cbcba824 */ /* 0x000fe200078e0a00 */
[C---:B------:R-:W-:Y:S01]  /*f5e0*/  IADD3 R205, R3.reuse, 0x144, RZ ;  /* 0x0000014403cd7810 */ /* 0x040fe20007ffe0ff */
[----:B------:R-:W-:Y:S01]  /*f5f0*/  IMAD.MOV R208, RZ, RZ, -R208 ;  /* 0x000000ffffd07224 */ /* 0x000fe200078e0ad0 */
[C---:B------:R-:W-:Y:S01]  /*f600*/  ISETP.GT.U32.AND P2, PT, R0.reuse, R202, PT ;  /* 0x000000ca0000720c */ /* 0x040fe20003f44070 */
[----:B------:R-:W-:Y:S01]  /*f610*/  VIADD R204, R3, 0x143 ;  /* 0x0000014303cc7836 */ /* 0x000fe20000000000 */
[C---:B------:R-:W-:Y:S01]  /*f620*/  ISETP.GT.U32.AND P6, PT, R0.reuse, R203, PT ;  /* 0x000000cb0000720c */ /* 0x040fe20003fc4070 */
[----:B------:R-:W-:Y:S01]  /*f630*/  IMAD R199, R0, R209, R199 ;  /* 0x000000d100c77224 */ /* 0x000fe200078e02c7 */
[----:B------:R-:W-:Y:S01]  /*f640*/  IABS R209, R207 ;  /* 0x000000cf00d17213 */ /* 0x000fe20000000000 */
[----:B------:R-:W-:-:S02]  /*f650*/  @!P3 IMAD.MOV R4, RZ, RZ, -R4 ;  /* 0x000000ffff04b224 */ /* 0x000fc400078e0a04 */
[C---:B------:R-:W-:Y:S01]  /*f660*/  IMAD R212, R0.reuse, R208, R212 ;  /* 0x000000d000d47224 */ /* 0x040fe200078e02d4 */
[----:B------:R-:W-:Y:S01]  /*f670*/  IABS R208, R204 ;  /* 0x000000cc00d07213 */ /* 0x000fe20000000000 */
[----:B------:R-:W-:Y:S01]  /*f680*/  IMAD.MOV.U32 R6, RZ, RZ, R200 ;  /* 0x000000ffff067224 */ /* 0x000fe200078e00c8 */
[----:B------:R-:W-:Y:S01]  /*f690*/  ISETP.GT.U32.AND P3, PT, R0, R199, PT ;  /* 0x000000c70000720c */ /* 0x000fe20003f64070 */
[----:B------:R1:W-:Y:S01]  /*f6a0*/  STL [R1+0x414], R4 ;  /* 0x0004140401007387 */ /* 0x0003e20000100800 */
[----:B--2---:R-:W-:-:S04]  /*f6b0*/  IMAD.HI.U32 R5, R2, R209, RZ ;  /* 0x000000d102057227 */ /* 0x004fc800078e00ff */
[----:B------:R-:W-:Y:S01]  /*f6c0*/  @!P4 IMAD.MOV R6, RZ, RZ, -R6 ;  /* 0x000000ffff06c224 */ /* 0x000fe200078e0a06 */
[----:B------:R-:W-:Y:S01]  /*f6d0*/  ISETP.GT.U32.AND P4, PT, R0, R212, PT ;  /* 0x000000d40000720c */ /* 0x000fe20003f84070 */
[----:B------:R-:W-:-:S03]  /*f6e0*/  IMAD.HI.U32 R200, R2, R208, RZ ;  /* 0x000000d002c87227 */ /* 0x000fc600078e00ff */
[----:B------:R2:W-:Y:S01]  /*f6f0*/  STL [R1+0x40c], R6 ;  /* 0x00040c0601007387 */ /* 0x0005e20000100800 */
[----:B-1----:R-:W-:Y:S02]  /*f700*/  IMAD.MOV.U32 R4, RZ, RZ, R211 ;  /* 0x000000ffff047224 */ /* 0x002fe400078e00d3 */
[--C-:B------:R-:W-:Y:S01]  /*f710*/  @!P2 IMAD.IADD R202, R202, 0x1, -R0.reuse ;  /* 0x00000001cacaa824 */ /* 0x100fe200078e0a00 */
[----:B------:R-:W-:Y:S01]  /*f720*/  ISETP.GE.AND P2, PT, R206, RZ, PT ;  /* 0x000000ffce00720c */ /* 0x000fe20003f46270 */
[----:B------:R-:W-:Y:S01]  /*f730*/  IMAD.MOV R5, RZ, RZ, -R5 ;  /* 0x000000ffff057224 */ /* 0x000fe200078e0a05 */
[----:B------:R-:W-:Y:S01]  /*f740*/  @!P1 IADD3 R4, -R4, RZ, RZ ;  /* 0x000000ff04049210 */ /* 0x000fe20007ffe1ff */
[----:B------:R-:W-:Y:S01]  /*f750*/  @!P3 IMAD.IADD R199, R199, 0x1, -R0 ;  /* 0x00000001c7c7b824 */ /* 0x000fe200078e0a00 */
[----:B------:R-:W-:Y:S01]  /*f760*/  ISETP.GE.AND P1, PT, R201, RZ, PT ;  /* 0x000000ffc900720c */ /* 0x000fe20003f26270 */
[----:B------:R-:W-:Y:S01]  /*f770*/  IMAD.MOV R201, RZ, RZ, -R200 ;  /* 0x000000ffffc97224 */ /* 0x000fe200078e0ac8 */
[----:B------:R-:W-:Y:S01]  /*f780*/  IABS R206, R205 ;  /* 0x000000cd00ce7213 */ /* 0x000fe20000000000 */
[C---:B------:R-:W-:Y:S01]  /*f790*/  IMAD R200, R0.reuse, R5, R209 ;  /* 0x0000000500c87224 */ /* 0x040fe200078e02d1 */
[C---:B------:R-:W-:Y:S01]  /*f7a0*/  ISETP.GT.U32.AND P3, PT, R0.reuse, R199, PT ;  /* 0x000000c70000720c */ /* 0x040fe20003f64070 */
[----:B--2---:R-:W-:Y:S01]  /*f7b0*/  IMAD.MOV.U32 R6, RZ, RZ, R202 ;  /* 0x000000ffff067224 */ /* 0x004fe200078e00ca */
[----:B------:R1:W-:Y:S01]  /*f7c0*/  STL [R1+0x408], R4 ;  /* 0x0004080401007387 */ /* 0x0003e20000100800 */
[----:B------:R-:W-:Y:S01]  /*f7d0*/  @!P6 IMAD.IADD R203, R203, 0x1, -R0 ;  /* 0x00000001cbcbe824 */ /* 0x000fe200078e0a00 */
[----:B------:R-:W-:Y:S01]  /*f7e0*/  ISETP.GE.AND P6, PT, R207, RZ, PT ;  /* 0x000000ffcf00720c */ /* 0x000fe20003fc6270 */
[----:B------:R-:W-:Y:S01]  /*f7f0*/  @!P5 IMAD.MOV R6, RZ, RZ, -R6 ;  /* 0x000000ffff06d224 */ /* 0x000fe200078e0a06 */
[C---:B------:R-:W-:Y:S01]  /*f800*/  ISETP.GT.U32.AND P5, PT, R0.reuse, R200, PT ;  /* 0x000000c80000720c */ /* 0x040fe20003fa4070 */
[----:B------:R-:W-:Y:S01]  /*f810*/  IMAD R201, R0, R201, R208 ;  /* 0x000000c900c97224 */ /* 0x000fe200078e02d0 */
[C---:B------:R-:W-:Y:S01]  /*f820*/  IADD3 R208, R3.reuse, 0x148, RZ ;  /* 0x0000014803d07810 */ /* 0x040fe20007ffe0ff */
[--C-:B------:R-:W-:Y:S01]  /*f830*/  @!P4 IMAD.IADD R212, R212, 0x1, -R0.reuse ;  /* 0x00000001d4d4c824 */ /* 0x100fe200078e0a00 */
[----:B------:R-:W-:Y:S01]  /*f840*/  STL [R1+0x400], R6 ;  /* 0x0004000601007387 */ /* 0x000fe20000100800 */
[----:B------:R-:W-:Y:S01]  /*f850*/  VIADD R5, R3, 0x145 ;  /* 0x0000014503057836 */ /* 0x000fe20000000000 */
[----:B------:R-:W-:Y:S01]  /*f860*/  IABS R209, R208 ;  /* 0x000000d000d17213 */ /* 0x000fe20000000000 */
[----:B-1----:R-:W-:Y:S01]  /*f870*/  IMAD.MOV.U32 R4, RZ, RZ, R203 ;  /* 0x000000ffff047224 */ /* 0x002fe200078e00cb */
[----:B------:R-:W-:Y:S01]  /*f880*/  ISETP.GT.U32.AND P4, PT, R0, R212, PT ;  /* 0x000000d40000720c */ /* 0x000fe20003f84070 */
[----:B------:R-:W-:Y:S01]  /*f890*/  @!P3 IMAD.IADD R199, R199, 0x1, -R0 ;  /* 0x00000001c7c7b824 */ /* 0x000fe200078e0a00 */
[----:B------:R-:W-:Y:S01]  /*f8a0*/  ISETP.GE.AND P3, PT, R204, RZ, PT ;  /* 0x000000ffcc00720c */ /* 0x000fe20003f66270 */
[----:B------:R-:W-:Y:S01]  /*f8b0*/  IMAD.HI.U32 R204, R2, R206, RZ ;  /* 0x000000ce02cc7227 */ /* 0x000fe200078e00ff */
[----:B------:R-:W-:-:S02]  /*f8c0*/  @!P0 IADD3 R4, -R4, RZ, RZ ;  /* 0x000000ff04048210 */ /* 0x000fc40007ffe1ff */
[----:B------:R-:W-:Y:S01]  /*f8d0*/  ISETP.GT.U32.AND P0, PT, R0, R201, PT ;  /* 0x000000c90000720c */ /* 0x000fe20003f04070 */
[----:B------:R-:W-:Y:S01]  /*f8e0*/  @!P5 IMAD.IADD R200, R200, 0x1, -R0 ;  /* 0x00000001c8c8d824 */ /* 0x000fe200078e0a00 */
[----:B------:R-:W-:Y:S01]  /*f8f0*/  IABS R203, R5 ;  /* 0x0000000500cb7213 */ /* 0x000fe20000000000 */
[----:B------:R1:W-:Y:S01]  /*f900*/  STL [R1+0x3fc], R4 ;  /* 0x0003fc0401007387 */ /* 0x0003e20000100800 */
[----:B------:R-:W-:Y:S02]  /*f910*/  IMAD.MOV R204, RZ, RZ, -R204 ;  /* 0x000000ffffcc7224 */ /* 0x000fe400078e0acc */
[C---:B------:R-:W-:Y:S01]  /*f920*/  ISETP.GT.U32.AND P5, PT, R0.reuse, R200, PT ;  /* 0x000000c80000720c */ /* 0x040fe20003fa4070 */
[----:B------:R-:W-:Y:S02]  /*f930*/  VIADD R202, R3, 0x146 ;  /* 0x0000014603ca7836 */ /* 0x000fe40000000000 */
[----:B------:R-:W-:Y:S02]  /*f940*/  IMAD R204, R0, R204, R206 ;  /* 0x000000cc00cc7224 */ /* 0x000fe400078e02ce */
[----:B------:R-:W-:Y:S01]  /*f950*/  IMAD.HI.U32 R207, R2, R203, RZ ;  /* 0x000000cb02cf7227 */ /* 0x000fe200078e00ff */
[----:B-1----:R-:W-:-:S03]  /*f960*/  MOV R4, R199 ;  /* 0x000000c700047202 */ /* 0x002fc60000000f00 */
[--C-:B------:R-:W-:Y:S01]  /*f970*/  @!P0 IMAD.IADD R201, R201, 0x1, -R0.reuse ;  /* 0x00000001c9c98824 */ /* 0x100fe200078e0a00 */
[----:B------:R-:W-:Y:S01]  /*f980*/  ISETP.GE.AND P0, PT, R5, RZ, PT ;  /* 0x000000ff0500720c */ /* 0x000fe20003f06270 */
[----:B------:R-:W-:Y:S01]  /*f990*/  @!P4 IMAD.IADD R212, R212, 0x1, -R0 ;  /* 0x00000001d4d4c824 */ /* 0x000fe200078e0a00 */
[----:B------:R-:W-:Y:S01]  /*f9a0*/  ISETP.GE.AND P4, PT, R205, RZ, PT ;  /* 0x000000ffcd00720c */ /* 0x000fe20003f86270 */
[----:B------:R-:W-:Y:S01]  /*f9b0*/  @!P1 IMAD.MOV R4, RZ, RZ, -R4 ;  /* 0x000000ffff049224 */ /* 0x000fe200078e0a04 */
[----:B------:R-:W-:Y:S01]  /*f9c0*/  ISETP.GT.U32.AND P1, PT, R0, R201, PT ;  /* 0x000000c90000720c */ /* 0x000fe20003f24070 */
[----:B------:R-:W-:Y:S01]  /*f9d0*/  @!P5 IMAD.IADD R200, R200, 0x1, -R0 ;  /* 0x00000001c8c8d824 */ /* 0x000fe200078e0a00 */
[----:B------:R-:W-:Y:S01]  /*f9e0*/  ISETP.GT.U32.AND P5, PT, R0, R204, PT ;  /* 0x000000cc0000720c */ /* 0x000fe20003fa4070 */
[----:B------:R-:W-:Y:S01]  /*f9f0*/  IMAD.MOV R207, RZ, RZ, -R207 ;  /* 0x000000ffffcf7224 */ /* 0x000fe200078e0acf */
[----:B------:R-:W-:Y:S01]  /*fa00*/  IABS R205, R202 ;  /* 0x000000ca00cd7213 */ /* 0x000fe20000000000 */
[----:B------:R1:W-:Y:S01]  /*fa10*/  STL [R1+0x3f4], R4 ;  /* 0x0003f40401007387 */ /* 0x0003e20000100800 */
[----:B------:R-:W-:-:S02]  /*fa20*/  VIADD R5, R3, 0x149 ;  /* 0x0000014903057836 */ /* 0x000fc40000000000 */
[C---:B------:R-:W-:Y:S02]  /*fa30*/  IMAD R199, R0.reuse, R207, R203 ;  /* 0x000000cf00c77224 */ /* 0x040fe400078e02cb */
[----:B------:R-:W-:Y:S02]  /*fa40*/  IMAD.MOV.U32 R206, RZ, RZ, R205 ;  /* 0x000000ffffce7224 */ /* 0x000fe400078e00cd */
[----:B------:R-:W-:Y:S02]  /*fa50*/  VIADD R207, R3, 0x147 ;  /* 0x0000014703cf7836 */ /* 0x000fe40000000000 */
[----:B------:R-:W-:Y:S01]  /*fa60*/  @!P1 IMAD.IADD R201, R201, 0x1, -R0 ;  /* 0x00000001c9c99824 */ /* 0x000fe200078e0a00 */
[----:B------:R-:W-:Y:S01]  /*fa70*/  ISETP.GT.U32.AND P1, PT, R0, R199, PT ;  /* 0x000000c70000720c */ /* 0x000fe20003f24070 */
[----:B-1----:R-:W-:Y:S01]  /*fa80*/  IMAD.MOV.U32 R4, RZ, RZ, R212 ;  /* 0x000000ffff047224 */ /* 0x002fe200078e00d4 */
[----:B------:R-:W-:Y:S01]  /*fa90*/  @!P5 IADD3 R204, R204, -R0, RZ ;  /* 0x80000000ccccd210 */ /* 0x000fe20007ffe0ff */
[----:B------:R-:W-:Y:S01]  /*faa0*/  IMAD.HI.U32 R203, R2, R206, RZ ;  /* 0x000000ce02cb7227 */ /* 0x000fe200078e00ff */
[----:B------:R-:W-:-:S03]  /*fab0*/  IABS R210, R207 ;  /* 0x000000cf00d27213 */ /* 0x000fc60000000000 */
[----:B------:R-:W-:Y:S01]  /*fac0*/  @!P2 IMAD.MOV R4, RZ, RZ, -R4 ;  /* 0x000000ffff04a224 */ /* 0x000fe200078e0a04 */
[----:B------:R-:W-:Y:S01]  /*fad0*/  ISETP.GT.U32.AND P2, PT, R0, R204, PT ;  /* 0x000000cc0000720c */ /* 0x000fe20003f44070 */
[----:B------:R-:W-:Y:S02]  /*fae0*/  IMAD.MOV R203, RZ, RZ, -R203 ;  /* 0x000000ffffcb7224 */ /* 0x000fe400078e0acb */
[----:B------:R-:W-:Y:S01]  /*faf0*/  IMAD.HI.U32 R213, R2, R210, RZ ;  /* 0x000000d202d57227 */ /* 0x000fe200078e00ff */
[----:B------:R1:W-:Y:S03]  /*fb00*/  STL [R1+0x3e4], R4 ;  /* 0x0003e40401007387 */ /* 0x0003e60000100800 */
[----:B------:R-:W-:Y:S01]  /*fb10*/  IMAD R206, R0, R203, R206 ;  /* 0x000000cb00ce7224 */ /* 0x000fe200078e02ce */
[----:B------:R-:W-:Y:S01]  /*fb20*/  IABS R203, R5 ;  /* 0x0000000500cb7213 */ /* 0x000fe20000000000 */
[----:B------:R-:W-:-:S02]  /*fb30*/  IMAD.MOV R213, RZ, RZ, -R213 ;  /* 0x000000ffffd57224 */ /* 0x000fc400078e0ad5 */
[----:B------:R-:W-:Y:S01]  /*fb40*/  @!P1 IMAD.IADD R199, R199, 0x1, -R0 ;  /* 0x00000001c7c79824 */ /* 0x000fe200078e0a00 */
[----:B------:R-:W-:Y:S01]  /*fb50*/  ISETP.GT.U32.AND P5, PT, R0, R206, PT ;  /* 0x000000ce0000720c */ /* 0x000fe20003fa4070 */
[----:B------:R-:W-:Y:S01]  /*fb60*/  VIADD R205, R3, 0x14a ;  /* 0x0000014a03cd7836 */ /* 0x000fe20000000000 */
[----:B------:R-:W-:Y:S01]  /*fb70*/  ISETP.GE.AND P1, PT, R202, RZ, PT ;  /* 0x000000ffca00720c */ /* 0x000fe20003f26270 */
[----:B-1----:R-:W-:Y:S01]  /*fb80*/  IMAD.MOV.U32 R4, RZ, RZ, R200 ;  /* 0x000000ffff047224 */ /* 0x002fe200078e00c8 */
[----:B------:R-:W-:Y:S01]  /*fb90*/  MOV R212, R203 ;  /* 0x000000cb00d47202 */ /* 0x000fe20000000f00 */
[----:B------:R-:W-:Y:S01]  /*fba0*/  IMAD R202, R0, R213, R210 ;  /* 0x000000d500ca7224 */ /* 0x000fe200078e02d2 */
[----:B------:R-:W-:Y:S01]  /*fbb0*/  IABS R210, R205 ;  /* 0x000000cd00d27213 */ /* 0x000fe20000000000 */
[----:B------:R-:W-:-:S04]  /*fbc0*/  IMAD.HI.U32 R211, R2, R209, RZ ;  /* 0x000000d102d37227 */ /* 0x000fc800078e00ff */
[----:B------:R-:W-:Y:S01]  /*fbd0*/  @!P6 IMAD.MOV R4, RZ, RZ, -R4 ;  /* 0x000000ffff04e224 */ /* 0x000fe200078e0a04 */
[----:B------:R-:W-:Y:S01]  /*fbe0*/  ISETP.GT.U32.AND P6, PT, R0, R199, PT ;  /* 0x000000c70000720c */ /* 0x000fe20003fc4070 */
[----:B------:R-:W-:Y:S01]  /*fbf0*/  @!P2 IMAD.IADD R204, R204, 0x1, -R0 ;  /* 0x00000001cccca824 */ /* 0x000fe200078e0a00 */
[----:B------:R-:W-:Y:S01]  /*fc00*/  ISETP.GT.U32.AND P2, PT, R0, R202, PT ;  /* 0x000000ca0000720c */ /* 0x000fe20003f44070 */
[----:B------:R-:W-:Y:S01]  /*fc10*/  IMAD.MOV R211, RZ, RZ, -R211 ;  /* 0x000000ffffd37224 */ /* 0x000fe200078e0ad3 */
[----:B------:R1:W-:Y:S01]  /*fc20*/  STL [R1+0x3d8], R4 ;  /* 0x0003d80401007387 */ /* 0x0003e20000100800 */
[----:B------:R-:W-:-:S04]  /*fc30*/  IMAD.HI.U32 R200, R2, R212, RZ ;  /* 0x000000d402c87227 */ /* 0x000fc800078e00ff */
[----:B------:R-:W-:Y:S02]  /*fc40*/  IMAD.MOV.U32 R6, RZ, RZ, R201 ;  /* 0x000000ffff067224 */ /* 0x000fe400078e00c9 */
[----:B------:R-:W-:Y:S02]  /*fc50*/  IMAD R203, R0, R211, R209 ;  /* 0x000000d300cb7224 */ /* 0x000fe400078e02d1 */
[----:B------:R-:W-:Y:S01]  /*fc60*/  IMAD.HI.U32 R201, R2, R210, RZ ;  /* 0x000000d202c97227 */ /* 0x000fe200078e00ff */
[----:B-1----:R-:W-:-:S03]  /*fc70*/  MOV R4, R204 ;  /* 0x000000cc00047202 */ /* 0x002fc60000000f00 */
[----:B------:R-:W-:Y:S02]  /*fc80*/  IMAD.MOV R200, RZ, RZ, -R200 ;  /* 0x000000ffffc87224 */ /* 0x000fe400078e0ac8 */
[----:B------:R-:W-:Y:S02]  /*fc90*/  @!P5 IMAD.IADD R206, R206, 0x1, -R0 ;  /* 0x00000001ceced824 */ /* 0x000fe400078e0a00 */
[----:B------:R-:W-:Y:S02]  /*fca0*/  IMAD.MOV R204, RZ, RZ, -R201 ;  /* 0x000000ffffcc7224 */ /* 0x000fe400078e0ac9 */
[----:B------:R-:W-:Y:S01]  /*fcb0*/  @!P4 IMAD.MOV R4, RZ, RZ, -R4 ;  /* 0x000000ffff04c224 */ /* 0x000fe200078e0a04 */
[C---:B------:R-:W-:Y:S01]  /*fcc0*/  ISETP.GT.U32.AND P4, PT, R0.reuse, R203, PT ;  /* 0x000000cb0000720c */ /* 0x040fe20003f84070 */
[C---:B------:R-:W-:Y:S01]  /*fcd0*/  IMAD R201, R0.reuse, R200, R212 ;  /* 0x000000c800c97224 */ /* 0x040fe200078e02d4 */
[----:B------:R-:W-:Y:S01]  /*fce0*/  ISETP.GT.U32.AND P5, PT, R0, R206, PT ;  /* 0x000000ce0000720c */ /* 0x000fe20003fa4070 */
[----:B------:R-:W-:-:S02]  /*fcf0*/  @!P2 IMAD.IADD R202, R202, 0x1, -R0 ;  /* 0x00000001cacaa824 */ /* 0x000fc400078e0a00 */
[----:B------:R-:W-:Y:S01]  /*fd00*/  @!P3 IMAD.MOV R6, RZ, RZ, -R6 ;  /* 0x000000ffff06b224 */ /* 0x000fe200078e0a06 */
[----:B------:R-:W-:Y:S01]  /*fd10*/  ISETP.GT.U32.AND P2, PT, R0, R201, PT ;  /* 0x000000c90000720c */ /* 0x000fe20003f44070 */
[----:B------:R-:W-:Y:S01]  /*fd20*/  @!P6 IMAD.IADD R199, R199, 0x1, -R0 ;  /* 0x00000001c7c7e824 */ /* 0x000fe200078e0a00 */
[----:B------:R-:W-:Y:S01]  /*fd30*/  ISETP.GE.AND P6, PT, R208, RZ, PT ;  /* 0x000000ffd000720c */ /* 0x000fe20003fc6270 */
[----:B------:R-:W-:Y:S01]  /*fd40*/  VIADD R209, R3, 0x14b ;  /* 0x0000014b03d17836 */ /* 0x000fe20000000000 */
[----:B------:R-:W-:Y:S01]  /*fd50*/  STL [R1+0x3d4], R6 ;  /* 0x0003d40601007387 */ /* 0x000fe20000100800 */
[----:B------:R-:W-:Y:S01]  /*fd60*/  ISETP.GE.AND P3, PT, R207, RZ, PT ;  /* 0x000000ffcf00720c */ /* 0x000fe20003f66270 */
[----:B------:R-:W-:Y:S01]  /*fd70*/  VIADD R200, R3, 0x14e ;  /* 0x0000014e03c87836 */ /* 0x000fe20000000000 */
[----:B------:R-:W-:Y:S01]  /*fd80*/  @!P4 IADD3 R203, R203, -R0, RZ ;  /* 0x80000000cbcbc210 */ /* 0x000fe20007ffe0ff */
[----:B------:R1:W-:Y:S01]  /*fd90*/  STL [R1+0x3d0], R4 ;  /* 0x0003d00401007387 */ /* 0x0003e20000100800 */
[----:B------:R-:W-:-:S02]  /*fda0*/  ISETP.GT.U32.AND P4, PT, R0, R202, PT ;  /* 0x000000ca0000720c */ /* 0x000fc40003f84070 */
[----:B------:R-:W-:Y:S02]  /*fdb0*/  @!P5 IADD3 R206, R206, -R0, RZ ;  /* 0x80000000ceced210 */ /* 0x000fe40007ffe0ff */
[----:B------:R-:W-:Y:S01]  /*fdc0*/  ISETP.GE.AND P5, PT, R5, RZ, PT ;  /* 0x000000ff0500720c */ /* 0x000fe20003fa6270 */
[----:B------:R-:W-:Y:S01]  /*fdd0*/  IMAD R5, R0, R204, R210 ;  /* 0x000000cc00057224 */ /* 0x000fe200078e02d2 */
[----:B------:R-:W-:Y:S01]  /*fde0*/  IABS R210, R209 ;  /* 0x000000d100d27213 */ /* 0x000fe20000000000 */
[----:B------:R-:W-:Y:S01]  /*fdf0*/  @!P2 IMAD.IADD R201, R201, 0x1, -R0 ;  /* 0x00000001c9c9a824 */ /* 0x000fe200078e0a00 */
[----:B------:R-:W-:Y:S01]  /*fe00*/  IABS R207, R200 ;  /* 0x000000c800cf7213 */ /* 0x000fe20000000000 */
[----:B-1----:R-:W-:Y:S02]  /*fe10*/  IMAD.MOV.U32 R4, RZ, RZ, R199 ;  /* 0x000000ffff047224 */ /* 0x002fe400078e00c7 */
[----:B------:R-:W-:Y:S01]  /*fe20*/  IMAD.HI.U32 R212, R2, R210, RZ ;  /* 0x000000d202d47227 */ /* 0x000fe200078e00ff */
[----:B------:R-:W-:-:S03]  /*fe30*/  ISETP.GT.U32.AND P2, PT, R0, R201, PT ;  /* 0x000000c90000720c */ /* 0x000fc60003f44070 */
[----:B------:R-:W-:Y:S01]  /*fe40*/  @!P0 IMAD.MOV R4, RZ, RZ, -R4 ;  /* 0x000000ffff048224 */ /* 0x000fe200078e0a04 */
[----:B------:R-:W-:Y:S01]  /*fe50*/  ISETP.GT.U32.AND P0, PT, R0, R203, PT ;  /* 0x000000cb0000720c */ /* 0x000fe20003f04070 */
[----:B------:R-:W-:Y:S02]  /*fe60*/  VIADD R199, R3, 0x14d ;  /* 0x0000014d03c77836 */ /* 0x000fe40000000000 */
[----:B------:R-:W-:Y:S01]  /*fe70*/  IMAD.MOV R212, RZ, RZ, -R212 ;  /* 0x000000ffffd47224 */ /* 0x000fe200078e0ad4 */
[----:B------:R1:W-:Y:S01]  /*fe80*/  STL [R1+0x3cc], R4 ;  /* 0x0003cc0401007387 */ /* 0x0003e20000100800 */
[----:B------:R-:W-:Y:S01]  /*fe90*/  @!P4 IMAD.IADD R202, R202, 0x1, -R0 ;  /* 0x00000001cacac824 */ /* 0x000fe200078e0a00 */
[----:B------:R-:W-:Y:S01]  /*fea0*/  ISETP.GT.U32.AND P4, PT, R0, R5, PT ;  /* 0x000000050000720c */ /* 0x000fe20003f84070 */
[----:B------:R-:W-:Y:S01]  /*feb0*/  IMAD.MOV.U32 R6, RZ, RZ, R206 ;  /* 0x000000ffff067224 */ /* 0x000fe200078e00ce */
[----:B------:R-:W-:Y:S01]  /*fec0*/  IABS R208, R199 ;  /* 0x000000c700d07213 */ /* 0x000fe20000000000 */
[----:B------:R-:W-:-:S02]  /*fed0*/  @!P2 IMAD.IADD R201, R201, 0x1, -R0 ;  /* 0x00000001c9c9a824 */ /* 0x000fc400078e0a00 */
[----:B------:R-:W-:Y:S02]  /*fee0*/  VIADD R204, R3, 0x14c ;  /* 0x0000014c03cc7836 */ /* 0x000fe40000000000 */
[----:B------:R-:W-:Y:S01]  /*fef0*/  @!P0 IADD3 R203, R203, -R0, RZ ;  /* 0x80000000cbcb8210 */ /* 0x000fe20007ffe0ff */
[----:B------:R-:W-:Y:S01]  /*ff00*/  IMAD.HI.U32 R213, R2, R208, RZ ;  /* 0x000000d002d57227 */ /* 0x000fe200078e00ff */
[----:B------:R-:W-:Y:S02]  /*ff10*/  ISETP.GE.AND P0, PT, R205, RZ, PT ;  /* 0x000000ffcd00720c */ /* 0x000fe40003f06270 */
[----:B------:R-:W-:Y:S01]  /*ff20*/  IABS R211, R204 ;  /* 0x000000cc00d37213 */ /* 0x000fe20000000000 */
[C---:B------:R-:W-:Y:S02]  /*ff30*/  IMAD R205, R0.reuse, R212, R210 ;  /* 0x000000d400cd7224 */ /* 0x040fe400078e02d2 */
[----:B------:R-:W-:Y:S02]  /*ff40*/  @!P1 IMAD.MOV R6, RZ, RZ, -R6 ;  /* 0x000000ffff069224 */ /* 0x000fe400078e0a06 */
[----:B------:R-:W-:Y:S01]  /*ff50*/  IMAD.MOV R213, RZ, RZ, -R213 ;  /* 0x000000ffffd57224 */ /* 0x000fe200078e0ad5 */
[C---:B------:R-:W-:Y:S01]  /*ff60*/  ISETP.GT.U32.AND P2, PT, R0.reuse, R205, PT ;  /* 0x000000cd0000720c */ /* 0x040fe20003f44070 */
[----:B------:R-:W-:Y:S01]  /*ff70*/  @!P4 IMAD.IADD R5, R5, 0x1, -R0 ;  /* 0x000000010505c824 */ /* 0x000fe200078e0a00 */
[----:B------:R2:W-:Y:S01]  /*ff80*/  STL [R1+0x3c4], R6 ;  /* 0x0003c40601007387 */ /* 0x0005e20000100800 */
[----:B-1----:R-:W-:Y:S01]  /*ff90*/  IMAD.MOV.U32 R4, RZ, RZ, R202 ;  /* 0x000000ffff047224 */ /* 0x002fe200078e00ca */
[----:B------:R-:W-:Y:S01]  /*ffa0*/  ISETP.GE.AND P4, PT, R209, RZ, PT ;  /* 0x000000ffd100720c */ /* 0x000fe20003f86270 */
[C---:B------:R-:W-:Y:S01]  /*ffb0*/  IMAD R208, R0.reuse, R213, R208 ;  /* 0x000000d500d07224 */ /* 0x040fe200078e02d0 */
[----:B------:R-:W-:Y:S01]  /*ffc0*/  ISETP.GT.U32.AND P1, PT, R0, R5, PT ;  /* 0x000000050000720c */ /* 0x000fe20003f24070 */
[----:B------:R-:W-:Y:S01]  /*ffd0*/  IMAD.HI.U32 R210, R2, R211, RZ ;  /* 0x000000d302d27227 */ /* 0x000fe200078e00ff */
[----:B------:R-:W-:-:S02]  /*ffe0*/  @!P3 IADD3 R4, -R4, RZ, RZ ;  /* 0x000000ff0404b210 */ /* 0x000fc40007ffe1ff */
[----:B------:R-:W-:Y:S01]  /*fff0*/  IADD3 R209, R3, 0x14f, RZ ;  /* 0x0000014f03d17810 */ /* 0x000fe20007ffe0ff */
[----:B------:R-:W-:Y:S02]  /*10000*/  IMAD.HI.U32 R212, R2, R207, RZ ;  /* 0x000000cf02d47227 */ /* 0x000fe400078e00ff */
[----:B------:R1:W-:Y:S01]  /*10010*/  STL [R1+0x3c0], R4 ;  /* 0x0003c00401007387 */ /* 0x0003e20000100800 */
[----:B------:R-:W-:Y:S01]  /*10020*/  IABS R206, R209 ;  /* 0x000000d100ce7213 */ /* 0x000fe20000000000 */
[----:B--2---:R-:W-:Y:S02]  /*10030*/  IMAD.MOV.U32 R6, RZ, RZ, R203 ;  /* 0x000000ffff067224 */ /* 0x004fe400078e00cb */
[----:B------:R-:W-:Y:S02]  /*10040*/  @!P2 IMAD.IADD R205, R205, 0x1, -R0 ;  /* 0x00000001cdcda824 */ /* 0x000fe400078e0a00 */
[----:B------:R-:W-:Y:S01]  /*10050*/  @!P6 IMAD.MOV R6, RZ, RZ, -R6 ;  /* 0x000000ffff06e224 */ /* 0x000fe200078e0a06 */
[C---:B------:R-:W-:Y:S01]  /*10060*/  ISETP.GT.U32.AND P6, PT, R0.reuse, R208, PT ;  /* 0x000000d00000720c */ /* 0x040fe20003fc4070 */
[----:B------:R-:W-:Y:S01]  /*10070*/  IMAD.MOV R210, RZ, RZ, -R210 ;  /* 0x000000ffffd27224 */ /* 0x000fe200078e0ad2 */
[----:B------:R-:W-:Y:S01]  /*10080*/  ISETP.GT.U32.AND P3, PT, R0, R205, PT ;  /* 0x000000cd0000720c */ /* 0x000fe20003f64070 */
[----:B-1----:R-:W-:Y:S01]  /*10090*/  IMAD.MOV.U32 R4, RZ, RZ, R201 ;  /* 0x000000ffff047224 */ /* 0x002fe200078e00c9 */
[----:B------:R-:W-:Y:S01]  /*100a0*/  STL [R1+0x3b8], R6 ;  /* 0x0003b80601007387 */ /* 0x000fe20000100800 */
[----:B------:R-:W-:-:S02]  /*100b0*/  IMAD.MOV R212, RZ, RZ, -R212 ;  /* 0x000000ffffd47224 */ /* 0x000fc400078e0ad4 */
[----:B------:R-:W-:Y:S02]  /*100c0*/  IMAD R210, R0, R210, R211 ;  /* 0x000000d200d27224 */ /* 0x000fe400078e02d3 */
[----:B------:R-:W-:Y:S01]  /*100d0*/  @!P5 IMAD.MOV R4, RZ, RZ, -R4 ;  /* 0x000000ffff04d224 */ /* 0x000fe200078e0a04 */
[----:B------:R-:W-:Y:S01]  /*100e0*/  ISETP.GE.AND P5, PT, R204, RZ, PT ;  /* 0x000000ffcc00720c */ /* 0x000fe20003fa6270 */
[C---:B------:R-:W-:Y:S01]  /*100f0*/  IMAD R212, R0.reuse, R212, R207 ;  /* 0x000000d400d47224 */ /* 0x040fe200078e02cf */
[C---:B------:R-:W-:Y:S01]  /*10100*/  ISETP.GT.U32.AND P2, PT, R0.reuse, R210, PT ;  /* 0x000000d20000720c */ /* 0x040fe20003f44070 */
[----:B------:R-:W-:Y:S01]  /*10110*/  VIADD R207, R3, 0x150 ;  /* 0x0000015003cf7836 */ /* 0x000fe20000000000 */
[----:B------:R1:W-:Y:S01]  /*10120*/  STL [R1+0x3b4], R4 ;  /* 0x0003b40401007387 */ /* 0x0003e20000100800 */
[--C-:B------:R-:W-:Y:S01]  /*10130*/  @!P1 IMAD.IADD R5, R5, 0x1, -R0.reuse ;  /* 0x0000000105059824 */ /* 0x100fe200078e0a00 */
[----:B------:R-:W-:Y:S01]  /*10140*/  ISETP.GT.U32.AND P1, PT, R0, R212, PT ;  /* 0x000000d40000720c */ /* 0x000fe20003f24070 */
[----:B------:R-:W-:Y:S01]  /*10150*/  @!P6 IMAD.IADD R208, R208, 0x1, -R0 ;  /* 0x00000001d0d0e824 */ /* 0x000fe200078e0a00 */
[----:B------:R-:W-:Y:S01]  /*10160*/  IABS R202, R207 ;  /* 0x000000cf00ca7213 */ /* 0x000fe20000000000 */
[----:B------:R-:W-:-:S04]  /*10170*/  IMAD.HI.U32 R201, R2, R206, RZ ;  /* 0x000000ce02c97227 */ /* 0x000fc800078e00ff */
[----:B------:R-:W-:Y:S01]  /*10180*/  @!P3 IMAD.IADD R205, R205, 0x1, -R0 ;  /* 0x00000001cdcdb824 */ /* 0x000fe200078e0a00 */
[----:B------:R-:W-:Y:S01]  /*10190*/  ISETP.GE.AND P3, PT, R199, RZ, PT ;  /* 0x000000ffc700720c */ /* 0x000fe20003f66270 */
[----:B-1----:R-:W-:Y:S01]  /*101a0*/  IMAD.MOV.U32 R4, RZ, RZ, R5 ;  /* 0x000000ffff047224 */ /* 0x002fe200078e0005 */
[----:B------:R-:W-:Y:S01]  /*101b0*/  IADD3 R201, -R201, RZ, RZ ;  /* 0x000000ffc9c97210 */ /* 0x000fe20007ffe1ff */
[----:B------:R-:W-:Y:S02]  /*101c0*/  IMAD.HI.U32 R199, R2, R202, RZ ;  /* 0x000000ca02c77227 */ /* 0x000fe400078e00ff */
[----:B------:R-:W-:Y:S02]  /*101d0*/  @!P1 IADD3 R212, R212, -R0, RZ ;  /* 0x80000000d4d49210 */ /* 0x000fe40007ffe0ff */
[----:B------:R-:W-:Y:S01]  /*101e0*/  @!P0 IMAD.MOV R4, RZ, RZ, -R4 ;  /* 0x000000ffff048224 */ /* 0x000fe200078e0a04 */
[----:B------:R-:W-:Y:S01]  /*101f0*/  ISETP.GT.U32.AND P0, PT, R0, R208, PT ;  /* 0x000000d00000720c */ /* 0x000fe20003f04070 */
[----:B------:R-:W-:Y:S01]  /*10200*/  @!P2 IMAD.IADD R210, R210, 0x1, -R0 ;  /* 0x00000001d2d2a824 */ /* 0x000fe200078e0a00 */
[----:B------:R-:W-:Y:S01]  /*10210*/  ISETP.GE.AND P2, PT, R200, RZ, PT ;  /* 0x000000ffc800720c */ /* 0x000fe20003f46270 */
[----:B------:R-:W-:Y:S01]  /*10220*/  IMAD.MOV R199, RZ, RZ, -R199 ;  /* 0x000000ffffc77224 */ /* 0x000fe200078e0ac7 */
[----:B------:R1:W-:Y:S01]  /*10230*/  STL [R1+0x3b0], R4 ;  /* 0x0003b00401007387 */ /* 0x0003e20000100800 */
[C---:B------:R-:W-:Y:S01]  /*10240*/  IMAD R206, R0.reuse, R201, R206 ;  /* 0x000000c900ce7224 */ /* 0x040fe200078e02ce */
[C---:B------:R-:W-:Y:S01]  /*10250*/  ISETP.GT.U32.AND P6, PT, R0.reuse, R210, PT ;  /* 0x000000d20000720c */ /* 0x040fe20003fc4070 */
[C---:B------:R-:W-:Y:S01]  /*10260*/  IMAD R202, R0.reuse, R199, R202 ;  /* 0x000000c700ca7224 */ /* 0x040fe200078e02ca */
[----:B------:R-:W-:Y:S01]  /*10270*/  ISETP.GT.U32.AND P1, PT, R0, R212, PT ;  /* 0x000000d40000720c */ /* 0x000fe20003f24070 */
[----:B------:R-:W-:-:S02]  /*10280*/  VIADD R5, R3, 0x151 ;  /* 0x0000015103057836 */ /* 0x000fc40000000000 */
[----:B------:R-:W-:Y:S02]  /*10290*/  VIADD R203, R3, 0x153 ;  /* 0x0000015303cb7836 */ /* 0x000fe40000000000 */
[----:B------:R-:W-:Y:S01]  /*102a0*/  @!P0 IMAD.IADD R208, R208, 0x1, -R0 ;  /* 0x00000001d0d08824 */ /* 0x000fe200078e0a00 */
[C---:B------:R-:W-:Y:S01]  /*102b0*/  ISETP.GT.U32.AND P0, PT, R0.reuse, R202, PT ;  /* 0x000000ca0000720c */ /* 0x040fe20003f04070 */
[----:B-1----:R-:W-:Y:S01]  /*102c0*/  IMAD.MOV.U32 R4, RZ, RZ, R205 ;  /* 0x000000ffff047224 */ /* 0x002fe200078e00cd */
[----:B------:R-:W-:Y:S01]  /*102d0*/  IABS R200, R5 ;  /* 0x0000000500c87213 */ /* 0x000fe20000000000 */
[----:B------:R-:W-:Y:S02]  /*102e0*/  IMAD.MOV.U32 R6, RZ, RZ, R208 ;  /* 0x000000ffff067224 */ /* 0x000fe400078e00d0 */
[----:B------:R-:W-:Y:S01]  /*102f0*/  @!P4 IMAD.MOV R4, RZ, RZ, -R4 ;  /* 0x000000ffff04c224 */ /* 0x000fe200078e0a04 */
[----:B------:R-:W-:Y:S01]  /*10300*/  ISETP.GT.U32.AND P4, PT, R0, R206, PT ;  /* 0x000000ce0000720c */ /* 0x000fe20003f84070 */
[----:B------:R-:W-:Y:S01]  /*10310*/  IMAD.HI.U32 R205, R2, R200, RZ ;  /* 0x000000c802cd7227 */ /* 0x000fe200078e00ff */
[----:B------:R-:W-:-:S02]  /*10320*/  @!P6 IADD3 R210, R210, -R0, RZ ;  /* 0x80000000d2d2e210 */ /* 0x000fc40007ffe0ff */
[----:B------:R1:W-:Y:S01]  /*10330*/  STL [R1+0x3ac], R4 ;  /* 0x0003ac0401007387 */ /* 0x0003e20000100800 */
[----:B------:R-:W-:Y:S01]  /*10340*/  VIADD R199, R3, 0x152 ;  /* 0x0000015203c77836 */ /* 0x000fe20000000000 */
[----:B------:R-:W-:Y:S01]  /*10350*/  IADD3 R205, -R205, RZ, RZ ;  /* 0x000000ffcdcd7210 */ /* 0x000fe20007ffe1ff */
[--C-:B------:R-:W-:Y:S01]  /*10360*/  @!P0 IMAD.IADD R202, R202, 0x1, -R0.reuse ;  /* 0x00000001caca8824 */ /* 0x100fe200078e0a00 */
[----:B------:R-:W-:Y:S01]  /*10370*/  @!P3 IADD3 R6, -R6, RZ, RZ ;  /* 0x000000ff0606b210 */ /* 0x000fe20007ffe1ff */
[----:B------:R-:W-:Y:S01]  /*10380*/  @!P1 IMAD.IADD R212, R212, 0x1, -R0 ;  /* 0x00000001d4d49824 */ /* 0x000fe200078e0a00 */
[----:B------:R-:W-:Y:S01]  /*10390*/  IABS R201, R199 ;  /* 0x000000c700c97213 */ /* 0x000fe20000000000 */
[----:B------:R-:W-:Y:S01]  /*103a0*/  IMAD R200, R0, R205, R200 ;  /* 0x000000cd00c87224 */ /* 0x000fe200078e02c8 */
[----:B------:R-:W-:Y:S01]  /*103b0*/  ISETP.GE.AND P6, PT, R209, RZ, PT ;  /* 0x000000ffd100720c */ /* 0x000fe20003fc6270 */
[----:B------:R-:W-:Y:S01]  /*103c0*/  @!P4 IMAD.IADD R206, R206, 0x1, -R0 ;  /* 0x00000001cecec824 */ /* 0x000fe200078e0a00 */
[----:B------:R-:W-:Y:S01]  /*103d0*/  ISETP.GE.AND P4, PT, R5, RZ, PT ;  /* 0x000000ff0500720c */ /* 0x000fe20003f86270 */
[----:B-1----:R-:W-:Y:S01]  /*103e0*/  IMAD.MOV.U32 R4, RZ, RZ, R210 ;  /* 0x000000ffff047224 */ /* 0x002fe200078e00d2 */
[----:B------:R-:W-:Y:S01]  /*103f0*/  IABS R5, R203 ;  /* 0x000000cb00057213 */ /* 0x000fe20000000000 */
[----:B------:R-:W-:Y:S01]  /*10400*/  IMAD.HI.U32 R204, R2, R201, RZ ;  /* 0x000000c902cc7227 */ /* 0x000fe200078e00ff */
[----:B------:R-:W-:-:S02]  /*10410*/  ISETP.GT.U32.AND P0, PT, R0, R206, PT ;  /* 0x000000ce0000720c */ /* 0x000fc40003f04070 */
[C---:B------:R-:W-:Y:S01]  /*10420*/  ISETP.GT.U32.AND P3, PT, R0.reuse, R200, PT ;  /* 0x000000c80000720c */ /* 0x040fe20003f64070 */
[----:B------:R-:W-:Y:S01]  /*10430*/  @!P5 IMAD.MOV R4, RZ, RZ, -R4 ;  /* 0x000000ffff04d224 */ /* 0x000fe200078e0a04 */
[----:B------:R-:W-:Y:S01]  /*10440*/  ISETP.GT.U32.AND P5, PT, R0, R202, PT ;  /* 0x000000ca0000720c */ /* 0x000fe20003fa4070 */
[----:B------:R-:W-:Y:S01]  /*10450*/  IMAD.HI.U32 R205, R2, R5, RZ ;  /* 0x0000000502cd7227 */ /* 0x000fe200078e00ff */
[----:B------:R-:W-:Y:S02]  /*10460*/  ISETP.GE.AND P1, PT, R207, RZ, PT ;  /* 0x000000ffcf00720c */ /* 0x000fe40003f26270 */
[----:B------:R-:W-:Y:S01]  /*10470*/  STL [R1+0x3a4], R4 ;  /* 0x0003a40401007387 */ /* 0x000fe20000100800 */
[----:B------:R-:W-:Y:S02]  /*10480*/  IMAD.MOV R205, RZ, RZ, -R205 ;  /* 0x000000ffffcd7224 */ /* 0x000fe400078e0acd */
[----:B------:R-:W-:Y:S01]  /*10490*/  IMAD.MOV R204, RZ, RZ, -R204 ;  /* 0x000000ffffcc7224 */ /* 0x000fe200078e0acc */
[----:B------:R1:W-:Y:S01]  /*104a0*/  STL [R1+0x398], R6 ;  /* 0x0003980601007387 */ /* 0x0003e20000100800 */
[----:B------:R-:W-:-:S02]  /*104b0*/  @!P0 IMAD.IADD R206, R206, 0x1, -R0 ;  /* 0x00000001cece8824 */ /* 0x000fc400078e0a00 */
[--C-:B------:R-:W-:Y:S02]  /*104c0*/  @!P3 IMAD.IADD R200, R200, 0x1, -R0.reuse ;  /* 0x00000001c8c8b824 */ /* 0x100fe400078e0a00 */
[----:B------:R-:W-:Y:S01]  /*104d0*/  @!P5 IMAD.IADD R202, R202, 0x1, -R0 ;  /* 0x00000001cacad824 */ /* 0x000fe200078e0a00 */
[----:B------:R-:W-:Y:S01]  /*104e0*/  ISETP.GE.AND P5, PT, R203, RZ, PT ;  /* 0x000000ffcb00720c */ /* 0x000fe20003fa6270 */
[C---:B------:R-:W-:Y:S01]  /*104f0*/  IMAD R203, R0.reuse, R205, R5 ;  /* 0x000000cd00cb7224 */ /* 0x040fe200078e0205 */
[C---:B------:R-:W-:Y:S01]  /*10500*/  ISETP.GT.U32.AND P3, PT, R0.reuse, R200, PT ;  /* 0x000000c80000720c */ /* 0x040fe20003f64070 */
[C---:B------:R-:W-:Y:S02]  /*10510*/  IMAD R204, R0.reuse, R204, R201 ;  /* 0x000000cc00cc7224 */ /* 0x040fe400078e02c9 */
[----:B-1----:R-:W-:Y:S02]  /*10520*/  IMAD.MOV.U32 R6, RZ, RZ, R206 ;  /* 0x000000ffff067224 */ /* 0x002fe400078e00ce */
[C---:B------:R-:W-:Y:S01]  /*10530*/  VIADD R201, R3.reuse, 0x154 ;  /* 0x0000015403c97836 */ /* 0x040fe20000000000 */
[----:B------:R-:W-:Y:S01]  /*10540*/  ISETP.GT.U32.AND P0, PT, R0, R204, PT ;  /* 0x000000cc0000720c */ /* 0x000fe20003f04070 */
[----:B------:R-:W-:Y:S01]  /*10550*/  IMAD.MOV.U32 R4, RZ, RZ, R212 ;  /* 0x000000ffff047224 */ /* 0x000fe200078e00d4 */
[----:B------:R-:W-:Y:S01]  /*10560*/  @!P6 IADD3 R6, -R6, RZ, RZ ;  /* 0x000000ff0606e210 */ /* 0x000fe20007ffe1ff */
[----:B------:R-:W-:Y:S01]  /*10570*/  VIADD R208, R3, 0x156 ;  /* 0x0000015603d07836 */ /* 0x000fe20000000000 */
[----:B------:R-:W-:Y:S01]  /*10580*/  ISETP.GT.U32.AND P6, PT, R0, R203, PT ;  /* 0x000000cb0000720c */ /* 0x000fe20003fc4070 */
[----:B------:R-:W-:Y:S01]  /*10590*/  @!P2 IMAD.MOV R4, RZ, RZ, -R4 ;  /* 0x000000ffff04a224 */ /* 0x000fe200078e0a04 */
[----:B------:R-:W-:Y:S01]  /*105a0*/  IABS R207, R201 ;  /* 0x000000c900cf7213 */ /* 0x000fe20000000000 */
[----:B------:R-:W-:Y:S01]  /*105b0*/  @!P3 IMAD.IADD R200, R200, 0x1, -R0 ;  /* 0x00000001c8c8b824 */ /* 0x000fe200078e0a00 */
[----:B------:R-:W-:Y:S01]  /*105c0*/  ISETP.GE.AND P2, PT, R199, RZ, PT ;  /* 0x000000ffc700720c */ /* 0x000fe20003f46270 */
[C---:B------:R-:W-:Y:S01]  /*105d0*/  VIADD R210, R3.reuse, 0x159 ;  /* 0x0000015903d27836 */ /* 0x040fe20000000000 */
[----:B------:R-:W-:Y:S01]  /*105e0*/  IADD3 R199, R3, 0x155, RZ ;  /* 0x0000015503c77810 */ /* 0x000fe20007ffe0ff */
[----:B------:R1:W-:Y:S01]  /*105f0*/  STL [R1+0x394], R4 ;  /* 0x0003940401007387 */ /* 0x0003e20000100800 */
[----:B------:R-:W-:Y:S01]  /*10600*/  IMAD.HI.U32 R206, R2, R207, RZ ;  /* 0x000000cf02ce7227 */ /* 0x000fe200078e00ff */
[----:B------:R-:W-:-:S02]  /*10610*/  IABS R205, R208 ;  /* 0x000000d000cd7213 */ /* 0x000fc40000000000 */
[----:B------:R-:W-:Y:S01]  /*10620*/  IABS R5, R199 ;  /* 0x000000c700057213 */ /* 0x000fe20000000000 */
[--C-:B------:R-:W-:Y:S01]  /*10630*/  @!P0 IMAD.IADD R204, R204, 0x1, -R0.reuse ;  /* 0x00000001cccc8824 */ /* 0x100fe200078e0a00 */
[----:B------:R2:W-:Y:S01]  /*10640*/  STL [R1+0x390], R6 ;  /* 0x0003900601007387 */ /* 0x0005e20000100800 */
[----:B------:R-:W-:Y:S01]  /*10650*/  @!P6 IMAD.IADD R203, R203, 0x1, -R0 ;  /* 0x00000001cbcbe824 */ /* 0x000fe200078e0a00 */
[----:B------:R-:W-:Y:S01]  /*10660*/  ISETP.GE.AND P3, PT, R199, RZ, PT ;  /* 0x000000ffc700720c */ /* 0x000fe20003f66270 */
[----:B------:R-:W-:Y:S01]  /*10670*/  IMAD.MOV R206, RZ, RZ, -R206 ;  /* 0x000000ffffce7224 */ /* 0x000fe200078e0ace */
[C---:B------:R-:W-:Y:S01]  /*10680*/  ISETP.GT.U32.AND P0, PT, R0.reuse, R204, PT ;  /* 0x000000cc0000720c */ /* 0x040fe20003f04070 */
[----:B-1----:R-:W-:Y:S01]  /*10690*/  IMAD.MOV.U32 R4, RZ, RZ, R202 ;  /* 0x000000ffff047224 */ /* 0x002fe200078e00ca */
[C---:B------:R-:W-:Y:S01]  /*106a0*/  ISETP.GT.U32.AND P6, PT, R0.reuse, R203, PT ;  /* 0x000000cb0000720c */ /* 0x040fe20003fc4070 */
[----:B------:R-:W-:Y:S02]  /*106b0*/  IMAD R206, R0, R206, R207 ;  /* 0x000000ce00ce7224 */ /* 0x000fe400078e02cf */
[----:B------:R-:W-:Y:S01]  /*106c0*/  @!P1 IMAD.MOV R4, RZ, RZ, -R4 ;  /* 0x000000ffff049224 */ /* 0x000fe200078e0a04 */
[----:B------:R-:W-:Y:S01]  /*106d0*/  ISETP.GE.AND P1, PT, R201, RZ, PT ;  /* 0x000000ffc900720c */ /* 0x000fe20003f26270 */
[----:B------:R-:W-:-:S03]  /*106e0*/  IMAD.HI.U32 R201, R2, R5, RZ ;  /* 0x0000000502c97227 */ /* 0x000fc600078e00ff */
[----:B------:R1:W-:Y:S01]  /*106f0*/  STL [R1+0x38c], R4 ;  /* 0x00038c0401007387 */ /* 0x0003e20000100800 */
[----:B--2---:R-:W-:Y:S02]  /*10700*/  IMAD.MOV.U32 R6, RZ, RZ, R200 ;  /* 0x000000ffff067224 */ /* 0x004fe400078e00c8 */
[----:B------:R-:W-:Y:S01]  /*10710*/  IMAD.MOV R201, RZ, RZ, -R201 ;  /* 0x000000ffffc97224 */ /* 0x000fe200078e0ac9 */
[----:B------:R-:W-:Y:S01]  /*10720*/  @!P0 IADD3 R204, R204, -R0, RZ ;  /* 0x80000000cccc8210 */ /* 0x000fe20007ffe0ff */
[----:B------:R-:W-:Y:S01]  /*10730*/  IMAD.HI.U32 R202, R2, R205, RZ ;  /* 0x000000cd02ca7227 */ /* 0x000fe200078e00ff */
[----:B------:R-:W-:Y:S02]  /*10740*/  @!P4 IADD3 R6, -R6, RZ, RZ ;  /* 0x000000ff0606c210 */ /* 0x000fe40007ffe1ff */
[C---:B------:R-:W-:Y:S01]  /*10750*/  ISETP.GT.U32.AND P4, PT, R0.reuse, R206, PT ;  /* 0x000000ce0000720c */ /* 0x040fe20003f84070 */
[----:B------:R-:W-:Y:S01]  /*10760*/  IMAD R201, R0, R201, R5 ;  /* 0x000000c900c97224 */ /* 0x000fe200078e0205 */
[----:B------:R-:W-:Y:S01]  /*10770*/  ISETP.GE.AND P0, PT, R208, RZ, PT ;  /* 0x000000ffd000720c */ /* 0x000fe20003f06270 */
[----:B------:R-:W-:Y:S01]  /*10780*/  @!P6 IMAD.IADD R203, R203, 0x1, -R0 ;  /* 0x00000001cbcbe824 */ /* 0x000fe200078e0a00 */
[----:B------:R-:W-:Y:S01]  /*10790*/  STL [R1+0x388], R6 ;  /* 0x0003880601007387 */ /* 0x000fe20000100800 */
[----:B------:R-:W-:Y:S01]  /*107a0*/  IMAD.MOV R199, RZ, RZ, -R202 ;  /* 0x000000ffffc77224 */ /* 0x000fe200078e0aca */
[C---:B------:R-:W-:Y:S01]  /*107b0*/  ISETP.GT.U32.AND P6, PT, R0.reuse, R201, PT ;  /* 0x000000c90000720c */ /* 0x040fe20003fc4070 */
[----:B-1----:R-:W-:Y:S01]  /*107c0*/  IMAD.MOV.U32 R4, RZ, RZ, R204 ;  /* 0x000000ffff047224 */ /* 0x002fe200078e00cc */
[----:B------:R-:W-:Y:S01]  /*107d0*/  IABS R208, R210 ;  /* 0x000000d200d07213 */ /* 0x000fe20000000000 */
[----:B------:R-:W-:-:S02]  /*107e0*/  IMAD R5, R0, R199, R205 ;  /* 0x000000c700057224 */ /* 0x000fc400078e02cd */
[----:B------:R-:W-:Y:S02]  /*107f0*/  VIADD R205, R3, 0x157 ;  /* 0x0000015703cd7836 */ /* 0x000fe40000000000 */
[----:B------:R-:W-:Y:S02]  /*10800*/  @!P4 IMAD.IADD R206, R206, 0x1, -R0 ;  /* 0x00000001cecec824 */ /* 0x000fe400078e0a00 */
[----:B------:R-:W-:Y:S01]  /*10810*/  @!P2 IMAD.MOV R4, RZ, RZ, -R4 ;  /* 0x000000ffff04a224 */ /* 0x000fe200078e0a04 */
[----:B------:R-:W-:Y:S01]  /*10820*/  ISETP.GE.AND P2, PT, R205, RZ, PT ;  /* 0x000000ffcd00720c */ /* 0x000fe20003f46270 */
[C---:B------:R-:W-:Y:S01]  /*10830*/  VIADD R200, R3.reuse, 0x158 ;  /* 0x0000015803c87836 */ /* 0x040fe20000000000 */
[----:B------:R-:W-:Y:S01]  /*10840*/  ISETP.GT.U32.AND P4, PT, R0, R206, PT ;  /* 0x000000ce0000720c */ /* 0x000fe20003f84070 */
[----:B------:R-:W-:Y:S01]  /*10850*/  VIADD R207, R3, 0x15a ;  /* 0x0000015a03cf7836 */ /* 0x000fe20000000000 */
[----:B------:R-:W-:Y:S01]  /*10860*/  IABS R205, R205 ;  /* 0x000000cd00cd7213 */ /* 0x000fe20000000000 */
[----:B------:R1:W-:Y:S01]  /*10870*/  STL [R1+0x384], R4 ;  /* 0x0003840401007387 */ /* 0x0003e20000100800 */
[----:B------:R-:W-:Y:S01]  /*10880*/  @!P6 IADD3 R201, R201, -R0, RZ ;  /* 0x80000000c9c9e210 */ /* 0x000fe20007ffe0ff */
[----:B------:R-:W-:Y:S01]  /*10890*/  IMAD.HI.U32 R212, R2, R208, RZ ;  /* 0x000000d002d47227 */ /* 0x000fe200078e00ff */
[----:B------:R-:W-:-:S02]  /*108a0*/  IABS R199, R200 ;  /* 0x000000c800c77213 */ /* 0x000fc40000000000 */
[----:B------:R-:W-:Y:S01]  /*108b0*/  ISETP.GT.U32.AND P6, PT, R0, R201, PT ;  /* 0x000000c90000720c */ /* 0x000fe20003fc4070 */
[----:B------:R-:W-:Y:S01]  /*108c0*/  IMAD.HI.U32 R211, R2, R205, RZ ;  /* 0x000000cd02d37227 */ /* 0x000fe200078e00ff */
[----:B------:R-:W-:-:S03]  /*108d0*/  IABS R209, R207 ;  /* 0x000000cf00d17213 */ /* 0x000fc60000000000 */
[----:B-1----:R-:W-:Y:S02]  /*108e0*/  IMAD.MOV.U32 R4, RZ, RZ, R203 ;  /* 0x000000ffff047224 */ /* 0x002fe400078e00cb */
[----:B------:R-:W-:Y:S02]  /*108f0*/  IMAD.MOV R211, RZ, RZ, -R211 ;  /* 0x000000ffffd37224 */ /* 0x000fe400078e0ad3 */
[----:B------:R-:W-:Y:S01]  /*10900*/  @!P4 IMAD.IADD R206, R206, 0x1, -R0 ;  /* 0x00000001cecec824 */ /* 0x000fe200078e0a00 */
[----:B------:R-:W-:Y:S01]  /*10910*/  @!P5 IADD3 R4, -R4, RZ, RZ ;  /* 0x000000ff0404d210 */ /* 0x000fe20007ffe1ff */
[----:B------:R-:W-:Y:S01]  /*10920*/  IMAD.HI.U32 R204, R2, R199, RZ ;  /* 0x000000c702cc7227 */ /* 0x000fe200078e00ff */
[----:B------:R-:W-:Y:S02]  /*10930*/  ISETP.GT.U32.AND P5, PT, R0, R5, PT ;  /* 0x000000050000720c */ /* 0x000fe40003fa4070 */
[----:B------:R-:W-:Y:S01]  /*10940*/  ISETP.GE.AND P4, PT, R200, RZ, PT ;  /* 0x000000ffc800720c */ /* 0x000fe20003f86270 */
[----:B------:R-:W-:Y:S01]  /*10950*/  IMAD R200, R0, R211, R205 ;  /* 0x000000d300c87224 */ /* 0x000fe200078e02cd */
[----:B------:R1:W-:Y:S01]  /*10960*/  STL [R1+0x37c], R4 ;  /* 0x00037c0401007387 */ /* 0x0003e20000100800 */
[----:B------:R-:W-:-:S02]  /*10970*/  IMAD.MOV R204, RZ, RZ, -R204 ;  /* 0x000000ffffcc7224 */ /* 0x000fc400078e0acc */
[--C-:B------:R-:W-:Y:S01]  /*10980*/  @!P6 IMAD.IADD R201, R201, 0x1, -R0.reuse ;  /* 0x00000001c9c9e824 */ /* 0x100fe200078e0a00 */
[C---:B------:R-:W-:Y:S01]  /*10990*/  ISETP.GT.U32.AND P6, PT, R0.reuse, R200, PT ;  /* 0x000000c80000720c */ /* 0x040fe20003fc4070 */
[C---:B------:R-:W-:Y:S02]  /*109a0*/  IMAD R199, R0.reuse, R204, R199 ;  /* 0x000000cc00c77224 */ /* 0x040fe400078e02c7 */
[----:B------:R-:W-:Y:S02]  /*109b0*/  VIADD R204, R3, 0x15b ;  /* 0x0000015b03cc7836 */ /* 0x000fe40000000000 */
[----:B------:R-:W-:Y:S01]  /*109c0*/  @!P5 IMAD.IADD R5, R5, 0x1, -R0 ;  /* 0x000000010505d824 */ /* 0x000fe200078e0a00 */
[----:B------:R-:W-:Y:S01]  /*109d0*/  ISETP.GT.U32.AND P5, PT, R0, R199, PT ;  /* 0x000000c70000720c */ /* 0x000fe20003fa4070 */
[----:B------:R-:W-:Y:S01]  /*109e0*/  IMAD.HI.U32 R202, R2, R209, RZ ;  /* 0x000000d102ca7227 */ /* 0x000fe200078e00ff */
[----:B------:R-:W-:-:S03]  /*109f0*/  IABS R214, R204 ;  /* 0x000000cc00d67213 */ /* 0x000fc60000000000 */
[----:B-1----:R-:W-:Y:S02]  /*10a00*/  IMAD.MOV.U32 R4, RZ, RZ, R206 ;  /* 0x000000ffff047224 */ /* 0x002fe400078e00ce */
[----:B------:R-:W-:Y:S01]  /*10a10*/  @!P6 IMAD.IADD R200, R200, 0x1, -R0 ;  /* 0x00000001c8c8e824 */ /* 0x000fe200078e0a00 */
[C---:B------:R-:W-:Y:S01]  /*10a20*/  ISETP.GT.U32.AND P6, PT, R0.reuse, R5, PT ;  /* 0x000000050000720c */ /* 0x040fe20003fc4070 */
[----:B------:R-:W-:Y:S02]  /*10a30*/  VIADD R205, R3, 0x15c ;  /* 0x0000015c03cd7836 */ /* 0x000fe40000000000 */
[----:B------:R-:W-:Y:S02]  /*10a40*/  IMAD.MOV R202, RZ, RZ, -R202 ;  /* 0x000000ffffca7224 */ /* 0x000fe400078e0aca */
[----:B------:R-:W-:Y:S01]  /*10a50*/  @!P1 IMAD.MOV R4, RZ, RZ, -R4 ;  /* 0x000000ffff049224 */ /* 0x000fe200078e0a04 */
[----:B------:R-:W-:Y:S01]  /*10a60*/  IABS R211, R205 ;  /* 0x000000cd00d37213 */ /* 0x000fe20000000000 */
[----:B------:R-:W-:Y:S01]  /*10a70*/  @!P5 IMAD.IADD R199, R199, 0x1, -R0 ;  /* 0x00000001c7c7d824 */ /* 0x000fe200078e0a00 */
[----:B------:R-:W-:Y:S01]  /*10a80*/  ISETP.GT.U32.AND P1, PT, R0, R200, PT ;  /* 0x000000c80000720c */ /* 0x000fe20003f24070 */
[----:B------:R-:W-:Y:S01]  /*10a90*/  IMAD.MOV R203, RZ, RZ, -R212 ;  /* 0x000000ffffcb7224 */ /* 0x000fe200078e0ad4 */
[----:B------:R1:W-:Y:S01]  /*10aa0*/  STL [R1+0x374], R4 ;  /* 0x0003740401007387 */ /* 0x0003e20000100800 */
[----:B------:R-:W-:Y:S01]  /*10ab0*/  IMAD.HI.U32 R206, R2, R214, RZ ;  /* 0x000000d602ce7227 */ /* 0x000fe200078e00ff */
[----:B------:R-:W-:-:S03]  /*10ac0*/  ISETP.GT.U32.AND P5, PT, R0, R199, PT ;  /* 0x000000c70000720c */ /* 0x000fc60003fa4070 */
[C---:B------:R-:W-:Y:S02]  /*10ad0*/  IMAD R209, R0.reuse, R202, R209 ;  /* 0x000000ca00d17224 */ /* 0x040fe400078e02d1 */
[----:B------:R-:W-:Y:S01]  /*10ae0*/  IMAD R208, R0, R203, R208 ;  /* 0x000000cb00d07224 */ /* 0x000fe200078e02d0 */
[----:B------:R-:W-:Y:S01]  /*10af0*/  IADD3 R203, R3, 0x15e, RZ ;  /* 0x0000015e03cb7810 */ /* 0x000fe20007ffe0ff */
[----:B------:R-:W-:Y:S01]  /*10b00*/  IMAD.HI.U32 R215, R2, R211, RZ ;  /* 0x000000d302d77227 */ /* 0x000fe200078e00ff */
[----:B-1----:R-:W-:Y:S02]  /*10b10*/  MOV R4, R201 ;  /* 0x000000c900047202 */ /* 0x002fe40000000f00 */
[----:B------:R-:W-:Y:S01]  /*10b20*/  IABS R213, R203 ;  /* 0x000000cb00d57213 */ /* 0x000fe20000000000 */
[----:B------:R-:W-:Y:S02]  /*10b30*/  IMAD.MOV R206, RZ, RZ, -R206 ;  /* 0x000000ffffce7224 */ /* 0x000fe400078e0ace */
[----:B------:R-:W-:Y:S01]  /*10b40*/  @!P6 IMAD.IADD R5, R5, 0x1, -R0 ;  /* 0x000000010505e824 */ /* 0x000fe200078e0a00 */
[----:B------:R-:W-:Y:S01]  /*10b50*/  ISETP.GT.U32.AND P6, PT, R0, R209, PT ;  /* 0x000000d10000720c */ /* 0x000fe20003fc4070 */
[----:B------:R-:W-:-:S02]  /*10b60*/  IMAD.MOV R201, RZ, RZ, -R215 ;  /* 0x000000ffffc97224 */ /* 0x000fc400078e0ad7 */
[----:B------:R-:W-:Y:S01]  /*10b70*/  @!P3 IMAD.MOV R4, RZ, RZ, -R4 ;  /* 0x000000ffff04b224 */ /* 0x000fe200078e0a04 */
[C---:B------:R-:W-:Y:S01]  /*10b80*/  ISETP.GT.U32.AND P3, PT, R0.reuse, R208, PT ;  /* 0x000000d00000720c */ /* 0x040fe20003f64070 */
[C---:B------:R-:W-:Y:S02]  /*10b90*/  IMAD R214, R0.reuse, R206, R214 ;  /* 0x000000ce00d67224 */ /* 0x040fe400078e02d6 */
[----:B------:R-:W-:Y:S01]  /*10ba0*/  VIADD R202, R3, 0x15d ;  /* 0x0000015d03ca7836 */ /* 0x000fe20000000000 */
[----:B------:R1:W-:Y:S01]  /*10bb0*/  STL [R1+0x370], R4 ;  /* 0x0003700401007387 */ /* 0x0003e20000100800 */
[----:B------:R-:W-:Y:S02]  /*10bc0*/  IMAD R211, R0, R201, R211 ;  /* 0x000000c900d37224 */ /* 0x000fe400078e02d3 */
[--C-:B------:R-:W-:Y:S01]  /*10bd0*/  @!P1 IMAD.IADD R200, R200, 0x1, -R0.reuse ;  /* 0x00000001c8c89824 */ /* 0x100fe200078e0a00 */
[C---:B------:R-:W-:Y:S01]  /*10be0*/  ISETP.GT.U32.AND P1, PT, R0.reuse, R214, PT ;  /* 0x000000d60000720c */ /* 0x040fe20003f24070 */
[--C-:B------:R-:W-:Y:S01]  /*10bf0*/  @!P5 IMAD.IADD R199, R199, 0x1, -R0.reuse ;  /* 0x00000001c7c7d824 */ /* 0x100fe200078e0a00 */
[----:B------:R-:W-:Y:S01]  /*10c00*/  IABS R212, R202 ;  /* 0x000000ca00d47213 */ /* 0x000fe20000000000 */
[----:B------:R-:W-:Y:S01]  /*10c10*/  IMAD.MOV.U32 R6, RZ, RZ, R5 ;  /* 0x000000ffff067224 */ /* 0x000fe200078e0005 */
[----:B------:R-:W-:Y:S01]  /*10c20*/  ISETP.GT.U32.AND P5, PT, R0, R211, PT ;  /* 0x000000d30000720c */ /* 0x000fe20003fa4070 */
[----:B------:R-:W-:Y:S01]  /*10c30*/  @!P6 IMAD.IADD R209, R209, 0x1, -R0 ;  /* 0x00000001d1d1e824 */ /* 0x000fe200078e0a00 */
[----:B------:R-:W-:Y:S01]  /*10c40*/  ISETP.GE.AND P6, PT, R207, RZ, PT ;  /* 0x000000ffcf00720c */ /* 0x000fe20003fc6270 */
[----:B-1----:R-:W-:Y:S01]  /*10c50*/  IMAD.MOV.U32 R4, RZ, RZ, R200 ;  /* 0x000000ffff047224 */ /* 0x002fe200078e00c8 */
[----:B------:R-:W-:Y:S01]  /*10c60*/  IADD3 R207, R3, 0x160, RZ ;  /* 0x0000016003cf7810 */ /* 0x000fe20007ffe0ff */
[----:B------:R-:W-:-:S03]  /*10c70*/  IMAD.HI.U32 R206, R2, R212, RZ ;  /* 0x000000d402ce7227 */ /* 0x000fc600078e00ff */
[----:B------:R-:W-:Y:S01]  /*10c80*/  @!P2 IADD3 R4, -R4, RZ, RZ ;  /* 0x000000ff0404a210 */ /* 0x000fe20007ffe1ff */
[----:B------:R-:W-:Y:S01]  /*10c90*/  @!P3 IMAD.IADD R208, R208, 0x1, -R0 ;  /* 0x00000001d0d0b824 */ /* 0x000fe200078e0a00 */
[----:B------:R-:W-:Y:S01]  /*10ca0*/  IADD3 R206, -R206, RZ, RZ ;  /* 0x000000ffcece7210 */ /* 0x000fe20007ffe1ff */
[----:B------:R-:W-:Y:S01]  /*10cb0*/  @!P0 IMAD.MOV R6, RZ, RZ, -R6 ;  /* 0x000000ffff068224 */ /* 0x000fe200078e0a06 */
[----:B------:R-:W-:Y:S01]  /*10cc0*/  ISETP.GT.U32.AND P0, PT, R0, R209, PT ;  /* 0x000000d10000720c */ /* 0x000fe20003f04070 */
[----:B------:R-:W-:Y:S01]  /*10cd0*/  IMAD.HI.U32 R215, R2, R213, RZ ;  /* 0x000000d502d77227 */ /* 0x000fe200078e00ff */
[----:B------:R-:W-:Y:S02]  /*10ce0*/  ISETP.GE.AND P3, PT, R210, RZ, PT ;  /* 0x000000ffd200720c */ /* 0x000fe40003f66270 */
[----:B------:R-:W-:Y:S01]  /*10cf0*/  STL [R1+0x368], R6 ;  /* 0x0003680601007387 */ /* 0x000fe20000100800 */
[----:B------:R-:W-:Y:S01]  /*10d00*/  @!P1 IMAD.IADD R214, R214, 0x1, -R0 ;  /* 0x00000001d6d69824 */ /* 0x000fe200078e0a00 */
[C---:B------:R-:W-:Y:S01]  /*10d10*/  ISETP.GT.U32.AND P1, PT, R0.reuse, R208, PT ;  /* 0x000000d00000720c */ /* 0x040fe20003f24070 */
[----:B------:R-:W-:Y:S01]  /*10d20*/  IMAD.MOV R201, RZ, RZ, -R215 ;  /* 0x000000ffffc97224 */ /* 0x000fe200078e0ad7 */
[----:B------:R1:W-:Y:S01]  /*10d30*/  STL [R1+0x364], R4 ;  /* 0x0003640401007387 */ /* 0x0003e20000100800 */
[C---:B------:R-:W-:Y:S01]  /*10d40*/  IMAD R206, R0.reuse, R206, R212 ;  /* 0x000000ce00ce7224 */ /* 0x040fe200078e02d4 */
[C---:B------:R-:W-:Y:S01]  /*10d50*/  ISETP.GT.U32.AND P2, PT, R0.reuse, R214, PT ;  /* 0x000000d60000720c */ /* 0x040fe20003f44070 */
[--C-:B------:R-:W-:Y:S01]  /*10d60*/  @!P5 IMAD.IADD R211, R211, 0x1, -R0.reuse ;  /* 0x00000001d3d3d824 */ /* 0x100fe200078e0a00 */
[----:B------:R-:W-:Y:S01]  /*10d70*/  IABS R5, R207 ;  /* 0x000000cf00057213 */ /* 0x000fe20000000000 */
[C---:B------:R-:W-:Y:S01]  /*10d80*/  IMAD R201, R0.reuse, R201, R213 ;  /* 0x000000c900c97224 */ /* 0x040fe200078e02d5 */
[C---:B------:R-:W-:Y:S01]  /*10d90*/  IADD3 R213, R3.reuse, 0x184, RZ ;  /* 0x0000018403d57810 */ /* 0x040fe20007ffe0ff */
[----:B------:R-:W-:Y:S01]  /*10da0*/  VIADD R210, R3, 0x15f ;  /* 0x0000015f03d27836 */ /* 0x000fe20000000000 */
[C---:B------:R-:W-:Y:S01]  /*10db0*/  ISETP.GT.U32.AND P5, PT, R0.reuse, R211, PT ;  /* 0x000000d30000720c */ /* 0x040fe20003fa4070 */
[--C-:B------:R-:W-:Y:S01]  /*10dc0*/  @!P0 IMAD.IADD R209, R209, 0x1, -R0.reuse ;  /* 0x00000001d1d18824 */ /* 0x100fe200078e0a00 */
[----:B------:R-:W-:Y:S01]  /*10dd0*/  ISETP.GT.U32.AND P0, PT, R0, R201, PT ;  /* 0x000000c90000720c */ /* 0x000fe20003f04070 */
[----:B-1----:R-:W-:Y:S01]  /*10de0*/  IMAD.MOV.U32 R4, RZ, RZ, R199 ;  /* 0x000000ffff047224 */ /* 0x002fe200078e00c7 */
[----:B------:R-:W-:Y:S01]  /*10df0*/  IABS R199, R210 ;  /* 0x000000d200c77213 */ /* 0x000fe20000000000 */
[----:B------:R-:W-:Y:S01]  /*10e00*/  @!P1 IMAD.IADD R208, R208, 0x1, -R0 ;  /* 0x00000001d0d09824 */ /* 0x000fe200078e0a00 */
[----:B------:R-:W-:Y:S01]  /*10e10*/  ISETP.GE.AND P1, PT, R204, RZ, PT ;  /* 0x000000ffcc00720c */ /* 0x000fe20003f26270 */
[----:B------:R-:W-:Y:S01]  /*10e20*/  @!P4 IMAD.MOV R4, RZ, RZ, -R4 ;  /* 0x000000ffff04c224 */ /* 0x000fe200078e0a04 */
[----:B------:R-:W-:Y:S01]  /*10e30*/  ISETP.GT.U32.AND P4, PT, R0, R206, PT ;  /* 0x000000ce0000720c */ /* 0x000fe20003f84070 */
[----:B------:R-:W-:Y:S01]  /*10e40*/  IMAD.MOV.U32 R6, RZ, RZ, R208 ;  /* 0x000000ffff067224 */ /* 0x000fe200078e00d0 */
[----:B------:R-:W-:Y:S01]  /*10e50*/  IADD3 R208, R3, 0x168, RZ ;  /* 0x0000016803d07810 */ /* 0x000fe20007ffe0ff */
[----:B------:R-:W-:Y:S01]  /*10e60*/  IMAD.HI.U32 R204, R2, R199, RZ ;  /* 0x000000c702cc7227 */ /* 0x000fe200078e00ff */
[----:B------:R1:W-:Y:S01]  /*10e70*/  STL [R1+0x360], R4 ;  /* 0x0003600401007387 */ /* 0x0003e20000100800 */
[----:B------:R-:W-:-:S02]  /*10e80*/  @!P5 IADD3 R211, R211, -R0, RZ ;  /* 0x80000000d3d3d210 */ /* 0x000fc40007ffe0ff */
[----:B------:R-:W-:Y:S01]  /*10e90*/  @!P3 IMAD.MOV R6, RZ, RZ, -R6 ;  /* 0x000000ffff06b224 */ /* 0x000fe200078e0a06 */
[----:B------:R-:W-:Y:S01]  /*10ea0*/  ISETP.GE.AND P5, PT, R202, RZ, PT ;  /* 0x000000ffca00720c */ /* 0x000fe20003fa6270 */
[----:B------:R-:W-:Y:S01]  /*10eb0*/  @!P2 IMAD.IADD R214, R214, 0x1, -R0 ;  /* 0x00000001d6d6a824 */ /* 0x000fe200078e0a00 */
[----:B------:R-:W-:Y:S01]  /*10ec0*/  ISETP.GE.AND P2, PT, R205, RZ, PT ;  /* 0x000000ffcd00720c */ /* 0x000fe20003f46270 */
[----:B------:R-:W-:Y:S01]  /*10ed0*/  IMAD.MOV R202, RZ, RZ, -R204 ;  /* 0x000000ffffca7224 */ /* 0x000fe200078e0acc */
[----:B------:R-:W-:Y:S01]  /*10ee0*/  @!P0 IADD3 R201, R201, -R0, RZ ;  /* 0x80000000c9c98210 */ /* 0x000fe20007ffe0ff */
[----:B------:R-:W-:Y:S01]  /*10ef0*/  @!P4 IMAD.IADD R206, R206, 0x1, -R0 ;  /* 0x00000001cecec824 */ /* 0x000fe200078e0a00 */
[----:B------:R2:W-:Y:S01]  /*10f00*/  STL [R1+0x320], R6 ;  /* 0x0003200601007387 */ /* 0x0005e20000100800 */
[----:B-1----:R-:W-:Y:S01]  /*10f10*/  IMAD.MOV.U32 R4, RZ, RZ, R209 ;  /* 0x000000ffff047224 */ /* 0x002fe200078e00d1 */
[----:B------:R-:W-:Y:S01]  /*10f20*/  ISETP.GE.AND P4, PT, R203, RZ, PT ;  /* 0x000000ffcb00720c */ /* 0x000fe20003f86270 */
[C---:B------:R-:W-:Y:S01]  /*10f30*/  IMAD R202, R0.reuse, R202, R199 ;  /* 0x000000ca00ca7224 */ /* 0x040fe200078e02c7 */
[C---:B------:R-:W-:Y:S01]  /*10f40*/  ISETP.GT.U32.AND P0, PT, R0.reuse, R206, PT ;  /* 0x000000ce0000720c */ /* 0x040fe20003f04070 */
[----:B------:R-:W-:Y:S01]  /*10f50*/  @!P6 IMAD.MOV R4, RZ, RZ, -R4 ;  /* 0x000000ffff04e224 */ /* 0x000fe200078e0a04 */
[----:B------:R-:W-:Y:S01]  /*10f60*/  ISETP.GT.U32.AND P6, PT, R0, R201, PT ;  /* 0x000000c90000720c */ /* 0x000fe20003fc4070 */
[----:B------:R-:W-:Y:S01]  /*10f70*/  IMAD.HI.U32 R200, R2, R5, RZ ;  /* 0x0000000502c87227 */ /* 0x000fe200078e00ff */
[----:B------:R-:W-:-:S02]  /*10f80*/  ISETP.GE.AND P3, PT, R210, RZ, PT ;  /* 0x000000ffd200720c */ /* 0x000fc40003f66270 */
[----:B------:R1:W-:Y:S01]  /*10f90*/  STL [R1+0x310], R4 ;  /* 0x0003100401007387 */ /* 0x0003e20000100800 */
[----:B--2---:R-:W-:Y:S01]  /*10fa0*/  IMAD.MOV.U32 R6, RZ, RZ, R214 ;  /* 0x000000ffff067224 */ /* 0x004fe200078e00d6 */
[C---:B------:R-:W-:Y:S01]  /*10fb0*/  IADD3 R205, R3.reuse, 0x165, RZ ;  /* 0x0000016503cd7810 */ /* 0x040fe20007ffe0ff */
[----:B------:R-:W-:Y:S02]  /*10fc0*/  IMAD.MOV R200, RZ, RZ, -R200 ;  /* 0x000000ffffc87224 */ /* 0x000fe400078e0ac8 */
[----:B------:R-:W-:Y:S01]  /*10fd0*/  @!P1 IMAD.MOV R6, RZ, RZ, -R6 ;  /* 0x000000ffff069224 */ /* 0x000fe200078e0a06 */
[C---:B------:R-:W-:Y:S01]  /*10fe0*/  ISETP.GT.U32.AND P1, PT, R0.reuse, R202, PT ;  /* 0x000000ca0000720c */ /* 0x040fe20003f24070 */
[C---:B------:R-:W-:Y:S02]  /*10ff0*/  VIADD R199, R3.reuse, 0x162 ;  /* 0x0000016203c77836 */ /* 0x040fe40000000000 */
[----:B------:R-:W-:Y:S01]  /*11000*/  IMAD R5, R0, R200, R5 ;  /* 0x000000c800057224 */ /* 0x000fe200078e0205 */
[----:B------:R-:W-:Y:S01]  /*11010*/  IADD3 R200, R3, 0x161, RZ ;  /* 0x0000016103c87810 */ /* 0x000fe20007ffe0ff */
[----:B-1----:R-:W-:Y:S01]  /*11020*/  IMAD.MOV.U32 R4, RZ, RZ, R211 ;  /* 0x000000ffff047224 */ /* 0x002fe200078e00d3 */
[----:B------:R-:W-:Y:S01]  /*11030*/  STL [R1+0x308], R6 ;  /* 0x0003080601007387 */ /* 0x000fe20000100800 */
[----:B------:R-:W-:Y:S01]  /*11040*/  @!P0 IMAD.IADD R206, R206, 0x1, -R0 ;  /* 0x00000001cece8824 */ /* 0x000fe200078e0a00 */
[----:B------:R-:W-:Y:S01]  /*11050*/  ISETP.GE.AND P0, PT, R207, RZ, PT ;  /* 0x000000ffcf00720c */ /* 0x000fe20003f06270 */
[----:B------:R-:W-:Y:S01]  /*11060*/  @!P2 IMAD.MOV R4, RZ, RZ, -R4 ;  /* 0x000000ffff04a224 */ /* 0x000fe200078e0a04 */
[----:B------:R-:W-:Y:S01]  /*11070*/  IABS R203, R199 ;  /* 0x000000c700cb7213 */ /* 0x000fe20000000000 */
[----:B------:R-:W-:Y:S01]  /*11080*/  @!P6 IMAD.IADD R201, R201, 0x1, -R0 ;  /* 0x00000001c9c9e824 */ /* 0x000fe200078e0a00 */
[----:B------:R-:W-:Y:S01]  /*11090*/  ISETP.GT.U32.AND P2, PT, R0, R5, PT ;  /* 0x000000050000720c */ /* 0x000fe20003f44070 */
[----:B------:R-:W-:Y:S01]  /*110a0*/  VIADD R212, R3, 0x167 ;  /* 0x0000016703d47836 */ /* 0x000fe20000000000 */
[----:B------:R1:W-:Y:S01]  /*110b0*/  STL [R1+0x2f4], R4 ;  /* 0x0002f40401007387 */ /* 0x0003e20000100800 */
[----:B------:R-:W-:-:S02]  /*110c0*/  IABS R207, R200 ;  /* 0x000000c800cf7213 */ /* 0x000fc40000000000 */
[----:B------:R-:W-:Y:S02]  /*110d0*/  @!P1 IADD3 R202, R202, -R0, RZ ;  /* 0x80000000caca9210 */ /* 0x000fe40007ffe0ff */
[----:B------:R-:W-:Y:S01]  /*110e0*/  ISETP.GE.AND P6, PT, R200, RZ, PT ;  /* 0x000000ffc800720c */ /* 0x000fe20003fc6270 */
[----:B------:R-:W-:Y:S01]  /*110f0*/  IMAD.MOV.U32 R200, RZ, RZ, R203 ;  /* 0x000000ffffc87224 */ /* 0x000fe200078e00cb */
[----:B------:R-:W-:Y:S01]  /*11100*/  ISETP.GE.AND P1, PT, R199, RZ, PT ;  /* 0x000000ffc700720c */ /* 0x000fe20003f26270 */
[----:B------:R-:W-:-:S04]  /*11110*/  IMAD.HI.U32 R203, R2, R207, RZ ;  /* 0x000000cf02cb7227 */ /* 0x000fc800078e00ff */
[----:B-1----:R-:W-:Y:S02]  /*11120*/  IMAD.MOV.U32 R4, RZ, RZ, R206 ;  /* 0x000000ffff047224 */ /* 0x002fe400078e00ce */
[----:B------:R-:W-:Y:S02]  /*11130*/  @!P2 IMAD.IADD R5, R5, 0x1, -R0 ;  /* 0x000000010505a824 */ /* 0x000fe400078e0a00 */
[----:B------:R-:W-:Y:S01]  /*11140*/  @!P5 IMAD.MOV R4, RZ, RZ, -R4 ;  /* 0x000000ffff04d224 */ /* 0x000fe200078e0a04 */
[----:B------:R-:W-:Y:S01]  /*11150*/  ISETP.GT.U32.AND P5, PT, R0, R202, PT ;  /* 0x000000ca0000720c */ /* 0x000fe20003fa4070 */
[----:B------:R-:W-:Y:S01]  /*11160*/  IMAD.HI.U32 R199, R2, R200, RZ ;  /* 0x000000c802c77227 */ /* 0x000fe200078e00ff */
[----:B------:R-:W-:Y:S02]  /*11170*/  ISETP.GT.U32.AND P2, PT, R0, R5, PT ;  /* 0x000000050000720c */ /* 0x000fe40003f44070 */
[----:B------:R1:W-:Y:S01]  /*11180*/  STL [R1+0x2f0], R4 ;  /* 0x0002f00401007387 */ /* 0x0003e20000100800 */
[----:B------:R-:W-:-:S02]  /*11190*/  IMAD.MOV R199, RZ, RZ, -R199 ;  /* 0x000000ffffc77224 */ /* 0x000fc400078e0ac7 */
[C---:B------:R-:W-:Y:S02]  /*111a0*/  VIADD R206, R3.reuse, 0x163 ;  /* 0x0000016303ce7836 */ /* 0x040fe40000000000 */
[----:B------:R-:W-:Y:S02]  /*111b0*/  IMAD R200, R0, R199, R200 ;  /* 0x000000c700c87224 */ /* 0x000fe400078e02c8 */
[----:B------:R-:W-:Y:S02]  /*111c0*/  VIADD R199, R3, 0x166 ;  /* 0x0000016603c77836 */ /* 0x000fe40000000000 */
[----:B------:R-:W-:Y:S02]  /*111d0*/  @!P5 IMAD.IADD R202, R202, 0x1, -R0 ;  /* 0x00000001cacad824 */ /* 0x000fe400078e0a00 */
[----:B-1----:R-:W-:Y:S01]  /*111e0*/  IMAD.MOV.U32 R4, RZ, RZ, R201 ;  /* 0x000000ffff047224 */ /* 0x002fe200078e00c9 */
[----:B------:R-:W-:Y:S01]  /*111f0*/  IADD3 R201, -R203, RZ, RZ ;  /* 0x000000ffcbc97210 */ /* 0x000fe20007ffe1ff */
[----:B------:R-:W-:Y:S01]  /*11200*/  IMAD.MOV.U32 R6, RZ, RZ, R202 ;  /* 0x000000ffff067224 */ /* 0x000fe200078e00ca */
[----:B------:R-:W-:Y:S01]  /*11210*/  IABS R204, R199 ;  /* 0x000000c700cc7213 */ /* 0x000fe20000000000 */
[----:B------:R-:W-:Y:S01]  /*11220*/  @!P4 IMAD.MOV R4, RZ, RZ, -R4 ;  /* 0x000000ffff04c224 */ /* 0x000fe200078e0a04 */
[----:B------:R-:W-:Y:S01]  /*11230*/  ISETP.GE.AND P4, PT, R206, RZ, PT ;  /* 0x000000ffce00720c */ /* 0x000fe20003f86270 */
[C---:B------:R-:W-:Y:S01]  /*11240*/  IMAD R207, R0.reuse, R201, R207 ;  /* 0x000000c900cf7224 */ /* 0x040fe200078e02cf */
[----:B------:R-:W-:Y:S01]  /*11250*/  IABS R206, R206 ;  /* 0x000000ce00ce7213 */ /* 0x000fe20000000000 */
[----:B------:R-:W-:Y:S01]  /*11260*/  @!P3 IMAD.MOV R6, RZ, RZ, -R6 ;  /* 0x000000ffff06b224 */ /* 0x000fe200078e0a06 */
[C---:B------:R-:W-:Y:S01]  /*11270*/  ISETP.GT.U32.AND P3, PT, R0.reuse, R200, PT ;  /* 0x000000c80000720c */ /* 0x040fe20003f64070 */
[----:B------:R-:W-:Y:S01]  /*11280*/  @!P2 IMAD.IADD R5, R5, 0x1, -R0 ;  /* 0x000000010505a824 */ /* 0x000fe200078e0a00 */
[----:B------:R-:W-:Y:S01]  /*11290*/  ISETP.GT.U32.AND P5, PT, R0, R207, PT ;  /* 0x000000cf0000720c */ /* 0x000fe20003fa4070 */
[----:B------:R1:W-:Y:S01]  /*112a0*/  STL [R1+0x2ec], R4 ;  /* 0x0002ec0401007387 */ /* 0x0003e20000100800 */
[----:B------:R-:W-:-:S03]  /*112b0*/  IMAD.HI.U32 R201, R2, R206, RZ ;  /* 0x000000ce02c97227 */ /* 0x000fc600078e00ff */
[----:B------:R-:W-:Y:S01]  /*112c0*/  STL [R1+0x2e8], R6 ;  /* 0x0002e80601007387 */ /* 0x000fe20000100800 */
[----:B------:R-:W-:Y:S02]  /*112d0*/  VIADD R203, R3, 0x164 ;  /* 0x0000016403cb7836 */ /* 0x000fe40000000000 */
[----:B------:R-:W-:Y:S02]  /*112e0*/  IMAD.MOV R201, RZ, RZ, -R201 ;  /* 0x000000ffffc97224 */ /* 0x000fe400078e0ac9 */
[----:B------:R-:W-:Y:S01]  /*112f0*/  IMAD.HI.U32 R202, R2, R204, RZ ;  /* 0x000000cc02ca7227 */ /* 0x000fe200078e00ff */
[----:B------:R-:W-:Y:S02]  /*11300*/  ISETP.GE.AND P2, PT, R203, RZ, PT ;  /* 0x000000ffcb00720c */ /* 0x000fe40003f46270 */
[----:B------:R-:W-:Y:S01]  /*11310*/  @!P5 IADD3 R207, R207, -R0, RZ ;  /* 0x80000000cfcfd210 */ /* 0x000fe20007ffe0ff */
[----:B-1----:R-:W-:Y:S01]  /*11320*/  IMAD.MOV.U32 R4, RZ, RZ, R5 ;  /* 0x000000ffff047224 */ /* 0x002fe200078e0005 */
[----:B------:R-:W-:Y:S01]  /*11330*/  IABS R203, R203 ;  /* 0x000000cb00cb7213 */ /* 0x000fe20000000000 */
[----:B------:R-:W-:Y:S01]  /*11340*/  @!P3 IMAD.IADD R200, R200, 0x1, -R0 ;  /* 0x00000001c8c8b824 */ /* 0x000fe200078e0a00 */
[C---:B------:R-:W-:Y:S01]  /*11350*/  ISETP.GT.U32.AND P5, PT, R0.reuse, R207, PT ;  /* 0x000000cf0000720c */ /* 0x040fe20003fa4070 */
[----:B------:R-:W-:Y:S01]  /*11360*/  @!P0 IMAD.MOV R4, RZ, RZ, -R4 ;  /* 0x000000ffff048224 */ /* 0x000fe200078e0a04 */
[----:B------:R-:W-:Y:S01]  /*11370*/  ISETP.GE.AND P0, PT, R205, RZ, PT ;  /* 0x000000ffcd00720c */ /* 0x000fe20003f06270 */
[----:B------:R-:W-:Y:S01]  /*11380*/  IMAD R206, R0, R201, R206 ;  /* 0x000000c900ce7224 */ /* 0x000fe200078e02ce */
[----:B------:R-:W-:Y:S01]  /*11390*/  IABS R205, R205 ;  /* 0x000000cd00cd7213 */ /* 0x000fe20000000000 */
[----:B------:R-:W-:Y:S01]  /*113a0*/  IMAD.HI.U32 R5, R2, R203, RZ ;  /* 0x000000cb02057227 */ /* 0x000fe200078e00ff */
[----:B------:R-:W-:Y:S01]  /*113b0*/  ISETP.GT.U32.AND P3, PT, R0, R200, PT ;  /* 0x000000c80000720c */ /* 0x000fe20003f64070 */
[----:B------:R1:W-:Y:S02]  /*113c0*/  STL [R1+0x2e4], R4 ;  /* 0x0002e40401007387 */ /* 0x0003e40000100800 */
[----:B------:R-:W-:-:S04]  /*113d0*/  IMAD.HI.U32 R201, R2, R205, RZ ;  /* 0x000000cd02c97227 */ /* 0x000fc800078e00ff */
[----:B------:R-:W-:Y:S01]  /*113e0*/  @!P5 IMAD.IADD R207, R207, 0x1, -R0 ;  /* 0x00000001cfcfd824 */ /* 0x000fe200078e0a00 */
[----:B------:R-:W-:Y:S01]  /*113f0*/  IADD3 R201, -R201, RZ, RZ ;  /* 0x000000ffc9c97210 */ /* 0x000fe20007ffe1ff */
[----:B------:R-:W-:Y:S01]  /*11400*/  IMAD.MOV R5, RZ, RZ, -R5 ;  /* 0x000000ffff057224 */ /* 0x000fe200078e0a05 */
[C---:B------:R-:W-:Y:S01]  /*11410*/  ISETP.GT.U32.AND P5, PT, R0.reuse, R206, PT ;  /* 0x000000ce0000720c */ /* 0x040fe20003fa4070 */
[----:B------:R-:W-:Y:S02]  /*11420*/  IMAD.MOV R202, RZ, RZ, -R202 ;  /* 0x000000ffffca7224 */ /* 0x000fe400078e0aca */
[C---:B------:R-:W-:Y:S02]  /*11430*/  IMAD R205, R0.reuse, R201, R205 ;  /* 0x000000c900cd7224 */ /* 0x040fe400078e02cd */
[C---:B------:R-:W-:Y:S01]  /*11440*/  IMAD R203, R0.reuse, R5, R203 ;  /* 0x0000000500cb7224 */ /* 0x040fe200078e02cb */
[----:B------:R-:W-:Y:S01]  /*11450*/  IABS R5, R212 ;  /* 0x000000d400057213 */ /* 0x000fe20000000000 */
[----:B-1----:R-:W-:Y:S01]  /*11460*/  IMAD.MOV.U32 R4, RZ, RZ, R207 ;  /* 0x000000ffff047224 */ /* 0x002fe200078e00cf */
[----:B------:R-:W-:Y:S01]  /*11470*/  IABS R207, R208 ;  /* 0x000000d000cf7213 */ /* 0x000fe20000000000 */
[----:B------:R-:W-:-:S02]  /*11480*/  IMAD R204, R0, R202, R204 ;  /* 0x000000ca00cc7224 */ /* 0x000fc400078e02cc */
[----:B------:R-:W-:Y:S01]  /*11490*/  @!P3 IMAD.IADD R200, R200, 0x1, -R0 ;  /* 0x00000001c8c8b824 */ /* 0x000fe200078e0a00 */
[C---:B------:R-:W-:Y:S01]  /*114a0*/  ISETP.GT.U32.AND P3, PT, R0.reuse, R205, PT ;  /* 0x000000cd0000720c */ /* 0x040fe20003f64070 */
[----:B------:R-:W-:Y:S01]  /*114b0*/  @!P6 IMAD.MOV R4, RZ, RZ, -R4 ;  /* 0x000000ffff04e224 */ /* 0x000fe200078e0a04 */
[----:B------:R-:W-:Y:S01]  /*114c0*/  ISETP.GT.U32.AND P6, PT, R0, R203, PT ;  /* 0x000000cb0000720c */ /* 0x000fe20003fc4070 */
[----:B------:R-:W-:Y:S01]  /*114d0*/  @!P5 IMAD.IADD R206, R206, 0x1, -R0 ;  /* 0x00000001ceced824 */ /* 0x000fe200078e0a00 */
[----:B------:R-:W-:Y:S01]  /*114e0*/  ISETP.GT.U32.AND P5, PT, R0, R204, PT ;  /* 0x000000cc0000720c */ /* 0x000fe20003fa4070 */
[----:B------:R-:W-:Y:S01]  /*114f0*/  IMAD.HI.U32 R201, R2, R5, RZ ;  /* 0x0000000502c97227 */ /* 0x000fe200078e00ff */
[----:B------:R1:W-:Y:S03]  /*11500*/  STL [R1+0x2e0], R4 ;  /* 0x0002e00401007387 */ /* 0x0003e60000100800 */
[----:B------:R-:W-:-:S02]  /*11510*/  IMAD.MOV R201, RZ, RZ, -R201 ;  /* 0x000000ffffc97224 */ /* 0x000fc400078e0ac9 */
[----:B------:R-:W-:Y:S02]  /*11520*/  VIADD R202, R3, 0x169 ;  /* 0x0000016903ca7836 */ /* 0x000fe40000000000 */
[--C-:B------:R-:W-:Y:S02]  /*11530*/  @!P3 IMAD.IADD R205, R205, 0x1, -R0.reuse ;  /* 0x00000001cdcdb824 */ /* 0x100fe400078e0a00 */
[--C-:B------:R-:W-:Y:S01]  /*11540*/  @!P6 IMAD.IADD R203, R203, 0x1, -R0.reuse ;  /* 0x00000001cbcbe824 */ /* 0x100fe200078e0a00 */
[----:B------:R-:W-:Y:S01]  /*11550*/  ISETP.GT.U32.AND P6, PT, R0, R206, PT ;  /* 0x000000ce0000720c */ /* 0x000fe20003fc4070 */
[----:B------:R-:W-:Y:S01]  /*11560*/  @!P5 IMAD.IADD R204, R204, 0x1, -R0 ;  /* 0x00000001ccccd824 */ /* 0x000fe200078e0a00 */
[----:B-1----:R-:W-:Y:S01]  /*11570*/  MOV R4, R200 ;  /* 0x000000c800047202 */ /* 0x002fe20000000f00 */
[----:B------:R-:W-:Y:S01]  /*11580*/  IMAD.HI.U32 R200, R2, R207, RZ ;  /* 0x000000cf02c87227 */ /* 0x000fe200078e00ff */
[C---:B------:R-:W-:Y:S02]  /*11590*/  ISETP.GT.U32.AND P5, PT, R0.reuse, R205, PT ;  /* 0x000000cd0000720c */ /* 0x040fe40003fa4070 */
[C---:B------:R-:W-:Y:S01]  /*115a0*/  ISETP.GT.U32.AND P3, PT, R0.reuse, R203, PT ;  /* 0x000000cb0000720c */ /* 0x040fe20003f64070 */
[----:B------:R-:W-:Y:S01]  /*115b0*/  IMAD.MOV R200, RZ, RZ, -R200 ;  /* 0x000000ffffc87224 */ /* 0x000fe200078e0ac8 */
[----:B------:R-:W-:Y:S01]  /*115c0*/  IABS R211, R202 ;  /* 0x000000ca00d37213 */ /* 0x000fe20000000000 */
[----:B------:R-:W-:-:S02]  /*115d0*/  IMAD R5, R0, R201, R5 ;  /* 0x000000c900057224 */ /* 0x000fc400078e0205 */
[----:B------:R-:W-:Y:S01]  /*115e0*/  @!P1 IMAD.MOV R4, RZ, RZ, -R4 ;  /* 0x000000ffff049224 */ /* 0x000fe200078e0a04 */
[C---:B------:R-:W-:Y:S01]  /*115f0*/  ISETP.GT.U32.AND P1, PT, R0.reuse, R204, PT ;  /* 0x000000cc0000720c */ /* 0x040fe20003f24070 */
[----:B------:R-:W-:Y:S02]  /*11600*/  IMAD R207, R0, R200, R207 ;  /* 0x000000c800cf7224 */ /* 0x000fe400078e02cf */
[--C-:B------:R-:W-:Y:S01]  /*11610*/  @!P6 IMAD.IADD R206, R206, 0x1, -R0.reuse ;  /* 0x00000001cecee824 */ /* 0x100fe200078e0a00 */
[C---:B------:R-:W-:Y:S01]  /*11620*/  ISETP.GT.U32.AND P6, PT, R0.reuse, R5, PT ;  /* 0x000000050000720c */ /* 0x040fe20003fc4070 */
[--C-:B------:R-:W-:Y:S01]  /*11630*/  @!P5 IMAD.IADD R205, R205, 0x1, -R0.reuse ;  /* 0x00000001cdcdd824 */ /* 0x100fe200078e0a00 */
[----:B------:R-:W-:Y:S01]  /*11640*/  ISETP.GT.U32.AND P5, PT, R0, R207, PT ;  /* 0x000000cf0000720c */ /* 0x000fe20003fa4070 */
[----:B------:R-:W-:Y:S01]  /*11650*/  @!P3 IMAD.IADD R203, R203, 0x1, -R0 ;  /* 0x00000001cbcbb824 */ /* 0x000fe200078e0a00 */
[----:B------:R-:W-:Y:S01]  /*11660*/  ISETP.GE.AND P3, PT, R199, RZ, PT ;  /* 0x000000ffc700720c */ /* 0x000fe20003f66270 */
[C---:B------:R-:W-:Y:S01]  /*11670*/  VIADD R201, R3.reuse, 0x16a ;  /* 0x0000016a03c97836 */ /* 0x040fe20000000000 */
[----:B------:R-:W-:Y:S01]  /*11680*/  IADD3 R199, R3, 0x16b, RZ ;  /* 0x0000016b03c77810 */ /* 0x000fe20007ffe0ff */
[----:B------:R1:W-:Y:S01]  /*11690*/  STL [R1+0x2dc], R4 ;  /* 0x0002dc0401007387 */ /* 0x0003e20000100800 */
[----:B------:R-:W-:-:S02]  /*116a0*/  IMAD.MOV.U32 R6, RZ, RZ, R206 ;  /* 0x000000ffff067224 */ /* 0x000fc400078e00ce */
[----:B------:R-:W-:Y:S01]  /*116b0*/  @!P1 IMAD.IADD R204, R204, 0x1, -R0 ;  /* 0x00000001cccc9824 */ /* 0x000fe200078e0a00 */
[----:B------:R-:W-:Y:S01]  /*116c0*/  ISETP.GE.AND P1, PT, R212, RZ, PT ;  /* 0x000000ffd400720c */ /* 0x000fe20003f26270 */
[----:B------:R-:W-:Y:S01]  /*116d0*/  @!P4 IMAD.MOV R6, RZ, RZ, -R6 ;  /* 0x000000ffff06c224 */ /* 0x000fe200078e0a06 */
[----:B------:R-:W-:Y:S01]  /*116e0*/  IABS R212, R199 ;  /* 0x000000c700d47213 */ /* 0x000fe20000000000 */
[--C-:B------:R-:W-:Y:S01]  /*116f0*/  @!P6 IMAD.IADD R5, R5, 0x1, -R0.reuse ;  /* 0x000000010505e824 */ /* 0x100fe200078e0a00 */
[----:B------:R-:W-:Y:S01]  /*11700*/  IABS R210, R201 ;  /* 0x000000c900d27213 */ /* 0x000fe20000000000 */
[----:B------:R-:W-:Y:S01]  /*11710*/  @!P5 IMAD.IADD R207, R207, 0x1, -R0 ;  /* 0x00000001cfcfd824 */ /* 0x000fe200078e0a00 */
[----:B------:R-:W-:Y:S01]  /*11720*/  ISETP.GE.AND P6, PT, R208, RZ, PT ;  /* 0x000000ffd000720c */ /* 0x000fe20003fc6270 */
[----:B-1----:R-:W-:Y:S01]  /*11730*/  IMAD.MOV.U32 R4, RZ, RZ, R203 ;  /* 0x000000ffff047224 */ /* 0x002fe200078e00cb */
[----:B------:R-:W-:Y:S01]  /*11740*/  MOV R208, R212 ;  /* 0x000000d400d07202 */ /* 0x000fe20000000f00 */
[----:B------:R-:W-:Y:S01]  /*11750*/  IMAD.HI.U32 R200, R2, R210, RZ ;  /* 0x000000d202c87227 */ /* 0x000fe200078e00ff */
[----:B------:R-:W-:Y:S01]  /*11760*/  STL [R1+0x2b8], R6 ;  /* 0x0002b80601007387 */ /* 0x000fe20000100800 */
[----:B------:R-:W-:-:S02]  /*11770*/  ISETP.GT.U32.AND P4, PT, R0, R5, PT ;  /* 0x000000050000720c */ /* 0x000fc40003f84070 */
[----:B------:R-:W-:Y:S01]  /*11780*/  @!P2 IMAD.MOV R4, RZ, RZ, -R4 ;  /* 0x000000ffff04a224 */ /* 0x000fe200078e0a04 */
[----:B------:R-:W-:Y:S01]  /*11790*/  ISETP.GT.U32.AND P2, PT, R0, R207, PT ;  /* 0x000000cf0000720c */ /* 0x000fe20003f44070 */
[----:B------:R-:W-:-:S03]  /*117a0*/  IMAD.HI.U32 R206, R2, R208, RZ ;  /* 0x000000d002ce7227 */ /* 0x000fc600078e00ff */
[----:B------:R1:W-:Y:S01]  /*117b0*/  STL [R1+0x2b4], R4 ;  /* 0x0002b40401007387 */ /* 0x0003e20000100800 */
[----:B------:R-:W-:Y:S01]  /*117c0*/  IMAD.MOV R200, RZ, RZ, -R200 ;  /* 0x000000ffffc87224 */ /* 0x000fe200078e0ac8 */
[----:B------:R-:W-:Y:S01]  /*117d0*/  IADD3 R203, -R206, RZ, RZ ;  /* 0x000000ffcecb7210 */ /* 0x000fe20007ffe1ff */
[----:B------:R-:W-:-:S03]  /*117e0*/  IMAD.HI.U32 R209, R2, R211, RZ ;  /* 0x000000d302d17227 */ /* 0x000fc600078e00ff */
[----:B------:R-:W-:Y:S01]  /*117f0*/  @!P4 IADD3 R5, R5, -R0, RZ ;  /* 0x800000000505c210 */ /* 0x000fe20007ffe0ff */
[C---:B------:R-:W-:Y:S01]  /*11800*/  IMAD R210, R0.reuse, R200, R210 ;  /* 0x000000c800d27224 */ /* 0x040fe200078e02d2 */
[----:B------:R-:W-:Y:S01]  /*11810*/  ISETP.GE.AND P4, PT, R201, RZ, PT ;  /* 0x000000ffc900720c */ /* 0x000fe20003f86270 */
[----:B------:R-:W-:Y:S02]  /*11820*/  IMAD.MOV R209, RZ, RZ, -R209 ;  /* 0x000000ffffd17224 */ /* 0x000fe400078e0ad1 */
[----:B-1----:R-:W-:Y:S02]  /*11830*/  IMAD.MOV.U32 R4, RZ, RZ, R204 ;  /* 0x000000ffff047224 */ /* 0x002fe400078e00cc */
[C---:B------:R-:W-:Y:S02]  /*11840*/  IMAD R208, R0.reuse, R203, R208 ;  /* 0x000000cb00d07224 */ /* 0x040fe400078e02d0 */
[----:B------:R-:W-:Y:S01]  /*11850*/  @!P3 IMAD.MOV R4, RZ, RZ, -R4 ;  /* 0x000000ffff04b224 */ /* 0x000fe200078e0a04 */
[----:B------:R-:W-:Y:S01]  /*11860*/  ISETP.GT.U32.AND P3, PT, R0, R210, PT ;  /* 0x000000d20000720c */ /* 0x000fe20003f64070 */
[----:B------:R-:W-:-:S02]  /*11870*/  IMAD.MOV.U32 R6, RZ, RZ, R205 ;  /* 0x000000ffff067224 */ /* 0x000fc400078e00cd */
[C---:B------:R-:W-:Y:S02]  /*11880*/  IMAD R211, R0.reuse, R209, R211 ;  /* 0x000000d100d37224 */ /* 0x040fe400078e02d3 */
[----:B------:R-:W-:Y:S01]  /*11890*/  @!P2 IMAD.IADD R207, R207, 0x1, -R0 ;  /* 0x00000001cfcfa824 */ /* 0x000fe200078e0a00 */
[C---:B------:R-:W-:Y:S01]  /*118a0*/  ISETP.GT.U32.AND P2, PT, R0.reuse, R208, PT ;  /* 0x000000d00000720c */ /* 0x040fe20003f44070 */
[----:B------:R-:W-:Y:S01]  /*118b0*/  @!P0 IMAD.MOV R6, RZ, RZ, -R6 ;  /* 0x000000ffff068224 */ /* 0x000fe200078e0a06 */
[----:B------:R-:W-:Y:S01]  /*118c0*/  ISETP.GT.U32.AND P5, PT, R0, R211, PT ;  /* 0x000000d30000720c */ /* 0x000fe20003fa4070 */
[C---:B------:R-:W-:Y:S01]  /*118d0*/  VIADD R201, R3.reuse, 0x16d ;  /* 0x0000016d03c97836 */ /* 0x040fe20000000000 */
[----:B------:R-:W-:Y:S01]  /*118e0*/  ISETP.GE.AND P0, PT, R202, RZ, PT ;  /* 0x000000ffca00720c */ /* 0x000fe20003f06270 */
[C---:B------:R-:W-:Y:S01]  /*118f0*/  VIADD R200, R3.reuse, 0x16c ;  /* 0x0000016c03c87836 */ /* 0x040fe20000000000 */
[----:B------:R-:W-:Y:S01]  /*11900*/  STL [R1+0x2b0], R6 ;  /* 0x0002b00601007387 */ /* 0x000fe20000100800 */
[----:B------:R-:W-:Y:S01]  /*11910*/  @!P3 IADD3 R210, R210, -R0, RZ ;  /* 0x80000000d2d2b210 */ /* 0x000fe20007ffe0ff */
[----:B------:R-:W-:Y:S01]  /*11920*/  VIADD R202, R3, 0x16e ;  /* 0x0000016e03ca7836 */ /* 0x000fe20000000000 */
[----:B------:R-:W-:Y:S01]  /*11930*/  IABS R203, R201 ;  /* 0x000000c900cb7213 */ /* 0x000fe20000000000 */
[----:B------:R1:W-:Y:S01]  /*11940*/  STL [R1+0x2a4], R4 ;  /* 0x0002a40401007387 */ /* 0x0003e20000100800 */
[----:B------:R-:W-:-:S02]  /*11950*/  IABS R206, R200 ;  /* 0x000000c800ce7213 */ /* 0x000fc40000000000 */
[--C-:B------:R-:W-:Y:S01]  /*11960*/  @!P2 IMAD.IADD R208, R208, 0x1, -R0.reuse ;  /* 0x00000001d0d0a824 */ /* 0x100fe200078e0a00 */
[----:B------:R-:W-:Y:S01]  /*11970*/  IABS R209, R202 ;  /* 0x000000ca00d17213 */ /* 0x000fe20000000000 */
[----:B------:R-:W-:Y:S01]  /*11980*/  @!P5 IMAD.IADD R211, R211, 0x1, -R0 ;  /* 0x00000001d3d3d824 */ /* 0x000fe200078e0a00 */
[----:B------:R-:W-:Y:S01]  /*11990*/  ISETP.GE.AND P5, PT, R199, RZ, PT ;  /* 0x000000ffc700720c */ /* 0x000fe20003fa6270 */
[----:B------:R-:W-:Y:S01]  /*119a0*/  IMAD.HI.U32 R204, R2, R203, RZ ;  /* 0x000000cb02cc7227 */ /* 0x000fe200078e00ff */
[C---:B------:R-:W-:Y:S02]  /*119b0*/  ISETP.GT.U32.AND P2, PT, R0.reuse, R208, PT ;  /* 0x000000d00000720c */ /* 0x040fe40003f44070 */
[----:B------:R-:W-:Y:S01]  /*119c0*/  ISETP.GT.U32.AND P3, PT, R0, R211, PT ;  /* 0x000000d30000720c */ /* 0x000fe20003f64070 */
[----:B-1----:R-:W-:Y:S02]  /*119d0*/  IMAD.MOV.U32 R4, RZ, RZ, R5 ;  /* 0x000000ffff047224 */ /* 0x002fe400078e0005 */
[----:B------:R-:W-:-:S04]  /*119e0*/  IMAD.HI.U32 R199, R2, R206, RZ ;  /* 0x000000ce02c77227 */ /* 0x000fc800078e00ff */
[----:B------:R-:W-:Y:S01]  /*119f0*/  @!P1 IMAD.MOV R4, RZ, RZ, -R4 ;  /* 0x000000ffff049224 */ /* 0x000fe200078e0a04 */
[----:B------:R-:W-:Y:S01]  /*11a00*/  ISETP.GT.U32.AND P1, PT, R0, R210, PT ;  /* 0x000000d20000720c */ /* 0x000fe20003f24070 */
[----:B------:R-:W-:Y:S02]  /*11a10*/  IMAD.MOV R204, RZ, RZ, -R204 ;  /* 0x000000ffffcc7224 */ /* 0x000fe400078e0acc */
[----:B------:R-:W-:Y:S01]  /*11a20*/  IMAD.MOV R199, RZ, RZ, -R199 ;  /* 0x000000ffffc77224 */ /* 0x000fe200078e0ac7 */
[----:B------:R1:W-:Y:S01]  /*11a30*/  STL [R1+0x2a0], R4 ;  /* 0x0002a00401007387 */ /* 0x0003e20000100800 */
[----:B------:R-:W-:Y:S01]  /*11a40*/  @!P2 IMAD.IADD R208, R208, 0x1, -R0 ;  /* 0x00000001d0d0a824 */ /* 0x000fe200078e0a00 */
[----:B------:R-:W-:Y:S01]  /*11a50*/  @!P3 IADD3 R211, R211, -R0, RZ ;  /* 0x80000000d3d3b210 */ /* 0x000fe20007ffe0ff */
[----:B------:R-:W-:Y:S02]  /*11a60*/  IMAD R206, R0, R199, R206 ;  /* 0x000000c700ce7224 */ /* 0x000fe400078e02ce */
[----:B------:R-:W-:-:S02]  /*11a70*/  IMAD.MOV.U32 R6, RZ, RZ, R207 ;  /* 0x000000ffff067224 */ /* 0x000fc400078e00cf */
[----:B------:R-:W-:Y:S01]  /*11a80*/  IMAD.HI.U32 R212, R2, R209, RZ ;  /* 0x000000d102d47227 */ /* 0x000fe200078e00ff */
[----:B------:R-:W-:-:S03]  /*11a90*/  ISETP.GT.U32.AND P3, PT, R0, R206, PT ;  /* 0x000000ce0000720c */ /* 0x000fc60003f64070 */
[----:B------:R-:W-:Y:S01]  /*11aa0*/  @!P1 IMAD.IADD R210, R210, 0x1, -R0 ;  /* 0x00000001d2d29824 */ /* 0x000fe200078e0a00 */
[----:B------:R-:W-:Y:S01]  /*11ab0*/  ISETP.GE.AND P1, PT, R200, RZ, PT ;  /* 0x000000ffc800720c */ /* 0x000fe20003f26270 */
[C---:B------:R-:W-:Y:S02]  /*11ac0*/  IMAD R200, R0.reuse, R204, R203 ;  /* 0x000000cc00c87224 */ /* 0x040fe400078e02cb */
[C---:B------:R-:W-:Y:S02]  /*11ad0*/  VIADD R204, R3.reuse, 0x170 ;  /* 0x0000017003cc7836 */ /* 0x040fe40000000000 */
[----:B------:R-:W-:Y:S01]  /*11ae0*/  @!P6 IMAD.MOV R6, RZ, RZ, -R6 ;  /* 0x000000ffff06e224 */ /* 0x000fe200078e0a06 */
[----:B------:R-:W-:Y:S01]  /*11af0*/  ISETP.GT.U32.AND P2, PT, R0, R200, PT ;  /* 0x000000c80000720c */ /* 0x000fe20003f44070 */
[----:B-1----:R-:W-:Y:S01]  /*11b00*/  IMAD.MOV.U32 R4, RZ, RZ, R211 ;  /* 0x000000ffff047224 */ /* 0x002fe200078e00d3 */
[----:B------:R-:W-:Y:S01]  /*11b10*/  IABS R205, R204 ;  /* 0x000000cc00cd7213 */ /* 0x000fe20000000000 */
[----:B------:R-:W-:Y:S01]  /*11b20*/  VIADD R5, R3, 0x16f ;  /* 0x0000016f03057836 */ /* 0x000fe20000000000 */
[----:B------:R-:W-:Y:S01]  /*11b30*/  @!P3 IADD3 R206, R206, -R0, RZ ;  /* 0x80000000ceceb210 */ /* 0x000fe20007ffe0ff */
[----:B------:R-:W-:Y:S01]  /*11b40*/  @!P0 IMAD.MOV R4, RZ, RZ, -R4 ;  /* 0x000000ffff048224 */ /* 0x000fe200078e0a04 */
[----:B------:R1:W-:Y:S01]  /*11b50*/  STL [R1+0x274], R6 ;  /* 0x0002740601007387 */ /* 0x0003e20000100800 */
[----:B------:R-:W-:Y:S01]  /*11b60*/  IMAD.HI.U32 R207, R2, R205, RZ ;  /* 0x000000cd02cf7227 */ /* 0x000fe200078e00ff */
[----:B------:R-:W-:-:S02]  /*11b70*/  IABS R199, R5 ;  /* 0x0000000500c77213 */ /* 0x000fc40000000000 */
[----:B------:R2:W-:Y:S01]  /*11b80*/  STL [R1+0x26c], R4 ;  /* 0x00026c0401007387 */ /* 0x0005e20000100800 */
[----:B------:R-:W-:Y:S01]  /*11b90*/  IMAD.MOV R212, RZ, RZ, -R212 ;  /* 0x000000ffffd47224 */ /* 0x000fe200078e0ad4 */
[----:B------:R-:W-:Y:S01]  /*11ba0*/  IADD3 R207, -R207, RZ, RZ ;  /* 0x000000ffcfcf7210 */ /* 0x000fe20007ffe1ff */
[----:B------:R-:W-:Y:S01]  /*11bb0*/  @!P2 IMAD.IADD R200, R200, 0x1, -R0 ;  /* 0x00000001c8c8a824 */ /* 0x000fe200078e0a00 */
[C---:B------:R-:W-:Y:S01]  /*11bc0*/  ISETP.GT.U32.AND P2, PT, R0.reuse, R206, PT ;  /* 0x000000ce0000720c */ /* 0x040fe20003f44070 */
[C---:B------:R-:W-:Y:S01]  /*11bd0*/  IMAD R209, R0.reuse, R212, R209 ;  /* 0x000000d400d17224 */ /* 0x040fe200078e02d1 */
[----:B------:R-:W-:Y:S01]  /*11be0*/  ISETP.GE.AND P3, PT, R201, RZ, PT ;  /* 0x000000ffc900720c */ /* 0x000fe20003f66270 */
[----:B-1----:R-:W-:Y:S01]  /*11bf0*/  IMAD.MOV.U32 R6, RZ, RZ, R210 ;  /* 0x000000ffff067224 */ /* 0x002fe200078e00d2 */
[C---:B------:R-:W-:Y:S01]  /*11c00*/  ISETP.GT.U32.AND P6, PT, R0.reuse, R200, PT ;  /* 0x000000c80000720c */ /* 0x040fe20003fc4070 */
[C---:B------:R-:W-:Y:S01]  /*11c10*/  IMAD R205, R0.reuse, R207, R205 ;  /* 0x000000cf00cd7224 */ /* 0x040fe200078e02cd */
[----:B------:R-:W-:Y:S01]  /*11c20*/  ISETP.GT.U32.AND P0, PT, R0, R209, PT ;  /* 0x000000d10000720c */ /* 0x000fe20003f04070 */
[----:B--2---:R-:W-:-:S02]  /*11c30*/  IMAD.MOV.U32 R4, RZ, RZ, R208 ;  /* 0x000000ffff047224 */ /* 0x004fc400078e00d0 */
[----:B------:R-:W-:Y:S01]  /*11c40*/  @!P4 IMAD.MOV R6, RZ, RZ, -R6 ;  /* 0x000000ffff06c224 */ /* 0x000fe200078e0a06 */
[----:B------:R-:W-:Y:S01]  /*11c50*/  ISETP.GE.AND P4, PT, R202, RZ, PT ;  /* 0x000000ffca00720c */ /* 0x000fe20003f86270 */
[----:B------:R-:W-:Y:S02]  /*11c60*/  IMAD.HI.U32 R203, R2, R199, RZ ;  /* 0x000000c702cb7227 */ /* 0x000fe400078e00ff */
[----:B------:R-:W-:Y:S01]  /*11c70*/  @!P2 IADD3 R206, R206, -R0, RZ ;  /* 0x80000000cecea210 */ /* 0x000fe20007ffe0ff */
[----:B------:R-:W-:Y:S01]  /*11c80*/  STL [R1+0x268], R6 ;  /* 0x0002680601007387 */ /* 0x000fe20000100800 */
[----:B------:R-:W-:Y:S01]  /*11c90*/  @!P5 IMAD.MOV R4, RZ, RZ, -R4 ;  /* 0x000000ffff04d224 */ /* 0x000fe200078e0a04 */
[----:B------:R-:W-:Y:S01]  /*11ca0*/  ISETP.GE.AND P2, PT, R5, RZ, PT ;  /* 0x000000ff0500720c */ /* 0x000fe20003f46270 */
[----:B------:R-:W-:Y:S01]  /*11cb0*/  @!P6 IMAD.IADD R200, R200, 0x1, -R0 ;  /* 0x00000001c8c8e824 */ /* 0x000fe200078e0a00 */
[----:B------:R-:W-:Y:S01]  /*11cc0*/  ISETP.GT.U32.AND P6, PT, R0, R205, PT ;  /* 0x000000cd0000720c */ /* 0x000fe20003fc4070 */
[----:B------:R-:W-:Y:S01]  /*11cd0*/  IMAD.MOV R203, RZ, RZ, -R203 ;  /* 0x000000ffffcb7224 */ /* 0x000fe200078e0acb */
[----:B------:R1:W-:Y:S01]  /*11ce0*/  STL [R1+0x24c], R4 ;  /* 0x00024c0401007387 */ /* 0x0003e20000100800 */
[----:B------:R-:W-:-:S02]  /*11cf0*/  VIADD R5, R3, 0x172 ;  /* 0x0000017203057836 */ /* 0x000fc40000000000 */
[C---:B------:R-:W-:Y:S02]  /*11d00*/  IMAD R199, R0.reuse, R203, R199 ;  /* 0x000000cb00c77224 */ /* 0x040fe400078e02c7 */
[----:B------:R-:W-:Y:S01]  /*11d10*/  VIADD R201, R3, 0x171 ;  /* 0x0000017103c97836 */ /* 0x000fe20000000000 */
[----:B------:R-:W-:Y:S01]  /*11d20*/  IABS R207, R5 ;  /* 0x0000000500cf7213 */ /* 0x000fe20000000000 */
[----:B------:R-:W-:Y:S01]  /*11d30*/  @!P0 IMAD.IADD R209, R209, 0x1, -R0 ;  /* 0x00000001d1d18824 */ /* 0x000fe200078e0a00 */
[----:B------:R-:W-:Y:S01]  /*11d40*/  ISETP.GT.U32.AND P5, PT, R0, R199, PT ;  /* 0x000000c70000720c */ /* 0x000fe20003fa4070 */
[----:B------:R-:W-:Y:S01]  /*11d50*/  VIADD R212, R3, 0x187 ;  /* 0x0000018703d47836 */ /* 0x000fe20000000000 */
[----:B------:R-:W-:Y:S01]  /*11d60*/  IABS R203, R201 ;  /* 0x000000c900cb7213 */ /* 0x000fe20000000000 */
[----:B-1----:R-:W-:Y:S01]  /*11d70*/  IMAD.MOV.U32 R4, RZ, RZ, R206 ;  /* 0x000000ffff047224 */ /* 0x002fe200078e00ce */
[----:B------:R-:W-:Y:S01]  /*11d80*/  ISETP.GE.AND P0, PT, R204, RZ, PT ;  /* 0x000000ffcc00720c */ /* 0x000fe20003f06270 */
[----:B------:R-:W-:-:S02]  /*11d90*/  @!P6 IMAD.IADD R205, R205, 0x1, -R0 ;  /* 0x00000001cdcde824 */ /* 0x000fc400078e0a00 */
[----:B------:R-:W-:Y:S01]  /*11da0*/  @!P1 IMAD.MOV R4, RZ, RZ, -R4 ;  /* 0x000000ffff049224 */ /* 0x000fe200078e0a04 */
[----:B------:R-:W-:Y:S01]  /*11db0*/  ISETP.GT.U32.AND P1, PT, R0, R209, PT ;  /* 0x000000d10000720c */ /* 0x000fe20003f24070 */
[----:B------:R-:W-:Y:S01]  /*11dc0*/  IMAD.HI.U32 R202, R2, R203, RZ ;  /* 0x000000cb02ca7227 */ /* 0x000fe200078e00ff */
[----:B------:R-:W-:Y:S02]  /*11dd0*/  ISETP.GT.U32.AND P6, PT, R0, R205, PT ;  /* 0x000000cd0000720c */ /* 0x000fe40003fc4070 */
[----:B------:R1:W-:Y:S01]  /*11de0*/  STL [R1+0x248], R4 ;  /* 0x0002480401007387 */ /* 0x0003e20000100800 */
[----:B------:R-:W-:Y:S01]  /*11df0*/  @!P5 IMAD.IADD R199, R199, 0x1, -R0 ;  /* 0x00000001c7c7d824 */ /* 0x000fe200078e0a00 */
[----:B------:R-:W-:Y:S01]  /*11e00*/  IADD3 R202, -R202, RZ, RZ ;  /* 0x000000ffcaca7210 */ /* 0x000fe20007ffe1ff */
[----:B------:R-:W-:-:S03]  /*11e10*/  VIADD R204, R3, 0x173 ;  /* 0x0000017303cc7836 */ /* 0x000fc60000000000 */
[C---:B------:R-:W-:Y:S01]  /*11e20*/  ISETP.GT.U32.AND P5, PT, R0.reuse, R199, PT ;  /* 0x000000c70000720c */ /* 0x040fe20003fa4070 */
[C---:B------:R-:W-:Y:S01]  /*11e30*/  IMAD R203, R0.reuse, R202, R203 ;  /* 0x000000ca00cb7224 */ /* 0x040fe200078e02cb */
[----:B------:R-:W-:Y:S01]  /*11e40*/  IABS R206, R204 ;  /* 0x000000cc00ce7213 */ /* 0x000fe20000000000 */
[----:B------:R-:W-:Y:S02]  /*11e50*/  @!P1 IMAD.IADD R209, R209, 0x1, -R0 ;  /* 0x00000001d1d19824 */ /* 0x000fe400078e0a00 */
[----:B-1----:R-:W-:Y:S01]  /*11e60*/  IMAD.MOV.U32 R4, RZ, RZ, R200 ;  /* 0x000000ffff047224 */ /* 0x002fe200078e00c8 */
[----:B------:R-:W-:Y:S01]  /*11e70*/  ISETP.GT.U32.AND P1, PT, R0, R203, PT ;  /* 0x000000cb0000720c */ /* 0x000fe20003f24070 */
[----:B------:R-:W-:-:S04]  /*11e80*/  IMAD.HI.U32 R200, R2, R207, RZ ;  /* 0x000000cf02c87227 */ /* 0x000fc800078e00ff */
[----:B------:R-:W-:Y:S01]  /*11e90*/  @!P3 IMAD.MOV R4, RZ, RZ, -R4 ;  /* 0x000000ffff04b224 */ /* 0x000fe200078e0a04 */
[----:B------:R-:W-:Y:S01]  /*11ea0*/  IADD3 R200, -R200, RZ, RZ ;  /* 0x000000ffc8c87210 */ /* 0x000fe20007ffe1ff */
[----:B------:R-:W-:Y:S01]  /*11eb0*/  @!P6 IMAD.IADD R205, R205, 0x1, -R0 ;  /* 0x00000001cdcde824 */ /* 0x000fe200078e0a00 */
[----:B------:R-:W-:Y:S01]  /*11ec0*/  ISETP.GE.AND P3, PT, R201, RZ, PT ;  /* 0x000000ffc900720c */ /* 0x000fe20003f66270 */
[----:B------:R-:W-:Y:S01]  /*11ed0*/  IMAD.HI.U32 R208, R2, R206, RZ ;  /* 0x000000ce02d07227 */ /* 0x000fe200078e00ff */
[----:B------:R1:W-:Y:S03]  /*11ee0*/  STL [R1+0x244], R4 ;  /* 0x0002440401007387 */ /* 0x0003e60000100800 */
[----:B------:R-:W-:Y:S02]  /*11ef0*/  IMAD R207, R0, R200, R207 ;  /* 0x000000c800cf7224 */ /* 0x000fe400078e02cf */
[----:B------:R-:W-:-:S02]  /*11f00*/  VIADD R200, R3, 0x174 ;  /* 0x0000017403c87836 */ /* 0x000fc40000000000 */
[----:B------:R-:W-:Y:S01]  /*11f10*/  @!P5 IMAD.IADD R199, R199, 0x1, -R0 ;  /* 0x00000001c7c7d824 */ /* 0x000fe200078e0a00 */
[C---:B------:R-:W-:Y:S01]  /*11f20*/  ISETP.GT.U32.AND P6, PT, R0.reuse, R207, PT ;  /* 0x000000cf0000720c */ /* 0x040fe20003fc4070 */
[----:B------:R-:W-:Y:S01]  /*11f30*/  IMAD.MOV R208, RZ, RZ, -R208 ;  /* 0x000000ffffd07224 */ /* 0x000fe200078e0ad0 */
[----:B-1----:R-:W-:Y:S01]  /*11f40*/  MOV R4, R209 ;  /* 0x000000d100047202 */ /* 0x002fe20000000f00 */
[----:B------:R-:W-:Y:S01]  /*11f50*/  @!P1 IMAD.IADD R203, R203, 0x1, -R0 ;  /* 0x00000001cbcb9824 */ /* 0x000fe200078e0a00 */
[----:B------:R-:W-:Y:S01]  /*11f60*/  ISETP.GE.AND P5, PT, R5, RZ, PT ;  /* 0x000000ff0500720c */ /* 0x000fe20003fa6270 */
[----:B------:R-:W-:Y:S01]  /*11f70*/  IMAD R206, R0, R208, R206 ;  /* 0x000000d000ce7224 */ /* 0x000fe200078e02ce */
[----:B------:R-:W-:Y:S01]  /*11f80*/  IABS R5, R200 ;  /* 0x000000c800057213 */ /* 0x000fe20000000000 */
[----:B------:R-:W-:Y:S01]  /*11f90*/  @!P4 IMAD.MOV R4, RZ, RZ, -R4 ;  /* 0x000000ffff04c224 */ /* 0x000fe200078e0a04 */
[----:B------:R-:W-:Y:S01]  /*11fa0*/  ISETP.GE.AND P4, PT, R204, RZ, PT ;  /* 0x000000ffcc00720c */ /* 0x000fe20003f86270 */
[----:B------:R-:W-:Y:S01]  /*11fb0*/  IMAD.MOV.U32 R6, RZ, RZ, R199 ;  /* 0x000000ffff067224 */ /* 0x000fe200078e00c7 */
[----:B------:R-:W-:Y:S01]  /*11fc0*/  ISETP.GT.U32.AND P1, PT, R0, R203, PT ;  /* 0x000000cb0000720c */ /* 0x000fe20003f24070 */
[----:B------:R-:W-:Y:S01]  /*11fd0*/  IMAD.HI.U32 R204, R2, R5, RZ ;  /* 0x0000000502cc7227 */ /* 0x000fe200078e00ff */
[----:B------:R1:W-:Y:S03]  /*11fe0*/  STL [R1+0x224], R4 ;  /* 0x0002240401007387 */ /* 0x0003e60000100800 */
[----:B------:R-:W-:-:S02]  /*11ff0*/  @!P6 IMAD.IADD R207, R207, 0x1, -R0 ;  /* 0x00000001cfcfe824 */ /* 0x000fc400078e0a00 */
[C---:B------:R-:W-:Y:S02]  /*12000*/  VIADD R201, R3.reuse, 0x175 ;  /* 0x0000017503c97836 */ /* 0x040fe40000000000 */
[----:B------:R-:W-:Y:S01]  /*12010*/  @!P2 IMAD.MOV R6, RZ, RZ, -R6 ;  /* 0x000000ffff06a224 */ /* 0x000fe200078e0a06 */
[C---:B------:R-:W-:Y:S01]  /*12020*/  ISETP.GT.U32.AND P6, PT, R0.reuse, R207, PT ;  /* 0x000000cf0000720c */ /* 0x040fe20003fc4070 */
[----:B------:R-:W-:Y:S01]  /*12030*/  VIADD R209, R3, 0x179 ;  /* 0x0000017903d17836 */ /* 0x000fe20000000000 */
[----:B-1----:R-:W-:Y:S01]  /*12040*/  MOV R4, R205 ;  /* 0x000000cd00047202 */ /* 0x002fe20000000f00 */
[----:B------:R-:W-:Y:S01]  /*12050*/  @!P1 IMAD.IADD R203, R203, 0x1, -R0 ;  /* 0x00000001cbcb9824 */ /* 0x000fe200078e0a00 */
[----:B------:R-:W-:Y:S01]  /*12060*/  ISETP.GT.U32.AND P2, PT, R0, R206, PT ;  /* 0x000000ce0000720c */ /* 0x000fe20003f44070 */
[----:B------:R-:W-:Y:S01]  /*12070*/  STL [R1+0x220], R6 ;  /* 0x0002200601007387 */ /* 0x000fe20000100800 */
[----:B------:R-:W-:Y:S01]  /*12080*/  IABS R202, R201 ;  /* 0x000000c900ca7213 */ /* 0x000fe20000000000 */
[----:B------:R-:W-:Y:S01]  /*12090*/  @!P0 IMAD.MOV R4, RZ, RZ, -R4 ;  /* 0x000000ffff048224 */ /* 0x000fe200078e0a04 */
[----:B------:R-:W-:Y:S01]  /*120a0*/  ISETP.GE.AND P0, PT, R200, RZ, PT ;  /* 0x000000ffc800720c */ /* 0x000fe20003f06270 */
[----:B------:R-:W-:Y:S01]  /*120b0*/  IMAD.MOV R200, RZ, RZ, -R204 ;  /* 0x000000ffffc87224 */ /* 0x000fe200078e0acc */
[----:B------:R-:W-:Y:S01]  /*120c0*/  IADD3 R204, R3, 0x176, RZ ;  /* 0x0000017603cc7810 */ /* 0x000fe20007ffe0ff */
[----:B------:R-:W-:Y:S01]  /*120d0*/  IMAD.HI.U32 R199, R2, R202, RZ ;  /* 0x000000ca02c77227 */ /* 0x000fe200078e00ff */
[----:B------:R1:W-:Y:S01]  /*120e0*/  STL [R1+0x21c], R4 ;  /* 0x00021c0401007387 */ /* 0x0003e20000100800 */
[----:B------:R-:W-:-:S02]  /*120f0*/  ISETP.GE.AND P1, PT, R201, RZ, PT ;  /* 0x000000ffc900720c */ /* 0x000fc40003f26270 */
[C---:B------:R-:W-:Y:S01]  /*12100*/  IMAD R5, R0.reuse, R200, R5 ;  /* 0x000000c800057224 */ /* 0x040fe200078e0205 */
[----:B------:R-:W-:Y:S01]  /*12110*/  IABS R201, R204 ;  /* 0x000000cc00c97213 */ /* 0x000fe20000000000 */
[--C-:B------:R-:W-:Y:S02]  /*12120*/  @!P6 IMAD.IADD R207, R207, 0x1, -R0.reuse ;  /* 0x00000001cfcfe824 */ /* 0x100fe400078e0a00 */
[----:B------:R-:W-:Y:S01]  /*12130*/  IMAD.MOV R199, RZ, RZ, -R199 ;  /* 0x000000ffffc77224 */ /* 0x000fe200078e0ac7 */
[----:B------:R-:W-:Y:S01]  /*12140*/  ISETP.GT.U32.AND P6, PT, R0, R5, PT ;  /* 0x000000050000720c */ /* 0x000fe20003fc4070 */
[----:B------:R-:W-:Y:S01]  /*12150*/  @!P2 IMAD.IADD R206, R206, 0x1, -R0 ;  /* 0x00000001cecea824 */ /* 0x000fe200078e0a00 */
[----:B-1----:R-:W-:Y:S01]  /*12160*/  MOV R4, R207 ;  /* 0x000000cf00047202 */ /* 0x002fe20000000f00 */
[C---:B------:R-:W-:Y:S02]  /*12170*/  IMAD R202, R0.reuse, R199, R202 ;  /* 0x000000c700ca7224 */ /* 0x040fe400078e02ca */
[----:B------:R-:W-:Y:S01]  /*12180*/  IMAD.MOV.U32 R6, RZ, RZ, R203 ;  /* 0x000000ffff067224 */ /* 0x000fe200078e00cb */
[----:B------:R-:W-:Y:S01]  /*12190*/  ISETP.GT.U32.AND P2, PT, R0, R206, PT ;  /* 0x000000ce0000720c */ /* 0x000fe20003f44070 */
[----:B------:R-:W-:-:S02]  /*121a0*/  VIADD R200, R3, 0x177 ;  /* 0x0000017703c87836 */ /* 0x000fc40000000000 */
[----:B------:R-:W-:Y:S01]  /*121b0*/  @!P3 IMAD.MOV R6, RZ, RZ, -R6 ;  /* 0x000000ffff06b224 */ /* 0x000fe200078e0a06 */
[----:B------:R-:W-:Y:S01]  /*121c0*/  ISETP.GT.U32.AND P3, PT, R0, R202, PT ;  /* 0x000000ca0000720c */ /* 0x000fe20003f64070 */
[----:B------:R-:W-:Y:S01]  /*121d0*/  @!P5 IMAD.MOV R4, RZ, RZ, -R4 ;  /* 0x000000ffff04d224 */ /* 0x000fe200078e0a04 */
[----:B------:R-:W-:Y:S01]  /*121e0*/  IABS R205, R200 ;  /* 0x000000c800cd7213 */ /* 0x000fe20000000000 */
[--C-:B------:R-:W-:Y:S01]  /*121f0*/  @!P6 IMAD.IADD R5, R5, 0x1, -R0.reuse ;  /* 0x000000010505e824 */ /* 0x100fe200078e0a00 */
[----:B------:R-:W-:Y:S01]  /*12200*/  ISETP.GE.AND P5, PT, R204, RZ, PT ;  /* 0x000000ffcc00720c */ /* 0x000fe20003fa6270 */
[----:B------:R-:W-:Y:S01]  /*12210*/  STL [R1+0x218], R6 ;  /* 0x0002180601007387 */ /* 0x000fe20000100800 */
[----:B------:R-:W-:Y:S02]  /*12220*/  IMAD.HI.U32 R207, R2, R201, RZ ;  /* 0x000000c902cf7227 */ /* 0x000fe400078e00ff */
[----:B------:R-:W-:Y:S01]  /*12230*/  ISETP.GT.U32.AND P6, PT, R0, R5, PT ;  /* 0x000000050000720c */ /* 0x000fe20003fc4070 */
[----:B------:R1:W-:Y:S01]  /*12240*/  STL [R1+0x214], R4 ;  /* 0x0002140401007387 */ /* 0x0003e20000100800 */
[----:B------:R-:W-:Y:S01]  /*12250*/  @!P2 IADD3 R206, R206, -R0, RZ ;  /* 0x80000000cecea210 */ /* 0x000fe20007ffe0ff */
[----:B------:R-:W-:Y:S01]  /*12260*/  IMAD.MOV.U32 R204, RZ, RZ, R205 ;  /* 0x000000ffffcc7224 */ /* 0x000fe200078e00cd */
[----:B------:R-:W-:Y:S01]  /*12270*/  ISETP.GE.AND P2, PT, R200, RZ, PT ;  /* 0x000000ffc800720c */ /* 0x000fe20003f46270 */
[----:B------:R-:W-:-:S02]  /*12280*/  @!P3 IMAD.IADD R202, R202, 0x1, -R0 ;  /* 0x00000001cacab824 */ /* 0x000fc400078e0a00 */
[----:B------:R-:W-:-:S03]  /*12290*/  IMAD.HI.U32 R200, R2, R204, RZ ;  /* 0x000000cc02c87227 */ /* 0x000fc600078e00ff */
[C---:B------:R-:W-:Y:S01]  /*122a0*/  ISETP.GT.U32.AND P3, PT, R0.reuse, R202, PT ;  /* 0x000000ca0000720c */ /* 0x040fe20003f64070 */
[----:B-1----:R-:W-:Y:S01]  /*122b0*/  IMAD.MOV.U32 R4, RZ, RZ, R206 ;  /* 0x000000ffff047224 */ /* 0x002fe200078e00ce */
[C---:B------:R-:W-:Y:S01]  /*122c0*/  IADD3 R206, R3.reuse, 0x17c, RZ ;  /* 0x0000017c03ce7810 */ /* 0x040fe20007ffe0ff */
[----:B------:R-:W-:Y:S01]  /*122d0*/  VIADD R199, R3, 0x178 ;  /* 0x0000017803c77836 */ /* 0x000fe20000000000 */
[----:B------:R-:W-:Y:S01]  /*122e0*/  @!P6 IADD3 R5, R5, -R0, RZ ;  /* 0x800000000505e210 */ /* 0x000fe20007ffe0ff */
[----:B------:R-:W-:Y:S02]  /*122f0*/  IMAD.MOV R207, RZ, RZ, -R207 ;  /* 0x000000ffffcf7224 */ /* 0x000fe400078e0acf */
[----:B------:R-:W-:Y:S01]  /*12300*/  @!P4 IMAD.MOV R4, RZ, RZ, -R4 ;  /* 0x000000ffff04c224 */ /* 0x000fe200078e0a04 */
[----:B------:R-:W-:Y:S01]  /*12310*/  IABS R203, R199 ;  /* 0x000000c700cb7213 */ /* 0x000fe20000000000 */
[----:B------:R-:W-:Y:S01]  /*12320*/  IMAD.MOV R200, RZ, RZ, -R200 ;  /* 0x000000ffffc87224 */ /* 0x000fe200078e0ac8 */
[----:B------:R-:W-:Y:S01]  /*12330*/  ISETP.GE.AND P4, PT, R199, RZ, PT ;  /* 0x000000ffc700720c */ /* 0x000fe20003f86270 */
[C---:B------:R-:W-:Y:S01]  /*12340*/  IMAD R201, R0.reuse, R207, R201 ;  /* 0x000000cf00c97224 */ /* 0x040fe200078e02c9 */
[----:B------:R1:W-:Y:S01]  /*12350*/  STL [R1+0x20c], R4 ;  /* 0x00020c0401007387 */ /* 0x0003e20000100800 */
[----:B------:R-:W-:-:S02]  /*12360*/  IMAD R204, R0, R200, R204 ;  /* 0x000000c800cc7224 */ /* 0x000fc400078e02cc */
[----:B------:R-:W-:Y:S01]  /*12370*/  IMAD.HI.U32 R205, R2, R203, RZ ;  /* 0x000000cb02cd7227 */ /* 0x000fe200078e00ff */
[----:B------:R-:W-:-:S03]  /*12380*/  ISETP.GT.U32.AND P6, PT, R0, R201, PT ;  /* 0x000000c90000720c */ /* 0x000fc60003fc4070 */
[----:B------:R-:W-:Y:S02]  /*12390*/  IMAD.MOV R205, RZ, RZ, -R205 ;  /* 0x000000ffffcd7224 */ /* 0x000fe400078e0acd */
[----:B------:R-:W-:Y:S01]  /*123a0*/  @!P3 IMAD.IADD R202, R202, 0x1, -R0 ;  /* 0x00000001cacab824 */ /* 0x000fe200078e0a00 */
[----:B------:R-:W-:Y:S01]  /*123b0*/  ISETP.GE.AND P3, PT, R209, RZ, PT ;  /* 0x000000ffd100720c */ /* 0x000fe20003f66270 */
[----:B-1----:R-:W-:Y:S01]  /*123c0*/  IMAD.MOV.U32 R4, RZ, RZ, R5 ;  /* 0x000000ffff047224 */ /* 0x002fe200078e0005 */
[----:B------:R-:W-:Y:S01]  /*123d0*/  IABS R209, R209 ;  /* 0x000000d100d17213 */ /* 0x000fe20000000000 */
[C---:B------:R-:W-:Y:S01]  /*123e0*/  IMAD R203, R0.reuse, R205, R203 ;  /* 0x000000cd00cb7224 */ /* 0x040fe200078e02cb */
[----:B------:R-:W-:Y:S01]  /*123f0*/  IABS R5, R206 ;  /* 0x000000ce00057213 */ /* 0x000fe20000000000 */
[----:B------:R-:W-:Y:S01]  /*12400*/  @!P0 IMAD.MOV R4, RZ, RZ, -R4 ;  /* 0x000000ffff048224 */ /* 0x000fe200078e0a04 */
[----:B------:R-:W-:Y:S01]  /*12410*/  ISETP.GT.U32.AND P0, PT, R0, R204, PT ;  /* 0x000000cc0000720c */ /* 0x000fe20003f04070 */
[----:B------:R-:W-:-:S02]  /*12420*/  @!P6 IMAD.IADD R201, R201, 0x1, -R0 ;  /* 0x00000001c9c9e824 */ /* 0x000fc400078e0a00 */
[C---:B------:R-:W-:Y:S01]  /*12430*/  VIADD R207, R3.reuse, 0x17a ;  /* 0x0000017a03cf7836 */ /* 0x040fe20000000000 */
[----:B------:R1:W-:Y:S01]  /*12440*/  STL [R1+0x1ec], R4 ;  /* 0x0001ec0401007387 */ /* 0x0003e20000100800 */
[----:B------:R-:W-:Y:S01]  /*12450*/  VIADD R199, R3, 0x17b ;  /* 0x0000017b03c77836 */ /* 0x000fe20000000000 */
[----:B------:R-:W-:Y:S01]  /*12460*/  ISETP.GT.U32.AND P6, PT, R0, R201, PT ;  /* 0x000000c90000720c */ /* 0x000fe20003fc4070 */
[----:B------:R-:W-:Y:S01]  /*12470*/  IMAD.HI.U32 R210, R2, R209, RZ ;  /* 0x000000d102d27227 */ /* 0x000fe200078e00ff */
[----:B------:R-:W-:Y:S02]  /*12480*/  IABS R208, R207 ;  /* 0x000000cf00d07213 */ /* 0x000fe40000000000 */
[----:B------:R-:W-:Y:S02]  /*12490*/  IABS R200, R199 ;  /* 0x000000c700c87213 */ /* 0x000fe40000000000 */
[----:B------:R-:W-:Y:S01]  /*124a0*/  IADD3 R210, -R210, RZ, RZ ;  /* 0x000000ffd2d27210 */ /* 0x000fe20007ffe1ff */
[----:B------:R-:W-:-:S02]  /*124b0*/  @!P0 IMAD.IADD R204, R204, 0x1, -R0 ;  /* 0x00000001cccc8824 */ /* 0x000fc400078e0a00 */
[----:B-1----:R-:W-:Y:S02]  /*124c0*/  IMAD.MOV.U32 R4, RZ, RZ, R202 ;  /* 0x000000ffff047224 */ /* 0x002fe400078e00ca */
[----:B------:R-:W-:Y:S01]  /*124d0*/  IMAD.HI.U32 R205, R2, R208, RZ ;  /* 0x000000d002cd7227 */ /* 0x000fe200078e00ff */
[----:B------:R-:W-:-:S03]  /*124e0*/  ISETP.GT.U32.AND P0, PT, R0, R204, PT ;  /* 0x000000cc0000720c */ /* 0x000fc60003f04070 */
[----:B------:R-:W-:Y:S01]  /*124f0*/  @!P1 IMAD.MOV R4, RZ, RZ, -R4 ;  /* 0x000000ffff049224 */ /* 0x000fe200078e0a04 */
[----:B------:R-:W-:Y:S01]  /*12500*/  ISETP.GT.U32.AND P1, PT, R0, R203, PT ;  /* 0x000000cb0000720c */ /* 0x000fe20003f24070 */
[--C-:B------:R-:W-:Y:S01]  /*12510*/  @!P6 IMAD.IADD R201, R201, 0x1, -R0.reuse ;  /* 0x00000001c9c9e824 */ /* 0x100fe200078e0a00 */
[----:B------:R-:W-:Y:S01]  /*12520*/  ISETP.GE.AND P6, PT, R207, RZ, PT ;  /* 0x000000ffcf00720c */ /* 0x000fe20003fc6270 */
[----:B------:R-:W-:Y:S01]  /*12530*/  IMAD.HI.U32 R202, R2, R200, RZ ;  /* 0x000000c802ca7227 */ /* 0x000fe200078e00ff */
[----:B------:R1:W-:Y:S02]  /*12540*/  STL [R1+0x1e8], R4 ;  /* 0x0001e80401007387 */ /* 0x0003e40000100800 */
[----:B------:R-:W-:Y:S01]  /*12550*/  MOV R6, R201 ;  /* 0x000000c900067202 */ /* 0x000fe20000000f00 */
[----:B------:R-:W-:Y:S02]  /*12560*/  IMAD.MOV R205, RZ, RZ, -R205 ;  /* 0x000000ffffcd7224 */ /* 0x000fe400078e0acd */
[----:B------:R-:W-:-:S02]  /*12570*/  @!P0 IMAD.IADD R204, R204, 0x1, -R0 ;  /* 0x00000001cccc8824 */ /* 0x000fc400078e0a00 */
[C---:B------:R-:W-:Y:S02]  /*12580*/  IMAD R207, R0.reuse, R210, R209 ;  /* 0x000000d200cf7224 */ /* 0x040fe400078e02d1 */
[----:B------:R-:W-:Y:S02]  /*12590*/  @!P1 IMAD.IADD R203, R203, 0x1, -R0 ;  /* 0x00000001cbcb9824 */ /* 0x000fe400078e0a00 */
[----:B-1----:R-:W-:Y:S01]  /*125a0*/  IMAD.MOV.U32 R4, RZ, RZ, R204 ;  /* 0x000000ffff047224 */ /* 0x002fe200078e00cc */
[C---:B------:R-:W-:Y:S01]  /*125b0*/  ISETP.GT.U32.AND P0, PT, R0.reuse, R207, PT ;  /* 0x000000cf0000720c */ /* 0x040fe20003f04070 */
[----:B------:R-:W-:Y:S01]  /*125c0*/  IMAD.MOV R202, RZ, RZ, -R202 ;  /* 0x000000ffffca7224 */ /* 0x000fe200078e0aca */
[C---:B------:R-:W-:Y:S01]  /*125d0*/  ISETP.GT.U32.AND P1, PT, R0.reuse, R203, PT ;  /* 0x000000cb0000720c */ /* 0x040fe20003f24070 */
[----:B------:R-:W-:Y:S02]  /*125e0*/  IMAD R208, R0, R205, R208 ;  /* 0x000000cd00d07224 */ /* 0x000fe400078e02d0 */
[----:B------:R-:W-:-:S04]  /*125f0*/  IMAD.HI.U32 R205, R2, R5, RZ ;  /* 0x0000000502cd7227 */ /* 0x000fc800078e00ff */
[----:B------:R-:W-:Y:S01]  /*12600*/  @!P5 IMAD.MOV R6, RZ, RZ, -R6 ;  /* 0x000000ffff06d224 */ /* 0x000fe200078e0a06 */
[C---:B------:R-:W-:Y:S01]  /*12610*/  ISETP.GT.U32.AND P5, PT, R0.reuse, R208, PT ;  /* 0x000000d00000720c */ /* 0x040fe20003fa4070 */
[----:B------:R-:W-:Y:S01]  /*12620*/  @!P2 IMAD.MOV R4, RZ, RZ, -R4 ;  /* 0x000000ffff04a224 */ /* 0x000fe200078e0a04 */
[----:B------:R-:W-:Y:S01]  /*12630*/  ISETP.GE.AND P2, PT, R199, RZ, PT ;  /* 0x000000ffc700720c */ /* 0x000fe20003f46270 */
[C---:B------:R-:W-:Y:S01]  /*12640*/  IMAD R199, R0.reuse, R202, R200 ;  /* 0x000000ca00c77224 */ /* 0x040fe200078e02c8 */
[----:B------:R-:W-:Y:S01]  /*12650*/  STL [R1+0x1cc], R6 ;  /* 0x0001cc0601007387 */ /* 0x000fe20000100800 */
[----:B------:R-:W-:Y:S01]  /*12660*/  @!P1 IMAD.IADD R203, R203, 0x1, -R0 ;  /* 0x00000001cbcb9824 */ /* 0x000fe200078e0a00 */
[----:B------:R-:W-:Y:S01]  /*12670*/  @!P0 IADD3 R207, R207, -R0, RZ ;  /* 0x80000000cfcf8210 */ /* 0x000fe20007ffe0ff */
[----:B------:R-:W-:Y:S01]  /*12680*/  IMAD.MOV R201, RZ, RZ, -R205 ;  /* 0x000000ffffc97224 */ /* 0x000fe200078e0acd */
[----:B------:R1:W-:Y:S01]  /*12690*/  STL [R1+0x1c8], R4 ;  /* 0x0001c80401007387 */ /* 0x0003e20000100800 */
[C---:B------:R-:W-:Y:S01]  /*126a0*/  ISETP.GT.U32.AND P1, PT, R0.reuse, R199, PT ;  /* 0x000000c70000720c */ /* 0x040fe20003f24070 */
[----:B------:R-:W-:Y:S01]  /*126b0*/  VIADD R200, R3, 0x17d ;  /* 0x0000017d03c87836 */ /* 0x000fe20000000000 */
[C---:B------:R-:W-:Y:S01]  /*126c0*/  ISETP.GT.U32.AND P0, PT, R0.reuse, R207, PT ;  /* 0x000000cf0000720c */ /* 0x040fe20003f04070 */
[----:B------:R-:W-:-:S02]  /*126d0*/  IMAD R5, R0, R201, R5 ;  /* 0x000000c900057224 */ /* 0x000fc400078e0205 */
[----:B------:R-:W-:Y:S01]  /*126e0*/  VIADD R201, R3, 0x17e ;  /* 0x0000017e03c97836 */ /* 0x000fe20000000000 */
[----:B------:R-:W-:Y:S01]  /*126f0*/  IABS R204, R200 ;  /* 0x000000c800cc7213 */ /* 0x000fe20000000000 */
[--C-:B------:R-:W-:Y:S02]  /*12700*/  @!P5 IMAD.IADD R208, R208, 0x1, -R0.reuse ;  /* 0x00000001d0d0d824 */ /* 0x100fe400078e0a00 */
[----:B-1----:R-:W-:Y:S01]  /*12710*/  IMAD.MOV.U32 R4, RZ, RZ, R203 ;  /* 0x000000ffff047224 */ /* 0x002fe200078e00cb */
[----:B------:R-:W-:Y:S01]  /*12720*/  IABS R203, R201 ;  /* 0x000000c900cb7213 */ /* 0x000fe20000000000 */
[----:B------:R-:W-:Y:S01]  /*12730*/  IMAD.HI.U32 R209, R2, R204, RZ ;  /* 0x000000cc02d17227 */ /* 0x000fe200078e00ff */
[----:B------:R-:W-:Y:S02]  /*12740*/  ISETP.GT.U32.AND P5, PT, R0, R208, PT ;  /* 0x000000d00000720c */ /* 0x000fe40003fa4070 */
[----:B------:R-:W-:Y:S01]  /*12750*/  @!P4 IADD3 R4, -R4, RZ, RZ ;  /* 0x000000ff0404c210 */ /* 0x000fe20007ffe1ff */
[--C-:B------:R-:W-:Y:S01]  /*12760*/  @!P1 IMAD.IADD R199, R199, 0x1, -R0.reuse ;  /* 0x00000001c7c79824 */ /* 0x100fe200078e0a00 */
[----:B------:R-:W-:Y:S01]  /*12770*/  ISETP.GT.U32.AND P4, PT, R0, R5, PT ;  /* 0x000000050000720c */ /* 0x000fe20003f84070 */
[----:B------:R-:W-:Y:S01]  /*12780*/  @!P0 IMAD.IADD R207, R207, 0x1, -R0 ;  /* 0x00000001cfcf8824 */ /* 0x000fe200078e0a00 */
[----:B------:R-:W-:Y:S01]  /*12790*/  ISETP.GE.AND P0, PT, R206, RZ, PT ;  /* 0x000000ffce00720c */ /* 0x000fe20003f06270 */
[----:B------:R-:W-:Y:S01]  /*127a0*/  IMAD.HI.U32 R206, R2, R203, RZ ;  /* 0x000000cb02ce7227 */ /* 0x000fe200078e00ff */
[----:B------:R-:W-:Y:S01]  /*127b0*/  ISETP.GT.U32.AND P1, PT, R0, R199, PT ;  /* 0x000000c70000720c */ /* 0x000fe20003f24070 */
[----:B------:R1:W-:Y:S01]  /*127c0*/  STL [R1+0x1c4], R4 ;  /* 0x0001c40401007387 */ /* 0x0003e20000100800 */
[----:B------:R-:W-:Y:S01]  /*127d0*/  MOV R6, R207 ;  /* 0x000000cf00067202 */ /* 0x000fe20000000f00 */
[----:B------:R-:W-:-:S02]  /*127e0*/  IMAD.MOV R209, RZ, RZ, -R209 ;  /* 0x000000ffffd17224 */ /* 0x000fc400078e0ad1 */
[----:B------:R-:W-:Y:S02]  /*127f0*/  VIADD R202, R3, 0x17f ;  /* 0x0000017f03ca7836 */ /* 0x000fe40000000000 */
[----:B------:R-:W-:Y:S02]  /*12800*/  IMAD.MOV R206, RZ, RZ, -R206 ;  /* 0x000000ffffce7224 */ /* 0x000fe400078e0ace */
[----:B------:R-:W-:Y:S01]  /*12810*/  @!P4 IMAD.IADD R5, R5, 0x1, -R0 ;  /* 0x000000010505c824 */ /* 0x000fe200078e0a00 */
[----:B------:R-:W-:Y:S01]  /*12820*/  IABS R205, R202 ;  /* 0x000000ca00cd7213 */ /* 0x000fe20000000000 */
[----:B------:R-:W-:Y:S02]  /*12830*/  IMAD R204, R0, R209, R204 ;  /* 0x000000d100cc7224 */ /* 0x000fe400078e02cc */
[----:B------:R-:W-:Y:S01]  /*12840*/  @!P1 IADD3 R199, R199, -R0, RZ ;  /* 0x80000000c7c79210 */ /* 0x000fe20007ffe0ff */
[----:B------:R-:W-:Y:S01]  /*12850*/  @!P5 IMAD.IADD R208, R208, 0x1, -R0 ;  /* 0x00000001d0d0d824 */ /* 0x000fe200078e0a00 */
[----:B------:R-:W-:Y:S01]  /*12860*/  ISETP.GT.U32.AND P4, PT, R0, R5, PT ;  /* 0x000000050000720c */ /* 0x000fe20003f84070 */
[----:B------:R-:W-:Y:S01]  /*12870*/  IMAD.HI.U32 R207, R2, R205, RZ ;  /* 0x000000cd02cf7227 */ /* 0x000fe200078e00ff */
[----:B------:R-:W-:-:S02]  /*12880*/  ISETP.GE.AND P1, PT, R202, RZ, PT ;  /* 0x000000ffca00720c */ /* 0x000fc40003f26270 */
[C---:B------:R-:W-:Y:S01]  /*12890*/  ISETP.GT.U32.AND P5, PT, R0.reuse, R204, PT ;  /* 0x000000cc0000720c */ /* 0x040fe20003fa4070 */
[----:B------:R-:W-:Y:S02]  /*128a0*/  IMAD R202, R0, R206, R203 ;  /* 0x000000ce00ca7224 */ /* 0x000fe400078e02cb */
[----:B------:R-:W-:Y:S01]  /*128b0*/  @!P3 IMAD.MOV R6, RZ, RZ, -R6 ;  /* 0x000000ffff06b224 */ /* 0x000fe200078e0a06 */
[----:B------:R-:W-:Y:S01]  /*128c0*/  ISETP.GE.AND P3, PT, R200, RZ, PT ;  /* 0x000000ffc800720c */ /* 0x000fe20003f66270 */
[----:B------:R-:W-:Y:S02]  /*128d0*/  IMAD.MOV R207, RZ, RZ, -R207 ;  /* 0x000000ffffcf7224 */ /* 0x000fe400078e0acf */
[----:B------:R-:W-:Y:S01]  /*128e0*/  VIADD R200, R3, 0x180 ;  /* 0x0000018003c87836 */ /* 0x000fe20000000000 */
[----:B------:R2:W-:Y:S01]  /*128f0*/  STL [R1+0x1a4], R6 ;  /* 0x0001a40601007387 */ /* 0x0005e20000100800 */
[----:B------:R-:W-:Y:S01]  /*12900*/  @!P4 IMAD.IADD R5, R5, 0x1, -R0 ;  /* 0x000000010505c824 */ /* 0x000fe200078e0a00 */
[----:B------:R-:W-:Y:S01]  /*12910*/  ISETP.GT.U32.AND P4, PT, R0, R202, PT ;  /* 0x000000ca0000720c */ /* 0x000fe20003f84070 */
[----:B-1----:R-:W-:-:S02]  /*12920*/  IMAD.MOV.U32 R4, RZ, RZ, R208 ;  /* 0x000000ffff047224 */ /* 0x002fc400078e00d0 */
[----:B------:R-:W-:Y:S02]  /*12930*/  @!P5 IMAD.IADD R204, R204, 0x1, -R0 ;  /* 0x00000001ccccd824 */ /* 0x000fe400078e0a00 */
[C---:B------:R-:W-:Y:S01]  /*12940*/  IMAD R205, R0.reuse, R207, R205 ;  /* 0x000000cf00cd7224 */ /* 0x040fe200078e02cd */
[----:B------:R-:W-:Y:S01]  /*12950*/  IABS R207, R200 ;  /* 0x000000c800cf7213 */ /* 0x000fe20000000000 */
[----:B------:R-:W-:Y:S01]  /*12960*/  @!P6 IMAD.MOV R4, RZ, RZ, -R4 ;  /* 0x000000ffff04e224 */ /* 0x000fe200078e0a04 */
[----:B------:R-:W-:Y:S01]  /*12970*/  ISETP.GT.U32.AND P5, PT, R0, R204, PT ;  /* 0x000000cc0000720c */ /* 0x000fe20003fa4070 */
[----:B--2---:R-:W-:Y:S01]  /*12980*/  IMAD.MOV.U32 R6, RZ, RZ, R199 ;  /* 0x000000ffff067224 */ /* 0x004fe200078e00c7 */
[----:B------:R-:W-:Y:S01]  /*12990*/  ISETP.GE.AND P6, PT, R201, RZ, PT ;  /* 0x000000ffc900720c */ /* 0x000fe20003fc6270 */
[----:B------:R-:W-:Y:S01]  /*129a0*/  VIADD R199, R3, 0x181 ;  /* 0x0000018103c77836 */ /* 0x000fe20000000000 */
[----:B------:R1:W-:Y:S01]  /*129b0*/  STL [R1+0x1a0], R4 ;  /* 0x0001a00401007387 */ /* 0x0003e20000100800 */
[----:B------:R-:W-:-:S02]  /*129c0*/  @!P4 IMAD.IADD R202, R202, 0x1, -R0 ;  /* 0x00000001cacac824 */ /* 0x000fc400078e0a00 */
[----:B------:R-:W-:Y:S01]  /*129d0*/  IMAD.HI.U32 R201, R2, R207, RZ ;  /* 0x000000cf02c97227 */ /* 0x000fe200078e00ff */
[----:B------:R-:W-:Y:S02]  /*129e0*/  IABS R211, R199 ;  /* 0x000000c700d37213 */ /* 0x000fe40000000000 */
[----:B------:R-:W-:Y:S01]  /*129f0*/  ISETP.GT.U32.AND P4, PT, R0, R202, PT ;  /* 0x000000ca0000720c */ /* 0x000fe20003f84070 */
[----:B------:R-:W-:Y:S02]  /*12a00*/  IMAD.MOV R201, RZ, RZ, -R201 ;  /* 0x000000ffffc97224 */ /* 0x000fe400078e0ac9 */
[----:B------:R-:W-:Y:S01]  /*12a10*/  @!P2 IMAD.MOV R6, RZ, RZ, -R6 ;  /* 0x000000ffff06a224 */ /* 0x000fe200078e0a06 */
[----:B-1----:R-:W-:Y:S01]  /*12a20*/  MOV R4, R5 ;  /* 0x0000000500047202 */ /* 0x002fe20000000f00 */
[----:B------:R-:W-:Y:S01]  /*12a30*/  IMAD.HI.U32 R5, R2, R211, RZ ;  /* 0x000000d302057227 */ /* 0x000fe200078e00ff */
[----:B------:R-:W-:Y:S02]  /*12a40*/  ISETP.GE.AND P2, PT, R200, RZ, PT ;  /* 0x000000ffc800720c */ /* 0x000fe40003f46270 */
[----:B------:R1:W-:Y:S01]  /*12a50*/  STL [R1+0x19c], R6 ;  /* 0x00019c0601007387 */ /* 0x0003e20000100800 */
[----:B------:R-:W-:Y:S01]  /*12a60*/  IMAD R207, R0, R201, R207 ;  /* 0x000000c900cf7224 */ /* 0x000fe200078e02cf */
[----:B------:R-:W-:Y:S01]  /*12a70*/  IADD3 R200, R3, 0x183, RZ ;  /* 0x0000018303c87810 */ /* 0x000fe20007ffe0ff */
[--C-:B------:R-:W-:Y:S01]  /*12a80*/  @!P5 IMAD.IADD R204, R204, 0x1, -R0.reuse ;  /* 0x00000001ccccd824 */ /* 0x100fe200078e0a00 */
[----:B------:R-:W-:Y:S01]  /*12a90*/  ISETP.GT.U32.AND P5, PT, R0, R205, PT ;  /* 0x000000cd0000720c */ /* 0x000fe20003fa4070 */
[----:B------:R-:W-:Y:S01]  /*12aa0*/  IMAD.MOV R5, RZ, RZ, -R5 ;  /* 0x000000ffff057224 */ /* 0x000fe200078e0a05 */
[----:B------:R-:W-:Y:S01]  /*12ab0*/  IABS R203, R200 ;  /* 0x000000c800cb7213 */ /* 0x000fe20000000000 */
[----:B------:R-:W-:Y:S01]  /*12ac0*/  @!P4 IMAD.IADD R202, R202, 0x1, -R0 ;  /* 0x00000001cacac824 */ /* 0x000fe200078e0a00 */
[C---:B------:R-:W-:Y:S01]  /*12ad0*/  ISETP.GT.U32.AND P4, PT, R0.reuse, R207, PT ;  /* 0x000000cf0000720c */ /* 0x040fe20003f84070 */
[----:B------:R-:W-:-:S02]  /*12ae0*/  IMAD R211, R0, R5, R211 ;  /* 0x0000000500d37224 */ /* 0x000fc400078e02d3 */
[----:B-1----:R-:W-:Y:S02]  /*12af0*/  IMAD.MOV.U32 R6, RZ, RZ, R204 ;  /* 0x000000ffff067224 */ /* 0x002fe400078e00cc */
[----:B------:R-:W-:Y:S01]  /*12b00*/  @!P0 IMAD.MOV R4, RZ, RZ, -R4 ;  /* 0x000000ffff048224 */ /* 0x000fe200078e0a04 */
[----:B------:R-:W-:Y:S01]  /*12b10*/  ISETP.GE.AND P0, PT, R199, RZ, PT ;  /* 0x000000ffc700720c */ /* 0x000fe20003f06270 */
[----:B------:R-:W-:Y:S01]  /*12b20*/  @!P3 IMAD.MOV R6, RZ, RZ, -R6 ;  /* 0x000000ffff06b224 */ /* 0x000fe200078e0a06 */
[----:B------:R-:W-:Y:S01]  /*12b30*/  ISETP.GT.U32.AND P3, PT, R0, R211, PT ;  /* 0x000000d30000720c */ /* 0x000fe20003f64070 */
[----:B------:R-:W-:Y:S01]  /*12b40*/  VIADD R199, R3, 0x182 ;  /* 0x0000018203c77836 */ /* 0x000fe20000000000 */
[----:B------:R1:W-:Y:S01]  /*12b50*/  STL [R1+0x198], R4 ;  /* 0x0001980401007387 */ /* 0x0003e20000100800 */
[----:B------:R-:W-:-:S03]  /*12b60*/  IMAD.HI.U32 R5, R2, R203, RZ ;  /* 0x000000cb02057227 */ /* 0x000fc600078e00ff */
[----:B------:R-:W-:Y:S01]  /*12b70*/  IABS R208, R199 ;  /* 0x000000c700d07213 */ /* 0x000fe20000000000 */
[--C-:B------:R-:W-:Y:S01]  /*12b80*/  @!P4 IMAD.IADD R207, R207, 0x1, -R0.reuse ;  /* 0x00000001cfcfc824 */ /* 0x100fe200078e0a00 */
[----:B------:R-:W-:Y:S01]  /*12b90*/  STL [R1+0x194], R6 ;  /* 0x0001940601007387 */ /* 0x000fe20000100800 */
[----:B------:R-:W-:Y:S02]  /*12ba0*/  @!P5 IMAD.IADD R205, R205, 0x1, -R0 ;  /* 0x00000001cdcdd824 */ /* 0x000fe400078e0a00 */
[----:B------:R-:W-:Y:S01]  /*12bb0*/  IMAD.HI.U32 R201, R2, R208, RZ ;  /* 0x000000d002c97227 */ /* 0x000fe200078e00ff */
[C---:B------:R-:W-:Y:S02]  /*12bc0*/  ISETP.GT.U32.AND P4, PT, R0.reuse, R207, PT ;  /* 0x000000cf0000720c */ /* 0x040fe40003f84070 */
[----:B------:R-:W-:Y:S01]  /*12bd0*/  @!P3 IADD3 R211, R211, -R0, RZ ;  /* 0x80000000d3d3b210 */ /* 0x000fe20007ffe0ff */
[----:B-1----:R-:W-:Y:S01]  /*12be0*/  IMAD.MOV.U32 R4, RZ, RZ, R202 ;  /* 0x000000ffff047224 */ /* 0x002fe200078e00ca */
[----:B------:R-:W-:Y:S01]  /*12bf0*/  IADD3 R201, -R201, RZ, RZ ;  /* 0x000000ffc9c97210 */ /* 0x000fe20007ffe1ff */
[----:B------:R-:W-:Y:S01]  /*12c00*/  IMAD.MOV R5, RZ, RZ, -R5 ;  /* 0x000000ffff057224 */ /* 0x000fe200078e0a05 */
[C---:B------:R-:W-:Y:S01]  /*12c10*/  ISETP.GT.U32.AND P3, PT, R0.reuse, R211, PT ;  /* 0x000000d30000720c */ /* 0x040fe20003f64070 */
[----:B------:R-:W-:Y:S01]  /*12c20*/  @!P6 IMAD.MOV R4, RZ, RZ, -R4 ;  /* 0x000000ffff04e224 */ /* 0x000fe200078e0a04 */
[----:B------:R-:W-:Y:S01]  /*12c30*/  ISETP.GE.AND P6, PT, R199, RZ, PT ;  /* 0x000000ffc700720c */ /* 0x000fe20003fc6270 */
[C---:B------:R-:W-:Y:S01]  /*12c40*/  IMAD R208, R0.reuse, R201, R208 ;  /* 0x000000c900d07224 */ /* 0x040fe200078e02d0 */
[----:B------:R-:W-:Y:S01]  /*12c50*/  IABS R199, R213 ;  /* 0x000000d500c77213 */ /* 0x000fe20000000000 */
[----:B------:R-:W-:Y:S01]  /*12c60*/  VIADD R210, R3, 0x185 ;  /* 0x0000018503d27836 */ /* 0x000fe20000000000 */
[C---:B------:R-:W-:Y:S01]  /*12c70*/  ISETP.GT.U32.AND P5, PT, R0.reuse, R205, PT ;  /* 0x000000cd0000720c */ /* 0x040fe20003fa4070 */
[----:B------:R-:W-:Y:S01]  /*12c80*/  IMAD R203, R0, R5, R203 ;  /* 0x0000000500cb7224 */ /* 0x000fe200078e02cb */
[----:B------:R1:W-:Y:S01]  /*12c90*/  STL [R1+0x190], R4 ;  /* 0x0001900401007387 */ /* 0x0003e20000100800 */
[----:B------:R-:W-:Y:S01]  /*12ca0*/  @!P4 IMAD.IADD R207, R207, 0x1, -R0 ;  /* 0x00000001cfcfc824 */ /* 0x000fe200078e0a00 */
[----:B------:R-:W-:Y:S01]  /*12cb0*/  IABS R5, R210 ;  /* 0x000000d200057213 */ /* 0x000fe20000000000 */
[----:B------:R-:W-:Y:S01]  /*12cc0*/  IMAD.HI.U32 R201, R2, R199, RZ ;  /* 0x000000c702c97227 */ /* 0x000fe200078e00ff */
[----:B------:R-:W-:-:S03]  /*12cd0*/  ISETP.GT.U32.AND P4, PT, R0, R208, PT ;  /* 0x000000d00000720c */ /* 0x000fc60003f84070 */
[----:B------:R-:W-:Y:S01]  /*12ce0*/  @!P3 IMAD.IADD R211, R211, 0x1, -R0 ;  /* 0x00000001d3d3b824 */ /* 0x000fe200078e0a00 */
[----:B------:R-:W-:Y:S01]  /*12cf0*/  ISETP.GT.U32.AND P3, PT, R0, R203, PT ;  /* 0x000000cb0000720c */ /* 0x000fe20003f64070 */
[----:B------:R-:W-:Y:S02]  /*12d00*/  IMAD.MOV R201, RZ, RZ, -R201 ;  /* 0x000000ffffc97224 */ /* 0x000fe400078e0ac9 */
[----:B------:R-:W-:-:S04]  /*12d10*/  IMAD.HI.U32 R214, R2, R5, RZ ;  /* 0x0000000502d67227 */ /* 0x000fc800078e00ff */
[----:B------:R-:W-:Y:S02]  /*12d20*/  IMAD R199, R0, R201, R199 ;  /* 0x000000c900c77224 */ /* 0x000fe400078e02c7 */
[----:B------:R-:W-:Y:S01]  /*12d30*/  IMAD.MOV R214, RZ, RZ, -R214 ;  /* 0x000000ffffd67224 */ /* 0x000fe200078e0ad6 */
[----:B------:R-:W-:Y:S01]  /*12d40*/  @!P4 IADD3 R208, R208, -R0, RZ ;  /* 0x80000000d0d0c210 */ /* 0x000fe20007ffe0ff */
[--C-:B------:R-:W-:Y:S01]  /*12d50*/  @!P5 IMAD.IADD R205, R205, 0x1, -R0.reuse ;  /* 0x00000001cdcdd824 */ /* 0x100fe200078e0a00 */
[C---:B------:R-:W-:Y:S01]  /*12d60*/  ISETP.GT.U32.AND P4, PT, R0.reuse, R199, PT ;  /* 0x000000c70000720c */ /* 0x040fe20003f84070 */
[----:B------:R-:W-:Y:S01]  /*12d70*/  IMAD R5, R0, R214, R5 ;  /* 0x000000d600057224 */ /* 0x000fe200078e0205 */
[----:B------:R-:W-:Y:S01]  /*12d80*/  ISETP.GE.AND P5, PT, R200, RZ, PT ;  /* 0x000000ffc800720c */ /* 0x000fe20003fa6270 */
[----:B-1----:R-:W-:Y:S01]  /*12d90*/  IMAD.MOV.U32 R4, RZ, RZ, R205 ;  /* 0x000000ffff047224 */ /* 0x002fe200078e00cd */
[----:B------:R-:W-:Y:S01]  /*12da0*/  IABS R200, R212 ;  /* 0x000000d400c87213 */ /* 0x000fe20000000000 */
[----:B------:R-:W-:Y:S01]  /*12db0*/  @!P3 IMAD.IADD R203, R203, 0x1, -R0 ;  /* 0x00000001cbcbb824 */ /* 0x000fe200078e0a00 */
[C---:B------:R-:W-:Y:S01]  /*12dc0*/  ISETP.GT.U32.AND P3, PT, R0.reuse, R5, PT ;  /* 0x000000050000720c */ /* 0x040fe20003f64070 */
[C---:B------:R-:W-:Y:S01]  /*12dd0*/  VIADD R209, R3.reuse, 0x186 ;  /* 0x0000018603d17836 */ /* 0x040fe20000000000 */
[C---:B------:R-:W-:Y:S01]  /*12de0*/  IADD3 R205, R3.reuse, 0x18a, RZ ;  /* 0x0000018a03cd7810 */ /* 0x040fe20007ffe0ff */
[----:B------:R-:W-:Y:S01]  /*12df0*/  @!P1 IMAD.MOV R4, RZ, RZ, -R4 ;  /* 0x000000ffff049224 */ /* 0x000fe200078e0a04 */
[C---:B------:R-:W-:Y:S01]  /*12e00*/  ISETP.GT.U32.AND P1, PT, R0.reuse, R203, PT ;  /* 0x000000cb0000720c */ /* 0x040fe20003f24070 */
[----:B------:R-:W-:Y:S01]  /*12e10*/  VIADD R202, R3, 0x188 ;  /* 0x0000018803ca7836 */ /* 0x000fe20000000000 */
[----:B------:R-:W-:Y:S01]  /*12e20*/  IABS R204, R209 ;  /* 0x000000d100cc7213 */ /* 0x000fe20000000000 */
[----:B------:R-:W-:Y:S01]  /*12e30*/  @!P4 IMAD.IADD R199, R199, 0x1, -R0 ;  /* 0x00000001c7c7c824 */ /* 0x000fe200078e0a00 */
[----:B------:R1:W-:Y:S01]  /*12e40*/  STL [R1+0x178], R4 ;  /* 0x0001780401007387 */ /* 0x0003e20000100800 */
[----:B------:R-:W-:Y:S01]  /*12e50*/  ISETP.GT.U32.AND P4, PT, R0, R208, PT ;  /* 0x000000d00000720c */ /* 0x000fe20003f84070 */
[----:B------:R-:W-:Y:S01]  /*12e60*/  IMAD.HI.U32 R201, R2, R200, RZ ;  /* 0x000000c802c97227 */ /* 0x000fe200078e00ff */
[----:B------:R-:W-:-:S03]  /*12e70*/  IABS R206, R202 ;  /* 0x000000ca00ce7213 */ /* 0x000fc60000000000 */
[----:B------:R-:W-:-:S04]  /*12e80*/  IMAD.HI.U32 R215, R2, R204, RZ ;  /* 0x000000cc02d77227 */ /* 0x000fc800078e00ff */
[----:B-1----:R-:W-:Y:S01]  /*12e90*/  IMAD.MOV.U32 R4, RZ, RZ, R207 ;  /* 0x000000ffff047224 */ /* 0x002fe200078e00cf */
[----:B------:R-:W-:Y:S01]  /*12ea0*/  IABS R207, R205 ;  /* 0x000000cd00cf7213 */ /* 0x000fe20000000000 */
[----:B------:R-:W-:Y:S01]  /*12eb0*/  @!P3 IMAD.IADD R5, R5, 0x1, -R0 ;  /* 0x000000010505b824 */ /* 0x000fe200078e0a00 */
[----:B------:R-:W-:Y:S01]  /*12ec0*/  ISETP.GT.U32.AND P3, PT, R0, R199, PT ;  /* 0x000000c70000720c */ /* 0x000fe20003f64070 */
[----:B------:R-:W-:Y:S02]  /*12ed0*/  @!P2 IMAD.MOV R4, RZ, RZ, -R4 ;  /* 0x000000ffff04a224 */ /* 0x000fe400078e0a04 */
[----:B------:R-:W-:Y:S01]  /*12ee0*/  IMAD.HI.U32 R216, R2, R206, RZ ;  /* 0x000000ce02d87227 */ /* 0x000fe200078e00ff */
[----:B------:R-:W-:Y:S02]  /*12ef0*/  ISETP.GT.U32.AND P2, PT, R0, R5, PT ;  /* 0x000000050000720c */ /* 0x000fe40003f44070 */
[----:B------:R1:W-:Y:S01]  /*12f00*/  STL [R1+0x174], R4 ;  /* 0x0001740401007387 */ /* 0x0003e20000100800 */
[----:B------:R-:W-:-:S02]  /*12f10*/  IMAD.MOV R215, RZ, RZ, -R215 ;  /* 0x000000ffffd77224 */ /* 0x000fc400078e0ad7 */
[----:B------:R-:W-:Y:S02]  /*12f20*/  IMAD.MOV R201, RZ, RZ, -R201 ;  /* 0x000000ffffc97224 */ /* 0x000fe400078e0ac9 */
[C---:B------:R-:W-:Y:S02]  /*12f30*/  IMAD R204, R0.reuse, R215, R204 ;  /* 0x000000d700cc7224 */ /* 0x040fe400078e02cc */
[----:B------:R-:W-:Y:S02]  /*12f40*/  IMAD.MOV R214, RZ, RZ, -R216 ;  /* 0x000000ffffd67224 */ /* 0x000fe400078e0ad8 */
[C---:B------:R-:W-:Y:S01]  /*12f50*/  IMAD R200, R0.reuse, R201, R200 ;  /* 0x000000c900c87224 */ /* 0x040fe200078e02c8 */
[----:B-1----:R-:W-:Y:S01]  /*12f60*/  MOV R4, R211 ;  /* 0x000000d300047202 */ /* 0x002fe20000000f00 */
[----:B------:R-:W-:Y:S01]  /*12f70*/  IMAD R206, R0, R214, R206 ;  /* 0x000000d600ce7224 */ /* 0x000fe200078e02ce */
[----:B------:R-:W-:Y:S01]  /*12f80*/  @!P2 IADD3 R5, R5, -R0, RZ ;  /* 0x800000000505a210 */ /* 0x000fe20007ffe0ff */
[----:B------:R-:W-:Y:S01]  /*12f90*/  @!P4 IMAD.IADD R208, R208, 0x1, -R0 ;  /* 0x00000001d0d0c824 */ /* 0x000fe200078e0a00 */
[C---:B------:R-:W-:Y:S01]  /*12fa0*/  ISETP.GT.U32.AND P4, PT, R0.reuse, R200, PT ;  /* 0x000000c80000720c */ /* 0x040fe20003f84070 */
[----:B------:R-:W-:Y:S01]  /*12fb0*/  @!P0 IMAD.MOV R4, RZ, RZ, -R4 ;  /* 0x000000ffff048224 */ /* 0x000fe200078e0a04 */
[----:B------:R-:W-:Y:S01]  /*12fc0*/  ISETP.GT.U32.AND P0, PT, R0, R204, PT ;  /* 0x000000cc0000720c */ /* 0x000fe20003f04070 */
[----:B------:R-:W-:Y:S01]  /*12fd0*/  VIADD R201, R3, 0x189 ;  /* 0x0000018903c97836 */ /* 0x000fe20000000000 */
[----:B------:R-:W-:Y:S01]  /*12fe0*/  ISETP.GE.AND P2, PT, R210, RZ, PT ;  /* 0x000000ffd200720c */ /* 0x000fe20003f46270 */
[--C-:B------:R-:W-:Y:S01]  /*12ff0*/  @!P3 IMAD.IADD R199, R199, 0x1, -R0.reuse ;  /* 0x00000001c7c7b824 */ /* 0x100fe200078e0a00 */
[----:B------:R-:W-:Y:S01]  /*13000*/  ISETP.GT.U32.AND P3, PT, R0, R206, PT ;  /* 0x000000ce0000720c */ /* 0x000fe20003f64070 */
[----:B------:R-:W-:Y:S01]  /*13010*/  @!P1 IMAD.IADD R203, R203, 0x1, -R0 ;  /* 0x00000001cbcb9824 */ /* 0x000fe200078e0a00 */
[----:B------:R-:W-:Y:S01]  /*13020*/  IABS R214, R201 ;  /* 0x000000c900d67213 */ /* 0x000fe20000000000 */
[----:B------:R1:W-:Y:S01]  /*13030*/  STL [R1+0x170], R4 ;  /* 0x0001700401007387 */ /* 0x0003e20000100800 */
[----:B------:R-:W-:Y:S01]  /*13040*/  IMAD.MOV.U32 R6, RZ, RZ, R208 ;  /* 0x000000ffff067224 */ /* 0x000fe200078e00d0 */
[----:B------:R-:W-:Y:S01]  /*13050*/  ISETP.GE.AND P1, PT, R213, RZ, PT ;  /* 0x000000ffd500720c */ /* 0x000fe20003f26270 */
[----:B------:R-:W-:Y:S01]  /*13060*/  IMAD.HI.U32 R213, R2, R207, RZ ;  /* 0x000000cf02d57227 */ /* 0x000fe200078e00ff */
[----:B------:R-:W-:-:S03]  /*13070*/  IADD3 R208, R3, 0x18b, RZ ;  /* 0x0000018b03d07810 */ /* 0x000fc60007ffe0ff */
[----:B------:R-:W-:Y:S01]  /*13080*/  IMAD.MOV.U32 R211, RZ, RZ, R214 ;  /* 0x000000ffffd37224 */ /* 0x000fe200078e00d6 */
[----:B------:R-:W-:Y:S01]  /*13090*/  IABS R210, R208 ;  /* 0x000000d000d27213 */ /* 0x000fe20000000000 */
[--C-:B------:R-:W-:Y:S01]  /*130a0*/  @!P0 IMAD.IADD R204, R204, 0x1, -R0.reuse ;  /* 0x00000001cccc8824 */ /* 0x100fe200078e0a00 */
[----:B------:R-:W-:Y:S01]  /*130b0*/  ISETP.GE.AND P0, PT, R209, RZ, PT ;  /* 0x000000ffd100720c */ /* 0x000fe20003f06270 */
[----:B------:R-:W-:Y:S01]  /*130c0*/  @!P4 IMAD.IADD R200, R200, 0x1, -R0 ;  /* 0x00000001c8c8c824 */ /* 0x000fe200078e0a00 */
[----:B------:R-:W-:Y:S01]  /*130d0*/  ISETP.GE.AND P4, PT, R212, RZ, PT ;  /* 0x000000ffd400720c */ /* 0x000fe20003f86270 */
[----:B-1----:R-:W-:Y:S02]  /*130e0*/  IMAD.MOV.U32 R4, RZ, RZ, R203 ;  /* 0x000000ffff047224 */ /* 0x002fe400078e00cb */
[----:B------:R-:W-:-:S04]  /*130f0*/  IMAD.HI.U32 R214, R2, R211, RZ ;  /* 0x000000d302d67227 */ /* 0x000fc800078e00ff */
[----:B------:R-:W-:Y:S01]  /*13100*/  @!P3 IMAD.IADD R206, R206, 0x1, -R0 ;  /* 0x00000001ceceb824 */ /* 0x000fe200078e0a00 */
[C---:B------:R-:W-:Y:S01]  /*13110*/  ISETP.GT.U32.AND P3, PT, R0.reuse, R204, PT ;  /* 0x000000cc0000720c */ /* 0x040fe20003f64070 */
[----:B------:R-:W-:Y:S02]  /*13120*/  @!P6 IMAD.MOV R6, RZ, RZ, -R6 ;  /* 0x000000ffff06e224 */ /* 0x000fe400078e0a06 */
[----:B------:R-:W-:Y:S01]  /*13130*/  @!P5 IMAD.MOV R4, RZ, RZ, -R4 ;  /* 0x000000ffff04d224 */ /* 0x000fe200078e0a04 */
[C---:B------:R-:W-:Y:S01]  /*13140*/  ISETP.GT.U32.AND P5, PT, R0.reuse, R200, PT ;  /* 0x000000c80000720c */ /* 0x040fe20003fa4070 */
[----:B------:R-:W-:Y:S01]  /*13150*/  IMAD.MOV R214, RZ, RZ, -R214 ;  /* 0x000000ffffd67224 */ /* 0x000fe200078e0ad6 */
[----:B------:R1:W-:Y:S01]  /*13160*/  STL [R1+0x150], R6 ;  /* 0x0001500601007387 */ /* 0x0003e20000100800 */
[----:B------:R-:W-:Y:S01]  /*13170*/  IMAD.MOV R213, RZ, RZ, -R213 ;  /* 0x000000ffffd57224 */ /* 0x000fe200078e0ad5 */
[C---:B------:R-:W-:Y:S01]  /*13180*/  ISETP.GT.U32.AND P6, PT, R0.reuse, R206, PT ;  /* 0x000000ce0000720c */ /* 0x040fe20003fc4070 */
[C---:B------:R-:W-:Y:S01]  /*13190*/  IMAD R211, R0.reuse, R214, R211 ;  /* 0x000000d600d37224 */ /* 0x040fe200078e02d3 */
[----:B------:R2:W-:Y:S01]  /*131a0*/  STL [R1+0x14c], R4 ;  /* 0x00014c0401007387 */ /* 0x0005e20000100800 */
[----:B------:R-:W-:-:S02]  /*131b0*/  IMAD R207, R0, R213, R207 ;  /* 0x000000d500cf7224 */ /* 0x000fc400078e02cf */
[--C-:B------:R-:W-:Y:S02]  /*131c0*/  @!P3 IMAD.IADD R204, R204, 0x1, -R0.reuse ;  /* 0x00000001ccccb824 */ /* 0x100fe400078e0a00 */
[----:B-1----:R-:W-:Y:S01]  /*131d0*/  IMAD.MOV.U32 R6, RZ, RZ, R199 ;  /* 0x000000ffff067224 */ /* 0x002fe200078e00c7 */
[----:B------:R-:W-:Y:S01]  /*131e0*/  ISETP.GT.U32.AND P3, PT, R0, R207, PT ;  /* 0x000000cf0000720c */ /* 0x000fe20003f64070 */
[----:B------:R-:W-:Y:S01]  /*131f0*/  @!P5 IMAD.IADD R200, R200, 0x1, -R0 ;  /* 0x00000001c8c8d824 */ /* 0x000fe200078e0a00 */
[----:B------:R-:W-:Y:S01]  /*13200*/  ISETP.GE.AND P5, PT, R201, RZ, PT ;  /* 0x000000ffc900720c */ /* 0x000fe20003fa6270 */
[----:B--2---:R-:W-:Y:S02]  /*13210*/  IMAD.MOV.U32 R4, RZ, RZ, R5 ;  /* 0x000000ffff047224 */ /* 0x004fe400078e0005 */
[----:B------:R-:W-:Y:S01]  /*13220*/  @!P6 IADD3 R206, R206, -R0, RZ ;  /* 0x80000000cecee210 */ /* 0x000fe20007ffe0ff */
[----:B------:R-:W-:Y:S01]  /*13230*/  @!P1 IMAD.MOV R6, RZ, RZ, -R6 ;  /* 0x000000ffff069224 */ /* 0x000fe200078e0a06 */
[----:B------:R-:W-:Y:S01]  /*13240*/  ISETP.GT.U32.AND P1, PT, R0, R211, PT ;  /* 0x000000d30000720c */ /* 0x000fe20003f24070 */
[----:B------:R-:W-:Y:S01]  /*13250*/  @!P2 IMAD.MOV R4, RZ, RZ, -R4 ;  /* 0x000000ffff04a224 */ /* 0x000fe200078e0a04 */
[----:B------:R-:W-:Y:S01]  /*13260*/  ISETP.GE.AND P2, PT, R202, RZ, PT ;  /* 0x000000ffca00720c */ /* 0x000fe20003f46270 */
[----:B------:R-:W-:Y:S01]  /*13270*/  IMAD.HI.U32 R201, R2, R210, RZ ;  /* 0x000000d202c97227 */ /* 0x000fe200078e00ff */
[----:B------:R1:W-:Y:S01]  /*13280*/  STL [R1+0x148], R6 ;  /* 0x0001480601007387 */ /* 0x0003e20000100800 */
[----:B------:R-:W-:-:S02]  /*13290*/  IADD3 R199, R3, 0x18c, RZ ;  /* 0x0000018c03c77810 */ /* 0x000fc40007ffe0ff */
[----:B------:R-:W-:Y:S01]  /*132a0*/  IMAD.MOV R201, RZ, RZ, -R201 ;  /* 0x000000ffffc97224 */ /* 0x000fe200078e0ac9 */
[----:B------:R2:W-:Y:S01]  /*132b0*/  STL [R1+0x144], R4 ;  /* 0x0001440401007387 */ /* 0x0005e20000100800 */
[----:B------:R-:W-:Y:S01]  /*132c0*/  @!P3 IMAD.IADD R207, R207, 0x1, -R0 ;  /* 0x00000001cfcfb824 */ /* 0x000fe200078e0a00 */
[----:B------:R-:W-:Y:S01]  /*132d0*/  IABS R209, R199 ;  /* 0x000000c700d17213 */ /* 0x000fe20000000000 */
[C---:B------:R-:W-:Y:S01]  /*132e0*/  IMAD R210, R0.reuse, R201, R210 ;  /* 0x000000c900d27224 */ /* 0x040fe200078e02d2 */
[----:B------:R-:W-:Y:S01]  /*132f0*/  ISETP.GE.AND P6, PT, R205, RZ, PT ;  /* 0x000000ffcd00720c */ /* 0x000fe20003fc6270 */
[----:B------:R-:W-:Y:S01]  /*13300*/  @!P1 IMAD.IADD R211, R211, 0x1, -R0 ;  /* 0x00000001d3d39824 */ /* 0x000fe200078e0a00 */
[----:B------:R-:W-:Y:S01]  /*13310*/  ISETP.GT.U32.AND P3, PT, R0, R207, PT ;  /* 0x000000cf0000720c */ /* 0x000fe20003f64070 */
[----:B-1----:R-:W-:Y:S01]  /*13320*/  IMAD.MOV.U32 R6, RZ, RZ, R204 ;  /* 0x000000ffff067224 */ /* 0x002fe200078e00cc */
[----:B------:R-:W-:Y:S01]  /*13330*/  ISETP.GE.AND P1, PT, R208, RZ, PT ;  /* 0x000000ffd000720c */ /* 0x000fe20003f26270 */
[----:B------:R-:W-:-:S03]  /*13340*/  IMAD.HI.U32 R5, R2, R209, RZ ;  /* 0x000000d102057227 */ /* 0x000fc600078e00ff */
[----:B------:R-:W-:Y:S01]  /*13350*/  @!P0 IADD3 R6, -R6, RZ, RZ ;  /* 0x000000ff06068210 */ /* 0x000fe20007ffe1ff */
[----:B--2---:R-:W-:Y:S01]  /*13360*/  IMAD.MOV.U32 R4, RZ, RZ, R200 ;  /* 0x000000ffff047224 */ /* 0x004fe200078e00c8 */
[C---:B------:R-:W-:Y:S01]  /*13370*/  ISETP.GT.U32.AND P0, PT, R0.reuse, R211, PT ;  /* 0x000000d30000720c */ /* 0x040fe20003f04070 */
[----:B------:R-:W-:Y:S02]  /*13380*/  IMAD.MOV R5, RZ, RZ, -R5 ;  /* 0x000000ffff057224 */ /* 0x000fe400078e0a05 */
[----:B------:R-:W-:Y:S01]  /*13390*/  @!P4 IMAD.MOV R4, RZ, RZ, -R4 ;  /* 0x000000ffff04c224 */ /* 0x000fe200078e0a04 */
[----:B------:R-:W-:Y:S01]  /*133a0*/  STL [R1+0x140], R6 ;  /* 0x0001400601007387 */ /* 0x000fe20000100800 */
[----:B------:R-:W-:Y:S01]  /*133b0*/  VIADD R200, R3, 0x18d ;  /* 0x0000018d03c87836 */ /* 0x000fe20000000000 */
[----:B------:R-:W-:Y:S01]  /*133c0*/  ISETP.GE.AND P4, PT, R199, RZ, PT ;  /* 0x000000ffc700720c */ /* 0x000fe20003f86270 */
[----:B------:R-:W-:Y:S01]  /*133d0*/  IMAD R209, R0, R5, R209 ;  /* 0x0000000500d17224 */ /* 0x000fe200078e02d1 */
[----:B------:R1:W-:Y:S01]  /*133e0*/  STL [R1+0x13c], R4 ;  /* 0x00013c0401007387 */ /* 0x0003e20000100800 */
[----:B------:R-:W-:-:S02]  /*133f0*/  @!P3 IMAD.IADD R207, R207, 0x1, -R0 ;  /* 0x00000001cfcfb824 */ /* 0x000fc400078e0a00 */
[----:B------:R-:W-:Y:S01]  /*13400*/  VIADD R5, R3, 0x18f ;  /* 0x0000018f03057836 */ /* 0x000fe20000000000 */
[----:B------:R-:W-:Y:S01]  /*13410*/  ISETP.GT.U32.AND P3, PT, R0, R209, PT ;  /* 0x000000d10000720c */ /* 0x000fe20003f64070 */
[----:B------:R-:W-:Y:S01]  /*13420*/  @!P0 IMAD.IADD R211, R211, 0x1, -R0 ;  /* 0x00000001d3d38824 */ /* 0x000fe200078e0a00 */
[----:B------:R-:W-:Y:S01]  /*13430*/  ISETP.GE.AND P0, PT, R200, RZ, PT ;  /* 0x000000ffc800720c */ /* 0x000fe20003f06270 */
[C---:B------:R-:W-:Y:S01]  /*13440*/  VIADD R201, R3.reuse, 0x18e ;  /* 0x0000018e03c97836 */ /* 0x040fe20000000000 */
[----:B------:R-:W-:Y:S01]  /*13450*/  IABS R200, R200 ;  /* 0x000000c800c87213 */ /* 0x000fe20000000000 */
[----:B------:R-:W-:Y:S01]  /*13460*/  VIADD R208, R3, 0x191 ;  /* 0x0000019103d07836 */ /* 0x000fe20000000000 */
[----:B------:R-:W-:Y:S01]  /*13470*/  IABS R205, R5 ;  /* 0x0000000500cd7213 */ /* 0x000fe20000000000 */
[----:B-1----:R-:W-:Y:S01]  /*13480*/  IMAD.MOV.U32 R4, RZ, RZ, R206 ;  /* 0x000000ffff047224 */ /* 0x002fe200078e00ce */
[----:B------:R-:W-:Y:S01]  /*13490*/  IABS R199, R201 ;  /* 0x000000c900c77213 */ /* 0x000fe20000000000 */
[----:B------:R-:W-:Y:S01]  /*134a0*/  IMAD.HI.U32 R203, R2, R200, RZ ;  /* 0x000000c802cb7227 */ /* 0x000fe200078e00ff */
[----:B------:R-:W-:-:S02]  /*134b0*/  IABS R206, R208 ;  /* 0x000000d000ce7213 */ /* 0x000fc40000000000 */
[----:B------:R-:W-:Y:S01]  /*134c0*/  @!P2 IADD3 R4, -R4, RZ, RZ ;  /* 0x000000ff0404a210 */ /* 0x000fe20007ffe1ff */
[----:B------:R-:W-:Y:S01]  /*134d0*/  IMAD.MOV R203, RZ, RZ, -R203 ;  /* 0x000000ffffcb7224 */ /* 0x000fe200078e0acb */
[----:B------:R-:W-:Y:S01]  /*134e0*/  ISETP.GT.U32.AND P2, PT, R0, R210, PT ;  /* 0x000000d20000720c */ /* 0x000fe20003f44070 */
[----:B------:R-:W-:Y:S02]  /*134f0*/  @!P3 IMAD.IADD R209, R209, 0x1, -R0 ;  /* 0x00000001d1d1b824 */ /* 0x000fe400078e0a00 */
[----:B------:R1:W-:Y:S01]  /*13500*/  STL [R1+0x138], R4 ;  /* 0x0001380401007387 */ /* 0x0003e20000100800 */
[----:B------:R-:W-:Y:S02]  /*13510*/  IMAD.HI.U32 R202, R2, R199, RZ ;  /* 0x000000c702ca7227 */ /* 0x000fe400078e00ff */
[----:B------:R-:W-:Y:S02]  /*13520*/  ISETP.GT.U32.AND P3, PT, R0, R209, PT ;  /* 0x000000d10000720c */ /* 0x000fe40003f64070 */
[----:B------:R-:W-:-:S04]  /*13530*/  IMAD.MOV R202, RZ, RZ, -R202 ;  /* 0x000000ffffca7224 */ /* 0x000fc800078e0aca */
[----:B------:R-:W-:Y:S02]  /*13540*/  IMAD R199, R0, R202, R199 ;  /* 0x000000ca00c77224 */ /* 0x000fe400078e02c7 */
[----:B-1----:R-:W-:Y:S02]  /*13550*/  IMAD.MOV.U32 R4, RZ, RZ, R211 ;  /* 0x000000ffff047224 */ /* 0x002fe400078e00d3 */
[--C-:B------:R-:W-:Y:S01]  /*13560*/  @!P2 IMAD.IADD R210, R210, 0x1, -R0.reuse ;  /* 0x00000001d2d2a824 */ /* 0x100fe200078e0a00 */
[----:B------:R-:W-:Y:S01]  /*13570*/  ISETP.GE.AND P2, PT, R201, RZ, PT ;  /* 0x000000ffc900720c */ /* 0x000fe20003f46270 */
[----:B------:R-:W-:Y:S01]  /*13580*/  IMAD.HI.U32 R201, R2, R205, RZ ;  /* 0x000000cd02c97227 */ /* 0x000fe200078e00ff */
[----:B------:R-:W-:Y:S02]  /*13590*/  @!P5 IADD3 R4, -R4, RZ, RZ ;  /* 0x000000ff0404d210 */ /* 0x000fe40007ffe1ff */
[C---:B------:R-:W-:Y:S01]  /*135a0*/  ISETP.GT.U32.AND P5, PT, R0.reuse, R210, PT ;  /* 0x000000d20000720c */ /* 0x040fe20003fa4070 */
[----:B------:R-:W-:Y:S01]  /*135b0*/  @!P3 IMAD.IADD R209, R209, 0x1, -R0 ;  /* 0x00000001d1d1b824 */ /* 0x000fe200078e0a00 */
[----:B------:R-:W-:Y:S01]  /*135c0*/  IADD3 R201, -R201, RZ, RZ ;  /* 0x000000ffc9c97210 */ /* 0x000fe20007ffe1ff */
[----:B------:R1:W-:Y:S01]  /*135d0*/  STL [R1+0x134], R4 ;  /* 0x0001340401007387 */ /* 0x0003e20000100800 */
[----:B------:R-:W-:-:S03]  /*135e0*/  ISETP.GT.U32.AND P3, PT, R0, R199, PT ;  /* 0x000000c70000720c */ /* 0x000fc60003f64070 */
[C---:B------:R-:W-:Y:S02]  /*135f0*/  IMAD R205, R0.reuse, R201, R205 ;  /* 0x000000c900cd7224 */ /* 0x040fe400078e02cd */
[----:B-1----:R-:W-:Y:S02]  /*13600*/  IMAD.MOV.U32 R4, RZ, RZ, R207 ;  /* 0x000000ffff047224 */ /* 0x002fe400078e00cf */
[----:B------:R-:W-:Y:S01]  /*13610*/  IMAD R207, R0, R203, R200 ;  /* 0x000000cb00cf7224 */ /* 0x000fe200078e02c8 */
[C---:B------:R-:W-:Y:S01]  /*13620*/  IADD3 R200, R3.reuse, 0x193, RZ ;  /* 0x0000019303c87810 */ /* 0x040fe20007ffe0ff */
[----:B------:R-:W-:Y:S02]  /*13630*/  @!P5 IMAD.IADD R210, R210, 0x1, -R0 ;  /* 0x00000001d2d2d824 */ /* 0x000fe400078e0a00 */
[----:B------:R-:W-:Y:S01]  /*13640*/  @!P6 IMAD.MOV R4, RZ, RZ, -R4 ;  /* 0x000000ffff04e224 */ /* 0x000fe200078e0a04 */
[----:B------:R-:W-:Y:S01]  /*13650*/  ISETP.GT.U32.AND P5, PT, R0, R207, PT ;  /* 0x000000cf0000720c */ /* 0x000fe20003fa4070 */
[----:B------:R-:W-:Y:S01]  /*13660*/  VIADD R203, R3, 0x192 ;  /* 0x0000019203cb7836 */ /* 0x000fe20000000000 */
[----:B------:R-:W-:Y:S01]  /*13670*/  ISETP.GE.AND P6, PT, R5, RZ, PT ;  /* 0x000000ff0500720c */ /* 0x000fe20003fc6270 */
[----:B------:R-:W-:Y:S01]  /*13680*/  VIADD R5, R3, 0x190 ;  /* 0x0000019003057836 */ /* 0x000fe20000000000 */
[----:B------:R1:W-:Y:S01]  /*13690*/  STL [R1+0x130], R4 ;  /* 0x0001300401007387 */ /* 0x0003e20000100800 */
[----:B------:R-:W-:Y:S01]  /*136a0*/  @!P3 IMAD.IADD R199, R199, 0x1, -R0 ;  /* 0x00000001c7c7b824 */ /* 0x000fe200078e0a00 */
[----:B------:R-:W-:-:S02]  /*136b0*/  IABS R204, R203 ;  /* 0x000000cb00cc7213 */ /* 0x000fc40000000000 */
[----:B------:R-:W-:Y:S02]  /*136c0*/  IABS R201, R5 ;  /* 0x0000000500c97213 */ /* 0x000fe40000000000 */
[----:B------:R-:W-:Y:S02]  /*136d0*/  IABS R202, R200 ;  /* 0x000000c800ca7213 */ /* 0x000fe40000000000 */
[C---:B------:R-:W-:Y:S01]  /*136e0*/  ISETP.GT.U32.AND P3, PT, R0.reuse, R199, PT ;  /* 0x000000c70000720c */ /* 0x040fe20003f64070 */
[----:B------:R-:W-:Y:S02]  /*136f0*/  @!P5 IMAD.IADD R207, R207, 0x1, -R0 ;  /* 0x00000001cfcfd824 */ /* 0x000fe400078e0a00 */
[----:B-1----:R-:W-:Y:S02]  /*13700*/  IMAD.MOV.U32 R4, RZ, RZ, R210 ;  /* 0x000000ffff047224 */ /* 0x002fe400078e00d2 */
[----:B------:R-:W-:Y:S01]  /*13710*/  IMAD.MOV.U32 R210, RZ, RZ, R206 ;  /* 0x000000ffffd27224 */ /* 0x000fe200078e00ce */
[C---:B------:R-:W-:Y:S01]  /*13720*/  ISETP.GT.U32.AND P5, PT, R0.reuse, R207, PT ;  /* 0x000000cf0000720c */ /* 0x040fe20003fa4070 */
[----:B------:R-:W-:Y:S01]  /*13730*/  @!P1 IMAD.MOV R4, RZ, RZ, -R4 ;  /* 0x000000ffff049224 */ /* 0x000fe200078e0a04 */
[----:B------:R-:W-:Y:S01]  /*13740*/  ISETP.GT.U32.AND P1, PT, R0, R205, PT ;  /* 0x000000cd0000720c */ /* 0x000fe20003f24070 */
[----:B------:R-:W-:-:S03]  /*13750*/  IMAD.HI.U32 R206, R2, R201, RZ ;  /* 0x000000c902ce7227 */ /* 0x000fc600078e00ff */
[----:B------:R1:W-:Y:S01]  /*13760*/  STL [R1+0x12c], R4 ;  /* 0x00012c0401007387 */ /* 0x0003e20000100800 */
[----:B------:R-:W-:Y:S02]  /*13770*/  IMAD.MOV R206, RZ, RZ, -R206 ;  /* 0x000000ffffce7224 */ /* 0x000fe400078e0ace */
[----:B------:R-:W-:Y:S01]  /*13780*/  @!P3 IMAD.IADD R199, R199, 0x1, -R0 ;  /* 0x00000001c7c7b824 */ /* 0x000fe200078e0a00 */
[----:B------:R-:W-:-:S03]  /*13790*/  ISETP.GE.AND P3, PT, R208, RZ, PT ;  /* 0x000000ffd000720c */ /* 0x000fc60003f66270 */
[--C-:B------:R-:W-:Y:S02]  /*137a0*/  @!P5 IMAD.IADD R207, R207, 0x1, -R0.reuse ;  /* 0x00000001cfcfd824 */ /* 0x100fe400078e0a00 */
[----:B------:R-:W-:Y:S01]  /*137b0*/  @!P1 IMAD.IADD R205, R205, 0x1, -R0 ;  /* 0x00000001cdcd9824 */ /* 0x000fe200078e0a00 */
[----:B-1----:R-:W-:Y:S01]  /*137c0*/  MOV R4, R209 ;  /* 0x000000d100047202 */ /* 0x002fe20000000f00 */
[----:B------:R-:W-:-:S03]  /*137d0*/  IMAD.HI.U32 R209, R2, R210, RZ ;  /* 0x000000d202d17227 */ /* 0x000fc600078e00ff */
[C---:B------:R-:W-:Y:S01]  /*137e0*/  ISETP.GT.U32.AND P1, PT, R0.reuse, R205, PT ;  /* 0x000000cd0000720c */ /* 0x040fe20003f24070 */
[----:B------:R-:W-:Y:S01]  /*137f0*/  @!P4 IMAD.MOV R4, RZ, RZ, -R4 ;  /* 0x000000ffff04c224 */ /* 0x000fe200078e0a04 */
[----:B------:R-:W-:Y:S01]  /*13800*/  ISETP.GE.AND P4, PT, R5, RZ, PT ;  /* 0x000000ff0500720c */ /* 0x000fe20003f86270 */
[----:B------:R-:W-:Y:S02]  /*13810*/  IMAD R5, R0, R206, R201 ;  /* 0x000000ce00057224 */ /* 0x000fe400078e02c9 */
[----:B------:R-:W-:Y:S01]  /*13820*/  IMAD.HI.U32 R201, R2, R204, RZ ;  /* 0x000000cc02c97227 */ /* 0x000fe200078e00ff */
[----:B------:R1:W-:Y:S02]  /*13830*/  STL [R1+0x128], R4 ;  /* 0x0001280401007387 */ /* 0x0003e40000100800 */
[----:B------:R-:W-:Y:S01]  /*13840*/  ISETP.GT.U32.AND P5, PT, R0, R5, PT ;  /* 0x000000050000720c */ /* 0x000fe20003fa4070 */
[----:B------:R-:W-:Y:S01]  /*13850*/  IMAD.HI.U32 R206, R2, R202, RZ ;  /* 0x000000ca02ce7227 */ /* 0x000fe200078e00ff */
[----:B------:R-:W-:-:S03]  /*13860*/  IADD3 R201, -R201, RZ, RZ ;  /* 0x000000ffc9c97210 */ /* 0x000fc60007ffe1ff */
[----:B------:R-:W-:Y:S02]  /*13870*/  IMAD.MOV R209, RZ, RZ, -R209 ;  /* 0x000000ffffd17224 */ /* 0x000fe400078e0ad1 */
[----:B------:R-:W-:Y:S02]  /*13880*/  IMAD.MOV R206, RZ, RZ, -R206 ;  /* 0x000000ffffce7224 */ /* 0x000fe400078e0ace */
[----:B-1----:R-:W-:Y:S02]  /*13890*/  IMAD.MOV.U32 R4, RZ, RZ, R207 ;  /* 0x000000ffff047224 */ /* 0x002fe400078e00cf */
[----:B------:R-:W-:Y:S02]  /*138a0*/  IMAD R204, R0, R201, R204 ;  /* 0x000000c900cc7224 */ /* 0x000fe400078e02cc */
[----:B------:R-:W-:Y:S01]  /*138b0*/  @!P1 IMAD.IADD R205, R205, 0x1, -R0 ;  /* 0x00000001cdcd9824 */ /* 0x000fe200078e0a00 */
[----:B------:R-:W-:Y:S01]  /*138c0*/  @!P0 IADD3 R4, -R4, RZ, RZ ;  /* 0x000000ff04048210 */ /* 0x000fe20007ffe1ff */
[----:B------:R-:W-:Y:S01]  /*138d0*/  VIADD R201, R3, 0x194 ;  /* 0x0000019403c97836 */ /* 0x000fe20000000000 */
[C---:B------:R-:W-:Y:S01]  /*138e0*/  ISETP.GT.U32.AND P1, PT, R0.reuse, R204, PT ;  /* 0x000000cc0000720c */ /* 0x040fe20003f24070 */
[----:B------:R-:W-:-:S02]  /*138f0*/  IMAD R210, R0, R209, R210 ;  /* 0x000000d100d27224 */ /* 0x000fc400078e02d2 */
[----:B------:R1:W-:Y:S01]  /*13900*/  STL [R1+0x124], R4 ;  /* 0x0001240401007387 */ /* 0x0003e20000100800 */
[C---:B------:R-:W-:Y:S01]  /*13910*/  IMAD R202, R0.reuse, R206, R202 ;  /* 0x000000ce00ca7224 */ /* 0x040fe200078e02ca */
[----:B------:R-:W-:Y:S01]  /*13920*/  IABS R206, R201 ;  /* 0x000000c900ce7213 */ /* 0x000fe20000000000 */
[----:B------:R-:W-:Y:S01]  /*13930*/  @!P5 IMAD.IADD R5, R5, 0x1, -R0 ;  /* 0x000000010505d824 */ /* 0x000fe200078e0a00 */
[C---:B------:R-:W-:Y:S01]  /*13940*/  ISETP.GT.U32.AND P5, PT, R0.reuse, R210, PT ;  /* 0x000000d20000720c */ /* 0x040fe20003fa4070 */
[----:B------:R-:W-:Y:S02]  /*13950*/  IMAD.MOV.U32 R6, RZ, RZ, R199 ;  /* 0x000000ffff067224 */ /* 0x000fe400078e00c7 */
[----:B------:R-:W-:Y:S01]  /*13960*/  IMAD.MOV.U32 R199, RZ, RZ, R206 ;  /* 0x000000ffffc77224 */ /* 0x000fe200078e00ce */
[----:B------:R-:W-:Y:S01]  /*13970*/  ISETP.GT.U32.AND P0, PT, R0, R5, PT ;  /* 0x000000050000720c */ /* 0x000fe20003f04070 */
[----:B------:R-:W-:Y:S01]  /*13980*/  @!P2 IMAD.MOV R6, RZ, RZ, -R6 ;  /* 0x000000ffff06a224 */ /* 0x000fe200078e0a06 */
[----:B------:R-:W-:Y:S01]  /*13990*/  ISETP.GE.AND P2, PT, R203, RZ, PT ;  /* 0x000000ffcb00720c */ /* 0x000fe20003f46270 */
[----:B-1----:R-:W-:Y:S01]  /*139a0*/  IMAD.MOV.U32 R4, RZ, RZ, R205 ;  /* 0x000000ffff047224 */ /* 0x002fe200078e00cd */
[----:B------:R-:W-:Y:S01]  /*139b0*/  IADD3 R203, R3, 0x195, RZ ;  /* 0x0000019503cb7810 */ /* 0x000fe20007ffe0ff */
[----:B------:R-:W-:Y:S01]  /*139c0*/  IMAD.HI.U32 R205, R2, R199, RZ ;  /* 0x000000c702cd7227 */ /* 0x000fe200078e00ff */
[----:B------:R-:W-:Y:S02]  /*139d0*/  STL [R1+0x118], R6 ;  /* 0x0001180601007387 */ /* 0x000fe40000100800 */
[----:B------:R-:W-:Y:S01]  /*139e0*/  IABS R209, R203 ;  /* 0x000000cb00d17213 */ /* 0x000fe20000000000 */
[----:B------:R-:W-:Y:S01]  /*139f0*/  @!P6 IMAD.MOV R4, RZ, RZ, -R4 ;  /* 0x000000ffff04e224 */ /* 0x000fe200078e0a04 */
[----:B------:R-:W-:Y:S01]  /*13a00*/  ISETP.GT.U32.AND P6, PT, R0, R202, PT ;  /* 0x000000ca0000720c */ /* 0x000fe20003fc4070 */
[----:B------:R-:W-:-:S02]  /*13a10*/  @!P1 IMAD.IADD R204, R204, 0x1, -R0 ;  /* 0x00000001cccc9824 */ /* 0x000fc400078e0a00 */
[----:B------:R-:W-:Y:S01]  /*13a20*/  IMAD.MOV R205, RZ, RZ, -R205 ;  /* 0x000000ffffcd7224 */ /* 0x000fe200078e0acd */
[----:B------:R1:W-:Y:S01]  /*13a30*/  STL [R1+0x114], R4 ;  /* 0x0001140401007387 */ /* 0x0003e20000100800 */
[----:B------:R-:W-:Y:S01]  /*13a40*/  @!P5 IMAD.IADD R210, R210, 0x1, -R0 ;  /* 0x00000001d2d2d824 */ /* 0x000fe200078e0a00 */
[----:B------:R-:W-:Y:S01]  /*13a50*/  ISETP.GE.AND P5, PT, R201, RZ, PT ;  /* 0x000000ffc900720c */ /* 0x000fe20003fa6270 */
[----:B------:R-:W-:Y:S02]  /*13a60*/  IMAD R199, R0, R205, R199 ;  /* 0x000000cd00c77224 */ /* 0x000fe400078e02c7 */
[----:B------:R-:W-:Y:S01]  /*13a70*/  IMAD.HI.U32 R205, R2, R209, RZ ;  /* 0x000000d102cd7227 */ /* 0x000fe200078e00ff */
[----:B------:R-:W-:-:S03]  /*13a80*/  ISETP.GT.U32.AND P1, PT, R0, R210, PT ;  /* 0x000000d20000720c */ /* 0x000fc60003f24070 */
[--C-:B------:R-:W-:Y:S01]  /*13a90*/  @!P6 IMAD.IADD R202, R202, 0x1, -R0.reuse ;  /* 0x00000001cacae824 */ /* 0x100fe200078e0a00 */
[----:B------:R-:W-:Y:S01]  /*13aa0*/  ISETP.GT.U32.AND P6, PT, R0, R204, PT ;  /* 0x000000cc0000720c */ /* 0x000fe20003fc4070 */
[--C-:B------:R-:W-:Y:S01]  /*13ab0*/  @!P0 IMAD.IADD R5, R5, 0x1, -R0.reuse ;  /* 0x0000000105058824 */ /* 0x100fe200078e0a00 */
[----:B------:R-:W-:Y:S01]  /*13ac0*/  ISETP.GE.AND P0, PT, R200, RZ, PT ;  /* 0x000000ffc800720c */ /* 0x000fe20003f06270 */
[----:B------:R-:W-:Y:S02]  /*13ad0*/  IMAD.MOV R205, RZ, RZ, -R205 ;  /* 0x000000ffffcd7224 */ /* 0x000fe400078e0acd */
[C---:B------:R-:W-:Y:S01]  /*13ae0*/  VIADD R201, R3.reuse, 0x196 ;  /* 0x0000019603c97836 */ /* 0x040fe20000000000 */
[----:B-1----:R-:W-:Y:S01]  /*13af0*/  MOV R4, R5 ;  /* 0x0000000500047202 */ /* 0x002fe20000000f00 */
[----:B------:R-:W-:Y:S01]  /*13b00*/  IMAD R209, R0, R205, R209 ;  /* 0x000000cd00d17224 */ /* 0x000fe200078e02d1 */
[C---:B------:R-:W-:Y:S01]  /*13b10*/  IADD3 R5, R3.reuse, 0x198, RZ ;  /* 0x0000019803057810 */ /* 0x040fe20007ffe0ff */
[----:B------:R-:W-:Y:S01]  /*13b20*/  @!P1 IMAD.IADD R210, R210, 0x1, -R0 ;  /* 0x00000001d2d29824 */ /* 0x000fe200078e0a00 */
[----:B------:R-:W-:Y:S01]  /*13b30*/  IABS R208, R201 ;  /* 0x000000c900d07213 */ /* 0x000fe20000000000 */
[----:B------:R-:W-:Y:S01]  /*13b40*/  @!P4 IMAD.MOV R4, RZ, RZ, -R4 ;  /* 0x000000ffff04c224 */ /* 0x000fe200078e0a04 */
[----:B------:R-:W-:Y:S01]  /*13b50*/  ISETP.GT.U32.AND P4, PT, R0, R202, PT ;  /* 0x000000ca0000720c */ /* 0x000fe20003f84070 */
[----:B------:R-:W-:Y:S01]  /*13b60*/  @!P6 IMAD.IADD R204, R204, 0x1, -R0 ;  /* 0x00000001cccce824 */ /* 0x000fe200078e0a00 */
[C---:B------:R-:W-:Y:S01]  /*13b70*/  ISETP.GT.U32.AND P6, PT, R0.reuse, R209, PT ;  /* 0x000000d10000720c */ /* 0x040fe20003fc4070 */
[----:B------:R-:W-:Y:S01]  /*13b80*/  VIADD R200, R3, 0x197 ;  /* 0x0000019703c87836 */ /* 0x000fe20000000000 */
[----:B------:R-:W-:Y:S01]  /*13b90*/  ISETP.GT.U32.AND P1, PT, R0, R199, PT ;  /* 0x000000c70000720c */ /* 0x000fe20003f24070 */
[----:B------:R-:W-:Y:S01]  /*13ba0*/  IMAD.HI.U32 R206, R2, R208, RZ ;  /* 0x000000d002ce7227 */ /* 0x000fe200078e00ff */
[----:B------:R1:W-:Y:S01]  /*13bb0*/  STL [R1+0x110], R4 ;  /* 0x0001100401007387 */ /* 0x0003e20000100800 */
[----:B------:R-:W-:-:S02]  /*13bc0*/  IABS R205, R5 ;  /* 0x0000000500cd7213 */ /* 0x000fc40000000000 */
[----:B------:R-:W-:Y:S01]  /*13bd0*/  IABS R207, R200 ;  /* 0x000000c800cf7213 */ /* 0x000fe20000000000 */
[----:B------:R-:W-:Y:S01]  /*13be0*/  IMAD.MOV.U32 R6, RZ, RZ, R204 ;  /* 0x000000ffff067224 */ /* 0x000fe200078e00cc */
[----:B------:R-:W-:Y:S02]  /*13bf0*/  IADD3 R206, -R206, RZ, RZ ;  /* 0x000000ffcece7210 */ /* 0x000fe40007ffe1ff */
[--C-:B------:R-:W-:Y:S01]  /*13c00*/  @!P4 IMAD.IADD R202, R202, 0x1, -R0.reuse ;  /* 0x00000001cacac824 */ /* 0x100fe200078e0a00 */
[----:B------:R-:W-:Y:S01]  /*13c10*/  ISETP.GE.AND P4, PT, R203, RZ, PT ;  /* 0x000000ffcb00720c */ /* 0x000fe20003f86270 */
[----:B------:R-:W-:Y:S02]  /*13c20*/  @!P6 IMAD.IADD R209, R209, 0x1, -R0 ;  /* 0x00000001d1d1e824 */ /* 0x000fe400078e0a00 */
[----:B-1----:R-:W-:Y:S02]  /*13c30*/  IMAD.MOV.U32 R4, RZ, RZ, R210 ;  /* 0x000000ffff047224 */ /* 0x002fe400078e00d2 */
[----:B------:R-:W-:Y:S01]  /*13c40*/  IMAD.HI.U32 R203, R2, R207, RZ ;  /* 0x000000cf02cb7227 */ /* 0x000fe200078e00ff */
[----:B------:R-:W-:-:S03]  /*13c50*/  ISETP.GT.U32.AND P6, PT, R0, R209, PT ;  /* 0x000000d10000720c */ /* 0x000fc60003fc4070 */
[----:B------:R-:W-:Y:S02]  /*13c60*/  @!P3 IMAD.MOV R4, RZ, RZ, -R4 ;  /* 0x000000ffff04b224 */ /* 0x000fe400078e0a04 */
[----:B------:R-:W-:Y:S01]  /*13c70*/  @!P1 IMAD.IADD R199, R199, 0x1, -R0 ;  /* 0x00000001c7c79824 */ /* 0x000fe200078e0a00 */
[----:B------:R-:W-:Y:S01]  /*13c80*/  ISETP.GE.AND P1, PT, R201, RZ, PT ;  /* 0x000000ffc900720c */ /* 0x000fe20003f26270 */
[----:B------:R-:W-:Y:S01]  /*13c90*/  IMAD.MOV R203, RZ, RZ, -R203 ;  /* 0x000000ffffcb7224 */ /* 0x000fe200078e0acb */
[----:B------:R1:W-:Y:S01]  /*13ca0*/  STL [R1+0x10c], R4 ;  /* 0x00010c0401007387 */ /* 0x0003e20000100800 */
[C---:B------:R-:W-:Y:S01]  /*13cb0*/  IMAD R208, R0.reuse, R206, R208 ;  /* 0x000000ce00d07224 */ /* 0x040fe200078e02d0 */
[----:B------:R-:W-:Y:S01]  /*13cc0*/  ISETP.GT.U32.AND P3, PT, R0, R199, PT ;  /* 0x000000c70000720c */ /* 0x000fe20003f64070 */
[----:B------:R-:W-:Y:S02]  /*13cd0*/  IMAD.HI.U32 R201, R2, R205, RZ ;  /* 0x000000cd02c97227 */ /* 0x000fe400078e00ff */
[----:B------:R-:W-:-:S02]  /*13ce0*/  @!P6 IADD3 R209, R209, -R0, RZ ;  /* 0x80000000d1d1e210 */ /* 0x000fc40007ffe0ff */
[C---:B------:R-:W-:Y:S02]  /*13cf0*/  IMAD R207, R0.reuse, R203, R207 ;  /* 0x000000cb00cf7224 */ /* 0x040fe400078e02cf */
[----:B------:R-:W-:Y:S01]  /*13d00*/  @!P2 IMAD.MOV R6, RZ, RZ, -R6 ;  /* 0x000000ffff06a224 */ /* 0x000fe200078e0a06 */
[----:B-1----:R-:W-:Y:S01]  /*13d10*/  MOV R4, R202 ;  /* 0x000000ca00047202 */ /* 0x002fe20000000f00 */
[----:B------:R-:W-:Y:S01]  /*13d20*/  IMAD.MOV R201, RZ, RZ, -R201 ;  /* 0x000000ffffc97224 */ /* 0x000fe200078e0ac9 */
[C---:B------:R-:W-:Y:S01]  /*13d30*/  ISETP.GT.U32.AND P2, PT, R0.reuse, R208, PT ;  /* 0x000000d00000720c */ /* 0x040fe20003f44070 */
[C---:B------:R-:W-:Y:S01]  /*13d40*/  VIADD R203, R3.reuse, 0x199 ;  /* 0x0000019903cb7836 */ /* 0x040fe20000000000 */
[----:B------:R-:W-:Y:S01]  /*13d50*/  STL [R1+0x108], R6 ;  /* 0x0001080601007387 */ /* 0x000fe20000100800 */
[----:B------:R-:W-:Y:S01]  /*13d60*/  @!P0 IMAD.MOV R4, RZ, RZ, -R4 ;  /* 0x000000ffff048224 */ /* 0x000fe200078e0a04 */
[C---:B------:R-:W-:Y:S01]  /*13d70*/  ISETP.GT.U32.AND P0, PT, R0.reuse, R207, PT ;  /* 0x000000cf0000720c */ /* 0x040fe20003f04070 */
[C---:B------:R-:W-:Y:S01]  /*13d80*/  IMAD R205, R0.reuse, R201, R205 ;  /* 0x000000c900cd7224 */ /* 0x040fe200078e02cd */
[----:B------:R-:W-:Y:S01]  /*13d90*/  IABS R201, R203 ;  /* 0x000000cb00c97213 */ /* 0x000fe20000000000 */
[----:B------:R-:W-:Y:S01]  /*13da0*/  VIADD R206, R3, 0x19a ;  /* 0x0000019a03ce7836 */ /* 0x000fe20000000000 */
[----:B------:R1:W-:Y:S01]  /*13db0*/  STL [R1+0xf8], R4 ;  /* 0x0000f80401007387 */ /* 0x0003e20000100800 */
[----:B------:R-:W-:Y:S01]  /*13dc0*/  @!P3 IMAD.IADD R199, R199, 0x1, -R0 ;  /* 0x00000001c7c7b824 */ /* 0x000fe200078e0a00 */
[----:B------:R-:W-:-:S02]  /*13dd0*/  ISETP.GT.U32.AND P6, PT, R0, R205, PT ;  /* 0x000000cd0000720c */ /* 0x000fc40003fc4070 */
[----:B------:R-:W-:Y:S01]  /*13de0*/  IABS R202, R206 ;  /* 0x000000ce00ca7213 */ /* 0x000fe20000000000 */
[----:B------:R-:W-:Y:S01]  /*13df0*/  @!P2 IMAD.IADD R208, R208, 0x1, -R0 ;  /* 0x00000001d0d0a824 */ /* 0x000fe200078e0a00 */
[----:B------:R-:W-:Y:S01]  /*13e00*/  ISETP.GE.AND P2, PT, R5, RZ, PT ;  /* 0x000000ff0500720c */ /* 0x000fe20003f46270 */
[----:B------:R-:W-:Y:S01]  /*13e10*/  IMAD.HI.U32 R5, R2, R201, RZ ;  /* 0x000000c902057227 */ /* 0x000fe200078e00ff */
[----:B------:R-:W-:-:S03]  /*13e20*/  ISETP.GE.AND P3, PT, R200, RZ, PT ;  /* 0x000000ffc800720c */ /* 0x000fc60003f66270 */
[----:B------:R-:W-:Y:S01]  /*13e30*/  @!P0 IMAD.IADD R207, R207, 0x1, -R0 ;  /* 0x00000001cfcf8824 */ /* 0x000fe200078e0a00 */
[C---:B------:R-:W-:Y:S01]  /*13e40*/  ISETP.GT.U32.AND P0, PT, R0.reuse, R208, PT ;  /* 0x000000d00000720c */ /* 0x040fe20003f04070 */
[----:B-1----:R-:W-:Y:S02]  /*13e50*/  IMAD.MOV.U32 R4, RZ, RZ, R199 ;  /* 0x000000ffff047224 */ /* 0x002fe400078e00c7 */
[----:B------:R-:W-:Y:S01]  /*13e60*/  @!P6 IADD3 R205, R205, -R0, RZ ;  /* 0x80000000cdcde210 */ /* 0x000fe20007ffe0ff */
[----:B------:R-:W-:Y:S01]  /*13e70*/  IMAD.MOV R5, RZ, RZ, -R5 ;  /* 0x000000ffff057224 */ /* 0x000fe200078e0a05 */
[----:B------:R-:W-:Y:S01]  /*13e80*/  ISETP.GT.U32.AND P6, PT, R0, R207, PT ;  /* 0x000000cf0000720c */ /* 0x000fe20003fc4070 */
[----:B------:R-:W-:-:S04]  /*13e90*/  IMAD.HI.U32 R199, R2, R202, RZ ;  /* 0x000000ca02c77227 */ /* 0x000fc800078e00ff */
[----:B------:R-:W-:Y:S02]  /*13ea0*/  IMAD R201, R0, R5, R201 ;  /* 0x0000000500c97224 */ /* 0x000fe400078e02c9 */
[----:B------:R-:W-:Y:S02]  /*13eb0*/  IMAD.MOV R199, RZ, RZ, -R199 ;  /* 0x000000ffffc77224 */ /* 0x000fe400078e0ac7 */
[----:B------:R-:W-:Y:S01]  /*13ec0*/  @!P0 IMAD.IADD R208, R208, 0x1, -R0 ;  /* 0x00000001d0d08824 */ /* 0x000fe200078e0a00 */
[C---:B------:R-:W-:Y:S01]  /*13ed0*/  ISETP.GT.U32.AND P0, PT, R0.reuse, R201, PT ;  /* 0x000000c90000720c */ /* 0x040fe20003f04070 */
[C---:B------:R-:W-:Y:S02]  /*13ee0*/  IMAD R202, R0.reuse, R199, R202 ;  /* 0x000000c700ca7224 */ /* 0x040fe400078e02ca */
[----:B------:R-:W-:Y:S01]  /*13ef0*/  VIADD R200, R3, 0x19b ;  /* 0x0000019b03c87836 */ /* 0x000fe20000000000 */
[----:B------:R-:W-:Y:S01]  /*13f00*/  @!P6 IADD3 R207, R207, -R0, RZ ;  /* 0x80000000cfcfe210 */ /* 0x000fe20007ffe0ff */
[----:B------:R-:W-:Y:S01]  /*13f10*/  @!P5 IMAD.MOV R4, RZ, RZ, -R4 ;  /* 0x000000ffff04d224 */ /* 0x000fe200078e0a04 */
[C---:B------:R-:W-:Y:S01]  /*13f20*/  ISETP.GT.U32.AND P6, PT, R0.reuse, R202, PT ;  /* 0x000000ca0000720c */ /* 0x040fe20003fc4070 */
[----:B------:R-:W-:Y:S01]  /*13f30*/  IMAD.MOV.U32 R6, RZ, RZ, R209 ;  /* 0x000000ffff067224 */ /* 0x000fe200078e00d1 */
[----:B------:R-:W-:Y:S01]  /*13f40*/  IABS R210, R200 ;  /* 0x000000c800d27213 */ /* 0x000fe20000000000 */
[----:B------:R-:W-:Y:S01]  /*13f50*/  VIADD R5, R3, 0x19c ;  /* 0x0000019c03057836 */ /* 0x000fe20000000000 */
[----:B------:R-:W-:Y:S01]  /*13f60*/  ISETP.GT.U32.AND P5, PT, R0, R205, PT ;  /* 0x000000cd0000720c */ /* 0x000fe20003fa4070 */
[----:B------:R1:W-:Y:S01]  /*13f70*/  STL [R1+0xf0], R4 ;  /* 0x0000f00401007387 */ /* 0x0003e20000100800 */
[----:B------:R-:W-:-:S02]  /*13f80*/  @!P4 IMAD.MOV R6, RZ, RZ, -R6 ;  /* 0x000000ffff06c224 */ /* 0x000fc400078e0a06 */
[----:B------:R-:W-:Y:S01]  /*13f90*/  IMAD.HI.U32 R211, R2, R210, RZ ;  /* 0x000000d202d37227 */ /* 0x000fe200078e00ff */
[----:B------:R-:W-:Y:S02]  /*13fa0*/  IABS R204, R5 ;  /* 0x0000000500cc7213 */ /* 0x000fe40000000000 */
[----:B------:R2:W-:Y:S01]  /*13fb0*/  STL [R1+0xec], R6 ;  /* 0x0000ec0601007387 */ /* 0x0005e20000100800 */
[----:B------:R-:W-:Y:S01]  /*13fc0*/  @!P0 IMAD.IADD R201, R201, 0x1, -R0 ;  /* 0x00000001c9c98824 */ /* 0x000fe200078e0a00 */
[----:B------:R-:W-:Y:S01]  /*13fd0*/  ISETP.GE.AND P0, PT, R206, RZ, PT ;  /* 0x000000ffce00720c */ /* 0x000fe20003f06270 */
[----:B------:R-:W-:Y:S01]  /*13fe0*/  IMAD.MOV R211, RZ, RZ, -R211 ;  /* 0x000000ffffd37224 */ /* 0x000fe200078e0ad3 */
[----:B------:R-:W-:Y:S01]  /*13ff0*/  @!P6 IADD3 R202, R202, -R0, RZ ;  /* 0x80000000cacae210 */ /* 0x000fe20007ffe0ff */
[----:B-1----:R-:W-:Y:S01]  /*14000*/  IMAD.MOV.U32 R4, RZ, RZ, R208 ;  /* 0x000000ffff047224 */ /* 0x002fe200078e00d0 */
[C---:B------:R-:W-:Y:S01]  /*14010*/  ISETP.GT.U32.AND P4, PT, R0.reuse, R201, PT ;  /* 0x000000c90000720c */ /* 0x040fe20003f84070 */
[C---:B------:R-:W-:Y:S01]  /*14020*/  IMAD R206, R0.reuse, R211, R210 ;  /* 0x000000d300ce7224 */ /* 0x040fe200078e02d2 */
[C---:B------:R-:W-:Y:S01]  /*14030*/  ISETP.GT.U32.AND P6, PT, R0.reuse, R202, PT ;  /* 0x000000ca0000720c */ /* 0x040fe20003fc4070 */
[----:B------:R-:W-:Y:S01]  /*14040*/  @!P1 IMAD.MOV R4, RZ, RZ, -R4 ;  /* 0x000000ffff049224 */ /* 0x000fe200078e0a04 */
[----:B------:R-:W-:Y:S01]  /*14050*/  IADD3 R210, R3, 0x1a5, RZ ;  /* 0x000001a503d27810 */ /* 0x000fe20007ffe0ff */
[----:B------:R-:W-:Y:S01]  /*14060*/  @!P5 IMAD.IADD R205, R205, 0x1, -R0 ;  /* 0x00000001cdcdd824 */ /* 0x000fe200078e0a00 */
[----:B------:R-:W-:Y:S01]  /*14070*/  ISETP.GT.U32.AND P1, PT, R0, R206, PT ;  /* 0x000000ce0000720c */ /* 0x000fe20003f24070 */
[----:B--2---:R-:W-:Y:S01]  /*14080*/  IMAD.MOV.U32 R6, RZ, RZ, R207 ;  /* 0x000000ffff067224 */ /* 0x004fe200078e00cf */
[----:B------:R1:W-:Y:S01]  /*14090*/  STL [R1+0xe8], R4 ;  /* 0x0000e80401007387 */ /* 0x0003e20000100800 */
[----:B------:R-:W-:Y:S01]  /*140a0*/  ISETP.GE.AND P5, PT, R203, RZ, PT ;  /* 0x000000ffcb00720c */ /* 0x000fe20003fa6270 */
[----:B------:R-:W-:-:S02]  /*140b0*/  IMAD.HI.U32 R203, R2, R204, RZ ;  /* 0x000000cc02cb7227 */ /* 0x000fc400078e00ff */
[----:B------:R-:W-:Y:S02]  /*140c0*/  @!P3 IADD3 R6, -R6, RZ, RZ ;  /* 0x000000ff0606b210 */ /* 0x000fe40007ffe1ff */
[----:B------:R-:W-:Y:S01]  /*140d0*/  VIADD R199, R3, 0x19d ;  /* 0x0000019d03c77836 */ /* 0x000fe20000000000 */
[----:B------:R-:W-:Y:S01]  /*140e0*/  ISETP.GE.AND P3, PT, R200, RZ, PT ;  /* 0x000000ffc800720c */ /* 0x000fe20003f66270 */
[----:B------:R-:W-:Y:S01]  /*140f0*/  IMAD.MOV R203, RZ, RZ, -R203 ;  /* 0x000000ffffcb7224 */ /* 0x000fe200078e0acb */
[----:B------:R-:W-:Y:S01]  /*14100*/  STL [R1+0xdc], R6 ;  /* 0x0000dc0601007387 */ /* 0x000fe20000100800 */
[----:B-1----:R-:W-:Y:S01]  /*14110*/  IMAD.MOV.U32 R4, RZ, RZ, R205 ;  /* 0x000000ffff047224 */ /* 0x002fe200078e00cd */
[----:B------:R-:W-:Y:S01]  /*14120*/  IABS R212, R199 ;  /* 0x000000c700d47213 */ /* 0x000fe20000000000 */
[----:B------:R-:W-:Y:S01]  /*14130*/  @!P4 IMAD.IADD R201, R201, 0x1, -R0 ;  /* 0x00000001c9c9c824 */ /* 0x000fe200078e0a00 */
[----:B------:R-:W-:Y:S01]  /*14140*/  @!P1 IADD3 R206, R206, -R0, RZ ;  /* 0x80000000cece9210 */ /* 0x000fe20007ffe0ff */
[----:B------:R-:W-:Y:S01]  /*14150*/  @!P2 IMAD.MOV R4, RZ, RZ, -R4 ;  /* 0x000000ffff04a224 */ /* 0x000fe200078e0a04 */
[----:B------:R-:W-:Y:S01]  /*14160*/  ISETP.GE.AND P2, PT, R5, RZ, PT ;  /* 0x000000ff0500720c */ /* 0x000fe20003f46270 */
[----:B------:R-:W-:-:S02]  /*14170*/  VIADD R5, R3, 0x19e ;  /* 0x0000019e03057836 */ /* 0x000fc40000000000 */
[----:B------:R-:W-:Y:S01]  /*14180*/  IMAD R204, R0, R203, R204 ;  /* 0x000000cb00cc7224 */ /* 0x000fe200078e02cc */
[----:B------:R1:W-:Y:S01]  /*14190*/  STL [R1+0xd8], R4 ;  /* 0x0000d80401007387 */ /* 0x0003e20000100800 */
[----:B------:R-:W-:Y:S01]  /*141a0*/  @!P6 IMAD.IADD R202, R202, 0x1, -R0 ;  /* 0x00000001cacae824 */ /* 0x000fe200078e0a00 */
[----:B------:R-:W-:Y:S01]  /*141b0*/  ISETP.GE.AND P6, PT, R199, RZ, PT ;  /* 0x000000ffc700720c */ /* 0x000fe20003fc6270 */
[----:B------:R-:W-:Y:S01]  /*141c0*/  IMAD.HI.U32 R200, R2, R212, RZ ;  /* 0x000000d402c87227 */ /* 0x000fe200078e00ff */
[----:B------:R-:W-:Y:S02]  /*141d0*/  IABS R199, R5 ;  /* 0x0000000500c77213 */ /* 0x000fe40000000000 */
[----:B------:R-:W-:Y:S01]  /*141e0*/  ISETP.GT.U32.AND P4, PT, R0, R204, PT ;  /* 0x000000cc0000720c */ /* 0x000fe20003f84070 */
[----:B------:R-:W-:Y:S01]  /*141f0*/  IMAD.MOV R200, RZ, RZ, -R200 ;  /* 0x000000ffffc87224 */ /* 0x000fe200078e0ac8 */
[----:B------:R-:W-:Y:S01]  /*14200*/  ISETP.GE.AND P1, PT, R5, RZ, PT ;  /* 0x000000ff0500720c */ /* 0x000fe20003f26270 */
[----:B------:R-:W-:-:S04]  /*14210*/  IMAD.HI.U32 R205, R2, R199, RZ ;  /* 0x000000c702cd7227 */ /* 0x000fc800078e00ff */
[----:B-1----:R-:W-:Y:S02]  /*14220*/  IMAD.MOV.U32 R4, RZ, RZ, R201 ;  /* 0x000000ffff047224 */ /* 0x002fe400078e00c9 */
[----:B------:R-:W-:Y:S02]  /*14230*/  IMAD R212, R0, R200, R212 ;  /* 0x000000c800d47224 */ /* 0x000fe400078e02d4 */
[----:B------:R-:W-:Y:S01]  /*14240*/  IMAD.MOV R205, RZ, RZ, -R205 ;  /* 0x000000ffffcd7224 */ /* 0x000fe200078e0acd */
[----:B------:R-:W-:Y:S01]  /*14250*/  @!P5 IADD3 R4, -R4, RZ, RZ ;  /* 0x000000ff0404d210 */ /* 0x000fe20007ffe1ff */
[----:B------:R-:W-:Y:S01]  /*14260*/  @!P4 IMAD.IADD R204, R204, 0x1, -R0 ;  /* 0x00000001ccccc824 */ /* 0x000fe200078e0a00 */
[C---:B------:R-:W-:Y:S01]  /*14270*/  ISETP.GT.U32.AND P5, PT, R0.reuse, R206, PT ;  /* 0x000000ce0000720c */ /* 0x040fe20003fa4070 */
[C---:B------:R-:W-:Y:S02]  /*14280*/  IMAD R199, R0.reuse, R205, R199 ;  /* 0x000000cd00c77224 */ /* 0x040fe400078e02c7 */
[----:B------:R1:W-:Y:S01]  /*14290*/  STL [R1+0xd4], R4 ;  /* 0x0000d40401007387 */ /* 0x0003e20000100800 */
[C---:B------:R-:W-:Y:S01]  /*142a0*/  VIADD R203, R3.reuse, 0x19f ;  /* 0x0000019f03cb7836 */ /* 0x040fe20000000000 */
[----:B------:R-:W-:Y:S01]  /*142b0*/  ISETP.GT.U32.AND P4, PT, R0, R204, PT ;  /* 0x000000cc0000720c */ /* 0x000fe20003f84070 */
[----:B------:R-:W-:-:S02]  /*142c0*/  VIADD R200, R3, 0x1a0 ;  /* 0x000001a003c87836 */ /* 0x000fc40000000000 */
[C---:B------:R-:W-:Y:S01]  /*142d0*/  VIADD R5, R3.reuse, 0x1a1 ;  /* 0x000001a103057836 */ /* 0x040fe20000000000 */
[----:B------:R-:W-:Y:S01]  /*142e0*/  IABS R207, R203 ;  /* 0x000000cb00cf7213 */ /* 0x000fe20000000000 */
[C---:B------:R-:W-:Y:S01]  /*142f0*/  VIADD R209, R3.reuse, 0x1a4 ;  /* 0x000001a403d17836 */ /* 0x040fe20000000000 */
[----:B------:R-:W-:Y:S01]  /*14300*/  IABS R201, R200 ;  /* 0x000000c800c97213 */ /* 0x000fe20000000000 */
[----:B------:R-:W-:Y:S02]  /*14310*/  VIADD R6, R3, 0x1b5 ;  /* 0x000001b503067836 */ /* 0x000fe40000000000 */
[----:B-1----:R-:W-:Y:S01]  /*14320*/  IMAD.MOV.U32 R4, RZ, RZ, R202 ;  /* 0x000000ffff047224 */ /* 0x002fe200078e00ca */
[----:B------:R-:W-:Y:S01]  /*14330*/  IABS R202, R5 ;  /* 0x0000000500ca7213 */ /* 0x000fe20000000000 */
[----:B------:R-:W-:Y:S01]  /*14340*/  @!P5 IMAD.IADD R206, R206, 0x1, -R0 ;  /* 0x00000001ceced824 */ /* 0x000fe200078e0a00 */
[C---:B------:R-:W-:Y:S01]  /*14350*/  ISETP.GT.U32.AND P5, PT, R0.reuse, R199, PT ;  /* 0x000000c70000720c */ /* 0x040fe20003fa4070 */
[----:B------:R-:W-:Y:S01]  /*14360*/  @!P0 IMAD.MOV R4, RZ, RZ, -R4 ;  /* 0x000000ffff048224 */ /* 0x000fe200078e0a04 */
[----:B------:R-:W-:Y:S01]  /*14370*/  ISETP.GT.U32.AND P0, PT, R0, R212, PT ;  /* 0x000000d40000720c */ /* 0x000fe20003f04070 */
[----:B------:R-:W-:Y:S01]  /*14380*/  IMAD.HI.U32 R208, R2, R207, RZ ;  /* 0x000000cf02d07227 */ /* 0x000fe200078e00ff */
[----:B------:R-:W-:-:S02]  /*14390*/  IABS R239, R6 ;  /* 0x0000000600ef7213 */ /* 0x000fc40000000000 */
[----:B------:R1:W-:Y:S01]  /*143a0*/  STL [R1+0xd0], R4 ;  /* 0x0000d00401007387 */ /* 0x0003e20000100800 */
[----:B------:R-:W-:Y:S01]  /*143b0*/  IMAD.HI.U32 R205, R2, R201, RZ ;  /* 0x000000c902cd7227 */ /* 0x000fe200078e00ff */
[----:B------:R-:W-:-:S03]  /*143c0*/  IADD3 R208, -R208, RZ, RZ ;  /* 0x000000ffd0d07210 */ /* 0x000fc60007ffe1ff */
[--C-:B------:R-:W-:Y:S01]  /*143d0*/  @!P4 IMAD.IADD R204, R204, 0x1, -R0.reuse ;  /* 0x00000001ccccc824 */ /* 0x100fe200078e0a00 */
[----:B------:R-:W-:Y:S01]  /*143e0*/  ISETP.GE.AND P4, PT, R203, RZ, PT ;  /* 0x000000ffcb00720c */ /* 0x000fe20003f86270 */
[--C-:B------:R-:W-:Y:S02]  /*143f0*/  @!P5 IMAD.IADD R199, R199, 0x1, -R0.reuse ;  /* 0x00000001c7c7d824 */ /* 0x100fe400078e0a00 */
[----:B------:R-:W-:Y:S01]  /*14400*/  @!P0 IMAD.IADD R212, R212, 0x1, -R0 ;  /* 0x00000001d4d48824 */ /* 0x000fe200078e0a00 */
[----:B------:R-:W-:Y:S01]  /*14410*/  ISETP.GE.AND P0, PT, R200, RZ, PT ;  /* 0x000000ffc800720c */ /* 0x000fe20003f06270 */
[----:B-1----:R-:W-:Y:S01]  /*14420*/  IMAD.MOV.U32 R4, RZ, RZ, R206 ;  /* 0x000000ffff047224 */ /* 0x002fe200078e00ce */
[----:B------:R-:W-:Y:S01]  /*14430*/  IABS R206, R210 ;  /* 0x000000d200ce7213 */ /* 0x000fe20000000000 */
[----:B------:R-:W-:Y:S01]  /*14440*/  IMAD.MOV R205, RZ, RZ, -R205 ;  /* 0x000000ffffcd7224 */ /* 0x000fe200078e0acd */
[C---:B------:R-:W-:Y:S01]  /*14450*/  ISETP.GT.U32.AND P5, PT, R0.reuse, R212, PT ;  /* 0x000000d40000720c */ /* 0x040fe20003fa4070 */
[----:B------:R-:W-:Y:S01]  /*14460*/  IMAD R200, R0, R208, R207 ;  /* 0x000000d000c87224 */ /* 0x000fe200078e02cf */
[----:B------:R-:W-:Y:S01]  /*14470*/  @!P3 IADD3 R4, -R4, RZ, RZ ;  /* 0x000000ff0404b210 */ /* 0x000fe20007ffe1ff */
[----:B------:R-:W-:Y:S01]  /*14480*/  IMAD.HI.U32 R203, R2, R202, RZ ;  /* 0x000000ca02cb7227 */ /* 0x000fe200078e00ff */
[----:B------:R-:W-:-:S03]  /*14490*/  ISETP.GT.U32.AND P3, PT, R0, R199, PT ;  /* 0x000000c70000720c */ /* 0x000fc60003f64070 */
[----:B------:R1:W-:Y:S01]  /*144a0*/  STL [R1+0xc0], R4 ;  /* 0x0000c00401007387 */ /* 0x0003e20000100800 */
[----:B------:R-:W-:Y:S01]  /*144b0*/  IMAD R201, R0, R205, R201 ;  /* 0x000000cd00c97224 */ /* 0x000fe200078e02c9 */
[----:B------:R-:W-:Y:S01]  /*144c0*/  IABS R205, R209 ;  /* 0x000000d100cd7213 */ /* 0x000fe20000000000 */
[----:B------:R-:W-:Y:S02]  /*144d0*/  IMAD.MOV R203, RZ, RZ, -R203 ;  /* 0x000000ffffcb7224 */ /* 0x000fe400078e0acb */
[----:B------:R-:W-:Y:S02]  /*144e0*/  VIADD R207, R3, 0x1a3 ;  /* 0x000001a303cf7836 */ /* 0x000fe40000000000 */
[----:B------:R-:W-:Y:S01]  /*144f0*/  @!P5 IMAD.IADD R212, R212, 0x1, -R0 ;  /* 0x00000001d4d4d824 */ /* 0x000fe200078e0a00 */
[C---:B------:R-:W-:Y:S01]  /*14500*/  ISETP.GT.U32.AND P5, PT, R0.reuse, R201, PT ;  /* 0x000000c90000720c */ /* 0x040fe20003fa4070 */
[C---:B------:R-:W-:Y:S02]  /*14510*/  IMAD R202, R0.reuse, R203, R202 ;  /* 0x000000cb00ca7224 */ /* 0x040fe400078e02ca */
[----:B-1----:R-:W-:Y:S01]  /*14520*/  IMAD.MOV.U32 R4, RZ, RZ, R204 ;  /* 0x000000ffff047224 */ /* 0x002fe200078e00cc */
[----:B------:R-:W-:Y:S01]  /*14530*/  IABS R204, R207 ;  /* 0x000000cf00cc7213 */ /* 0x000fe20000000000 */
[----:B------:R-:W-:Y:S01]  /*14540*/  @!P3 IMAD.IADD R199, R199, 0x1, -R0 ;  /* 0x00000001c7c7b824 */ /* 0x000fe200078e0a00 */
[C---:B------:R-:W-:Y:S01]  /*14550*/  ISETP.GT.U32.AND P3, PT, R0.reuse, R202, PT ;  /* 0x000000ca0000720c */ /* 0x040fe20003f64070 */
[----:B------:R-:W-:Y:S01]  /*14560*/  @!P2 IMAD.MOV R4, RZ, RZ, -R4 ;  /* 0x000000ffff04a224 */ /* 0x000fe200078e0a04 */
[----:B------:R-:W-:Y:S01]  /*14570*/  ISETP.GT.U32.AND P2, PT, R0, R200, PT ;  /* 0x000000c80000720c */ /* 0x000fe20003f44070 */
[----:B------:R-:W-:-:S02]  /*14580*/  VIADD R203, R3, 0x1a2 ;  /* 0x000001a203cb7836 */ /* 0x000fc40000000000 */
[----:B------:R-:W-:Y:S01]  /*14590*/  @!P1 IMAD.MOV R199, RZ, RZ, -R199 ;  /* 0x000000ffffc79224 */ /* 0x000fe200078e0ac7 */
[----:B------:R1:W-:Y:S01]  /*145a0*/  STL [R1+0xbc], R4 ;  /* 0x0000bc0401007387 */ /* 0x0003e20000100800 */
[----:B------:R-:W-:Y:S01]  /*145b0*/  @!P5 IMAD.IADD R201, R201, 0x1, -R0 ;  /* 0x00000001c9c9d824 */ /* 0x000fe200078e0a00 */
[----:B------:R-:W-:Y:S01]  /*145c0*/  IABS R208, R203 ;  /* 0x000000cb00d07213 */ /* 0x000fe20000000000 */
[----:B------:R-:W-:Y:S01]  /*145d0*/  IMAD.HI.U32 R224, R2, R239, RZ ;  /* 0x000000ef02e07227 */ /* 0x000fe200078e00ff */
[----:B------:R-:W-:-:S03]  /*145e0*/  ISETP.GE.AND P1, PT, R203, RZ, PT ;  /* 0x000000ffcb00720c */ /* 0x000fc60003f26270 */
[----:B------:R-:W-:Y:S01]  /*145f0*/  IMAD.HI.U32 R211, R2, R208, RZ ;  /* 0x000000d002d37227 */ /* 0x000fe200078e00ff */
[----:B-1----:R-:W-:-:S03]  /*14600*/  MOV R4, R212 ;  /* 0x000000d400047202 */ /* 0x002fc60000000f00 */
[--C-:B------:R-:W-:Y:S01]  /*14610*/  @!P2 IMAD.IADD R200, R200, 0x1, -R0.reuse ;  /* 0x00000001c8c8a824 */ /* 0x100fe200078e0a00 */
[----:B------:R-:W-:Y:S01]  /*14620*/  ISETP.GE.AND P2, PT, R5, RZ, PT ;  /* 0x000000ff0500720c */ /* 0x000fe20003f46270 */
[----:B------:R-:W-:Y:S01]  /*14630*/  @!P3 IMAD.IADD R202, R202, 0x1, -R0 ;  /* 0x00000001cacab824 */ /* 0x000fe200078e0a00 */
[C---:B------:R-:W-:Y:S01]  /*14640*/  ISETP.GT.U32.AND P3, PT, R0.reuse, R201, PT ;  /* 0x000000c90000720c */ /* 0x040fe20003f64070 */
[----:B------:R-:W-:Y:S01]  /*14650*/  IMAD.MOV R211, RZ, RZ, -R211 ;  /* 0x000000ffffd37224 */ /* 0x000fe200078e0ad3 */
[----:B------:R-:W-:Y:S01]  /*14660*/  ISETP.GT.U32.AND P5, PT, R0, R200, PT ;  /* 0x000000c80000720c */ /* 0x000fe20003fa4070 */
[----:B------:R-:W-:-:S04]  /*14670*/  IMAD.HI.U32 R5, R2, R204, RZ ;  /* 0x000000cc02057227 */ /* 0x000fc800078e00ff */
[----:B------:R-:W-:Y:S02]  /*14680*/  IMAD R203, R0, R211, R208 ;  /* 0x000000d300cb7224 */ /* 0x000fe400078e02d0 */
[----:B------:R-:W-:Y:S02]  /*14690*/  IMAD.MOV R5, RZ, RZ, -R5 ;  /* 0x000000ffff057224 */ /* 0x000fe400078e0a05 */
[----:B------:R-:W-:-:S04]  /*146a0*/  IMAD.HI.U32 R211, R2, R205, RZ ;  /* 0x000000cd02d37227 */ /* 0x000fc800078e00ff */
[----:B------:R-:W-:Y:S01]  /*146b0*/  @!P5 IMAD.IADD R200, R200, 0x1, -R0 ;  /* 0x00000001c8c8d824 */ /* 0x000fe200078e0a00 */
[C---:B------:R-:W-:Y:S01]  /*146c0*/  ISETP.GT.U32.AND P5, PT, R0.reuse, R203, PT ;  /* 0x000000cb0000720c */ /* 0x040fe20003fa4070 */
[C---:B------:R-:W-:Y:S01]  /*146d0*/  IMAD R204, R0.reuse, R5, R204 ;  /* 0x0000000500cc7224 */ /* 0x040fe200078e02cc */
[----:B------:R-:W-:Y:S01]  /*146e0*/  IADD3 R5, R3, 0x1a6, RZ ;  /* 0x000001a603057810 */ /* 0x000fe20007ffe0ff */
[----:B------:R-:W-:Y:S01]  /*146f0*/  @!P6 IMAD.MOV R4, RZ, RZ, -R4 ;  /* 0x000000ffff04e224 */ /* 0x000fe200078e0a04 */
[C---:B------:R-:W-:Y:S01]  /*14700*/  ISETP.GT.U32.AND P6, PT, R0.reuse, R202, PT ;  /* 0x000000ca0000720c */ /* 0x040fe20003fc4070 */
[----:B------:R-:W-:Y:S01]  /*14710*/  @!P3 IMAD.IADD R201, R201, 0x1, -R0 ;  /* 0x00000001c9c9b824 */ /* 0x000fe200078e0a00 */
[----:B------:R-:W-:Y:S01]  /*14720*/  ISETP.GT.U32.AND P3, PT, R0, R204, PT ;  /* 0x000000cc0000720c */ /* 0x000fe20003f64070 */
[----:B------:R-:W-:Y:S01]  /*14730*/  IMAD.MOV R211, RZ, RZ, -R211 ;  /* 0x000000ffffd37224 */ /* 0x000fe200078e0ad3 */
[----:B------:R1:W-:Y:S01]  /*14740*/  STL [R1+0xb8], R4 ;  /* 0x0000b80401007387 */ /* 0x0003e20000100800 */
[----:B------:R-:W-:-:S04]  /*14750*/  IMAD.HI.U32 R208, R2, R206, RZ ;  /* 0x000000ce02d07227 */ /* 0x000fc800078e00ff */
[----:B------:R-:W-:Y:S01]  /*14760*/  IMAD R205, R0, R211, R205 ;  /* 0x000000d300cd7224 */ /* 0x000fe200078e02cd */
[----:B------:R-:W-:Y:S01]  /*14770*/  @!P5 IADD3 R203, R203, -R0, RZ ;  /* 0x80000000cbcbd210 */ /* 0x000fe20007ffe0ff */
[----:B------:R-:W-:Y:S02]  /*14780*/  IMAD.MOV R208, RZ, RZ, -R208 ;  /* 0x000000ffffd07224 */ /* 0x000fe400078e0ad0 */
[--C-:B------:R-:W-:Y:S01]  /*14790*/  @!P6 IMAD.IADD R202, R202, 0x1, -R0.reuse ;  /* 0x00000001cacae824 */ /* 0x100fe200078e0a00 */
[----:B------:R-:W-:Y:S01]  /*147a0*/  ISETP.GT.U32.AND P5, PT, R0, R205, PT ;  /* 0x000000cd0000720c */ /* 0x000fe20003fa4070 */
[----:B------:R-:W-:Y:S01]  /*147b0*/  @!P3 IMAD.IADD R204, R204, 0x1, -R0 ;  /* 0x00000001ccccb824 */ /* 0x000fe200078e0a00 */
[----:B------:R-:W-:Y:S01]  /*147c0*/  ISETP.GE.AND P6, PT, R207, RZ, PT ;  /* 0x000000ffcf00720c */ /* 0x000fe20003fc6270 */
[----:B------:R-:W-:Y:S01]  /*147d0*/  @!P4 IMAD.MOV R200, RZ, RZ, -R200 ;  /* 0x000000ffffc8c224 */ /* 0x000fe200078e0ac8 */
[----:B------:R-:W-:Y:S01]  /*147e0*/  IABS R207, R5 ;  /* 0x0000000500cf7213 */ /* 0x000fe20000000000 */
[C---:B------:R-:W-:Y:S01]  /*147f0*/  IMAD R206, R0.reuse, R208, R206 ;  /* 0x000000d000ce7224 */ /* 0x040fe200078e02ce */
[C---:B------:R-:W-:Y:S01]  /*14800*/  ISETP.GT.U32.AND P4, PT, R0.reuse, R204, PT ;  /* 0x000000cc0000720c */ /* 0x040fe20003f84070 */
[----:B------:R-:W-:Y:S01]  /*14810*/  VIADD R208, R3, 0x1a7 ;  /* 0x000001a703d07836 */ /* 0x000fe20000000000 */
[----:B------:R-:W-:Y:S01]  /*14820*/  ISETP.GT.U32.AND P3, PT, R0, R203, PT ;  /* 0x000000cb0000720c */ /* 0x000fe20003f64070 */
[----:B------:R-:W-:Y:S01]  /*14830*/  IMAD.HI.U32 R211, R2, R207, RZ ;  /* 0x000000cf02d37227 */ /* 0x000fe200078e00ff */
[----:B------:R-:W-:-:S02]  /*14840*/  @!P2 IADD3 R202, -R202, RZ, RZ ;  /* 0x000000ffcacaa210 */ /* 0x000fc40007ffe1ff */
[----:B------:R-:W-:Y:S01]  /*14850*/  IABS R212, R208 ;  /* 0x000000d000d47213 */ /* 0x000fe20000000000 */
[----:B------:R-:W-:Y:S01]  /*14860*/  @!P5 IMAD.IADD R205, R205, 0x1, -R0 ;  /* 0x00000001cdcdd824 */ /* 0x000fe200078e0a00 */
[----:B------:R-:W-:Y:S01]  /*14870*/  ISETP.GE.AND P2, PT, R209, RZ, PT ;  /* 0x000000ffd100720c */ /* 0x000fe20003f46270 */
[----:B------:R-:W-:Y:S02]  /*14880*/  IMAD.MOV R211, RZ, RZ, -R211 ;  /* 0x000000ffffd37224 */ /* 0x000fe400078e0ad3 */
[----:B------:R-:W-:Y:S01]  /*14890*/  IMAD.MOV.U32 R209, RZ, RZ, R212 ;  /* 0x000000ffffd17224 */ /* 0x000fe200078e00d4 */
[C---:B------:R-:W-:Y:S01]  /*148a0*/  ISETP.GT.U32.AND P5, PT, R0.reuse, R205, PT ;  /* 0x000000cd0000720c */ /* 0x040fe20003fa4070 */
[----:B------:R-:W-:Y:S02]  /*148b0*/  IMAD R207, R0, R211, R207 ;  /* 0x000000d300cf7224 */ /* 0x000fe400078e02cf */
[--C-:B------:R-:W-:Y:S02]  /*148c0*/  @!P4 IMAD.IADD R204, R204, 0x1, -R0.reuse ;  /* 0x00000001ccccc824 */ /* 0x100fe400078e0a00 */
[----:B------:R-:W-:Y:S01]  /*148d0*/  @!P3 IMAD.IADD R203, R203, 0x1, -R0 ;  /* 0x00000001cbcbb824 */ /* 0x000fe200078e0a00 */
[----:B------:R-:W-:Y:S01]  /*148e0*/  ISETP.GT.U32.AND P4, PT, R0, R207, PT ;  /* 0x000000cf0000720c */ /* 0x000fe20003f84070 */
[----:B------:R-:W-:Y:S01]  /*148f0*/  @!P0 IMAD.MOV R201, RZ, RZ, -R201 ;  /* 0x000000ffffc98224 */ /* 0x000fe200078e0ac9 */
[----:B------:R-:W-:Y:S01]  /*14900*/  ISETP.GE.AND P3, PT, R210, RZ, PT ;  /* 0x000000ffd200720c */ /* 0x000fe20003f66270 */
[----:B------:R-:W-:Y:S01]  /*14910*/  IMAD.HI.U32 R210, R2, R209, RZ ;  /* 0x000000d102d27227 */ /* 0x000fe200078e00ff */
[----:B------:R-:W-:-:S02]  /*14920*/  ISETP.GT.U32.AND P0, PT, R0, R206, PT ;  /* 0x000000ce0000720c */ /* 0x000fc40003f04070 */
[----:B------:R-:W-:Y:S01]  /*14930*/  @!P1 IADD3 R203, -R203, RZ, RZ ;  /* 0x000000ffcbcb9210 */ /* 0x000fe20007ffe1ff */
[----:B------:R-:W-:Y:S02]  /*14940*/  IMAD.MOV R210, RZ, RZ, -R210 ;  /* 0x000000ffffd27224 */ /* 0x000fe400078e0ad2 */
[----:B------:R-:W-:Y:S01]  /*14950*/  @!P5 IMAD.IADD R205, R205, 0x1, -R0 ;  /* 0x00000001cdcdd824 */ /* 0x000fe200078e0a00 */
[----:B------:R-:W-:Y:S01]  /*14960*/  ISETP.GE.AND P5, PT, R208, RZ, PT ;  /* 0x000000ffd000720c */ /* 0x000fe20003fa6270 */
[----:B------:R-:W-:Y:S02]  /*14970*/  IMAD R208, R0, R210, R209 ;  /* 0x000000d200d07224 */ /* 0x000fe400078e02d1 */
[----:B------:R-:W-:Y:S01]  /*14980*/  VIADD R209, R3, 0x1a8 ;  /* 0x000001a803d17836 */ /* 0x000fe20000000000 */
[----:B------:R-:W-:Y:S01]  /*14990*/  @!P4 IADD3 R207, R207, -R0, RZ ;  /* 0x80000000cfcfc210 */ /* 0x000fe20007ffe0ff */
[----:B------:R-:W-:Y:S02]  /*149a0*/  @!P6 IMAD.MOV R204, RZ, RZ, -R204 ;  /* 0x000000ffffcce224 */ /* 0x000fe400078e0acc */
[----:B------:R-:W-:Y:S01]  /*149b0*/  @!P0 IMAD.IADD R206, R206, 0x1, -R0 ;  /* 0x00000001cece8824 */ /* 0x000fe200078e0a00 */
[----:B------:R-:W-:Y:S01]  /*149c0*/  ISETP.GE.AND P4, PT, R209, RZ, PT ;  /* 0x000000ffd100720c */ /* 0x000fe20003f86270 */
[C---:B------:R-:W-:Y:S01]  /*149d0*/  VIADD R210, R3.reuse, 0x1a9 ;  /* 0x000001a903d27836 */ /* 0x040fe20000000000 */
[C---:B------:R-:W-:Y:S01]  /*149e0*/  ISETP.GT.U32.AND P6, PT, R0.reuse, R207, PT ;  /* 0x000000cf0000720c */ /* 0x040fe20003fc4070 */
[----:B------:R-:W-:Y:S01]  /*149f0*/  @!P2 IMAD.MOV R205, RZ, RZ, -R205 ;  /* 0x000000ffffcda224 */ /* 0x000fe200078e0acd */
[----:B------:R-:W-:Y:S01]  /*14a00*/  IABS R209, R209 ;  /* 0x000000d100d17213 */ /* 0x000fe20000000000 */
[----:B------:R-:W-:Y:S01]  /*14a10*/  VIADD R211, R3, 0x1aa ;  /* 0x000001aa03d37836 */ /* 0x000fe20000000000 */
[----:B------:R-:W-:Y:S01]  /*14a20*/  ISETP.GE.AND P0, PT, R5, RZ, PT ;  /* 0x000000ff0500720c */ /* 0x000fe20003f06270 */
[----:B------:R-:W-:Y:S01]  /*14a30*/  VIADD R212, R3, 0x1ab ;  /* 0x000001ab03d47836 */ /* 0x000fe20000000000 */
[----:B------:R-:W-:Y:S01]  /*14a40*/  ISETP.GT.U32.AND P1, PT, R0, R206, PT ;  /* 0x000000ce0000720c */ /* 0x000fe20003f24070 */
[----:B------:R-:W-:Y:S01]  /*14a50*/  IMAD.HI.U32 R213, R2, R209, RZ ;  /* 0x000000d102d57227 */ /* 0x000fe200078e00ff */
[----:B------:R-:W-:-:S03]  /*14a60*/  ISETP.GT.U32.AND P2, PT, R0, R208, PT ;  /* 0x000000d00000720c */ /* 0x000fc60003f44070 */
[----:B------:R-:W-:Y:S02]  /*14a70*/  IMAD.MOV R213, RZ, RZ, -R213 ;  /* 0x000000ffffd57224 */ /* 0x000fe400078e0ad5 */
[----:B------:R-:W-:Y:S01]  /*14a80*/  @!P6 IADD3 R207, R207, -R0, RZ ;  /* 0x80000000cfcfe210 */ /* 0x000fe20007ffe0ff */
[----:B------:R-:W-:Y:S01]  /*14a90*/  VIADD R5, R3, 0x1ac ;  /* 0x000001ac03057836 */ /* 0x000fe20000000000 */
[----:B------:R-:W-:Y:S01]  /*14aa0*/  ISETP.GE.AND P6, PT, R212, RZ, PT ;  /* 0x000000ffd400720c */ /* 0x000fe20003fc6270 */
[----:B------:R-:W-:Y:S01]  /*14ab0*/  IMAD R209, R0, R213, R209 ;  /* 0x000000d500d17224 */ /* 0x000fe200078e02d1 */
[----:B------:R-:W-:Y:S01]  /*14ac0*/  @!P0 IADD3 R207, -R207, RZ, RZ ;  /* 0x000000ffcfcf8210 */ /* 0x000fe20007ffe1ff */
[----:B-1----:R-:W-:Y:S01]  /*14ad0*/  VIADD R4, R3, 0x1b6 ;  /* 0x000001b603047836 */ /* 0x002fe20000000000 */
[----:B------:R-:W-:Y:S01]  /*14ae0*/  IABS R212, R212 ;  /* 0x000000d400d47213 */ /* 0x000fe20000000000 */
[--C-:B------:R-:W-:Y:S01]  /*14af0*/  @!P1 IMAD.IADD R206, R206, 0x1, -R0.reuse ;  /* 0x00000001cece9824 */ /* 0x100fe200078e0a00 */
[----:B------:R-:W-:Y:S01]  /*14b00*/  ISETP.GT.U32.AND P0, PT, R0, R209, PT ;  /* 0x000000d10000720c */ /* 0x000fe20003f04070 */
[----:B------:R-:W-:Y:S01]  /*14b10*/  @!P2 IMAD.IADD R208, R208, 0x1, -R0 ;  /* 0x00000001d0d0a824 */ /* 0x000fe200078e0a00 */
[----:B------:R-:W-:Y:S01]  /*14b20*/  ISETP.GE.AND P1, PT, R210, RZ, PT ;  /* 0x000000ffd200720c */ /* 0x000fe20003f26270 */
[----:B------:R-:W-:Y:S01]  /*14b30*/  @!P3 IMAD.MOV R206, RZ, RZ, -R206 ;  /* 0x000000ffffceb224 */ /* 0x000fe200078e0ace */
[----:B------:R-:W-:Y:S01]  /*14b40*/  IABS R210, R210 ;  /* 0x000000d200d27213 */ /* 0x000fe20000000000 */
[----:B------:R-:W-:Y:S01]  /*14b50*/  IMAD.HI.U32 R216, R2, R212, RZ ;  /* 0x000000d402d87227 */ /* 0x000fe200078e00ff */
[----:B------:R-:W-:-:S02]  /*14b60*/  ISETP.GT.U32.AND P2, PT, R0, R208, PT ;  /* 0x000000d00000720c */ /* 0x000fc40003f44070 */
[----:B------:R-:W-:Y:S01]  /*14b70*/  ISETP.GE.AND P3, PT, R211, RZ, PT ;  /* 0x000000ffd300720c */ /* 0x000fe20003f66270 */
[C---:B------:R-:W-:Y:S01]  /*14b80*/  IMAD.HI.U32 R213, R2.reuse, R210, RZ ;  /* 0x000000d202d57227 */ /* 0x040fe200078e00ff */
[----:B------:R-:W-:Y:S02]  /*14b90*/  IABS R211, R211 ;  /* 0x000000d300d37213 */ /* 0x000fe40000000000 */
[----:B------:R-:W-:Y:S01]  /*14ba0*/  IABS R214, R5 ;  /* 0x0000000500d67213 */ /* 0x000fe20000000000 */
[----:B------:R-:W-:Y:S01]  /*14bb0*/  @!P0 IMAD.IADD R209, R209, 0x1, -R0 ;  /* 0x00000001d1d18824 */ /* 0x000fe200078e0a00 */
[----:B------:R-:W-:Y:S01]  /*14bc0*/  IABS R244, R4 ;  /* 0x0000000400f47213 */ /* 0x000fe20000000000 */
[----:B------:R-:W-:Y:S02]  /*14bd0*/  IMAD.MOV R213, RZ, RZ, -R213 ;  /* 0x000000ffffd57224 */ /* 0x000fe400078e0ad5 */
[----:B------:R-:W-:Y:S01]  /*14be0*/  IMAD.HI.U32 R215, R2, R211, RZ ;  /* 0x000000d302d77227 */ /* 0x000fe200078e00ff */
[----:B------:R-:W-:-:S03]  /*14bf0*/  ISETP.GT.U32.AND P0, PT, R0, R209, PT ;  /* 0x000000d10000720c */ /* 0x000fc60003f04070 */
[----:B------:R-:W-:Y:S02]  /*14c00*/  IMAD R210, R0, R213, R210 ;  /* 0x000000d500d27224 */ /* 0x000fe400078e02d2 */
[----:B------:R-:W-:Y:S01]  /*14c10*/  @!P2 IMAD.IADD R208, R208, 0x1, -R0 ;  /* 0x00000001d0d0a824 */ /* 0x000fe200078e0a00 */
[----:B------:R-:W-:Y:S01]  /*14c20*/  ISETP.GE.AND P2, PT, R5, RZ, PT ;  /* 0x000000ff0500720c */ /* 0x000fe20003f46270 */
[----:B------:R-:W-:Y:S02]  /*14c30*/  IMAD.MOV R215, RZ, RZ, -R215 ;  /* 0x000000ffffd77224 */ /* 0x000fe400078e0ad7 */
[----:B------:R-:W-:Y:S02]  /*14c40*/  @!P5 IMAD.MOV R208, RZ, RZ, -R208 ;  /* 0x000000ffffd0d224 */ /* 0x000fe400078e0ad0 */
[----:B------:R-:W-:-:S04]  /*14c50*/  IMAD.HI.U32 R217, R2, R214, RZ ;  /* 0x000000d602d97227 */ /* 0x000fc800078e00ff */
[----:B------:R-:W-:Y:S01]  /*14c60*/  @!P0 IMAD.IADD R209, R209, 0x1, -R0 ;  /* 0x00000001d1d18824 */ /* 0x000fe200078e0a00 */
[C---:B------:R-:W-:Y:S01]  /*14c70*/  ISETP.GT.U32.AND P0, PT, R0.reuse, R210, PT ;  /* 0x000000d20000720c */ /* 0x040fe20003f04070 */
[----:B------:R-:W-:Y:S02]  /*14c80*/  IMAD.MOV R216, RZ, RZ, -R216 ;  /* 0x000000ffffd87224 */ /* 0x000fe400078e0ad8 */
[C---:B------:R-:W-:Y:S02]  /*14c90*/  IMAD R211, R0.reuse, R215, R211 ;  /* 0x000000d700d37224 */ /* 0x040fe400078e02d3 */
[----:B------:R-:W-:Y:S02]  /*14ca0*/  IMAD.MOV R217, RZ, RZ, -R217 ;  /* 0x000000ffffd97224 */ /* 0x000fe400078e0ad9 */
[C---:B------:R-:W-:Y:S02]  /*14cb0*/  IMAD R212, R0.reuse, R216, R212 ;  /* 0x000000d800d47224 */ /* 0x040fe400078e02d4 */
[----:B------:R-:W-:-:S02]  /*14cc0*/  IMAD R214, R0, R217, R214 ;  /* 0x000000d900d67224 */ /* 0x000fc400078e02d6 */
[----:B------:R-:W-:Y:S01]  /*14cd0*/  @!P4 IMAD.MOV R209, RZ, RZ, -R209 ;  /* 0x000000ffffd1c224 */ /* 0x000fe200078e0ad1 */
[----:B------:R-:W-:Y:S01]  /*14ce0*/  ISETP.GT.U32.AND P4, PT, R0, R212, PT ;  /* 0x000000d40000720c */ /* 0x000fe20003f84070 */
[----:B------:R-:W-:Y:S01]  /*14cf0*/  @!P0 IMAD.IADD R210, R210, 0x1, -R0 ;  /* 0x00000001d2d28824 */ /* 0x000fe200078e0a00 */
[C---:B------:R-:W-:Y:S01]  /*14d00*/  ISETP.GT.U32.AND P0, PT, R0.reuse, R211, PT ;  /* 0x000000d30000720c */ /* 0x040fe20003f04070 */
[C---:B------:R-:W-:Y:S02]  /*14d10*/  VIADD R216, R3.reuse, 0x1ad ;  /* 0x000001ad03d87836 */ /* 0x040fe40000000000 */
[C---:B------:R-:W-:Y:S01]  /*14d20*/  VIADD R5, R3.reuse, 0x1ae ;  /* 0x000001ae03057836 */ /* 0x040fe20000000000 */
[----:B------:R-:W-:Y:S01]  /*14d30*/  ISETP.GT.U32.AND P5, PT, R0, R210, PT ;  /* 0x000000d20000720c */ /* 0x000fe20003fa4070 */
[----:B------:R-:W-:Y:S01]  /*14d40*/  VIADD R217, R3, 0x1af ;  /* 0x000001af03d97836 */ /* 0x000fe20000000000 */
[----:B------:R-:W-:Y:S02]  /*14d50*/  IABS R215, R216 ;  /* 0x000000d800d77213 */ /* 0x000fe40000000000 */
[----:B------:R-:W-:-:S02]  /*14d60*/  IABS R218, R5 ;  /* 0x0000000500da7213 */ /* 0x000fc40000000000 */
[----:B------:R-:W-:Y:S01]  /*14d70*/  IABS R231, R217 ;  /* 0x000000d900e77213 */ /* 0x000fe20000000000 */
[--C-:B------:R-:W-:Y:S02]  /*14d80*/  @!P4 IMAD.IADD R212, R212, 0x1, -R0.reuse ;  /* 0x00000001d4d4c824 */ /* 0x100fe400078e0a00 */
[--C-:B------:R-:W-:Y:S02]  /*14d90*/  @!P0 IMAD.IADD R211, R211, 0x1, -R0.reuse ;  /* 0x00000001d3d38824 */ /* 0x100fe400078e0a00 */
[----:B------:R-:W-:Y:S01]  /*14da0*/  IMAD.HI.U32 R213, R2, R215, RZ ;  /* 0x000000d702d57227 */ /* 0x000fe200078e00ff */
[C---:B------:R-:W-:Y:S02]  /*14db0*/  ISETP.GT.U32.AND P4, PT, R0.reuse, R212, PT ;  /* 0x000000d40000720c */ /* 0x040fe40003f84070 */
[----:B------:R-:W-:Y:S01]  /*14dc0*/  ISETP.GT.U32.AND P0, PT, R0, R211, PT ;  /* 0x000000d30000720c */ /* 0x000fe20003f04070 */
[----:B------:R-:W-:Y:S01]  /*14dd0*/  @!P5 IMAD.IADD R210, R210, 0x1, -R0 ;  /* 0x00000001d2d2d824 */ /* 0x000fe200078e0a00 */
[----:B------:R-:W-:Y:S01]  /*14de0*/  ISETP.GT.U32.AND P5, PT, R0, R214, PT ;  /* 0x000000d60000720c */ /* 0x000fe20003fa4070 */
[----:B------:R-:W-:-:S04]  /*14df0*/  IMAD.HI.U32 R219, R2, R218, RZ ;  /* 0x000000da02db7227 */ /* 0x000fc800078e00ff */
[----:B------:R-:W-:Y:S02]  /*14e00*/  IMAD.MOV R213, RZ, RZ, -R213 ;  /* 0x000000ffffd57224 */ /* 0x000fe400078e0ad5 */
[----:B------:R-:W-:-:S04]  /*14e10*/  IMAD.HI.U32 R222, R2, R231, RZ ;  /* 0x000000e702de7227 */ /* 0x000fc800078e00ff */
[----:B------:R-:W-:Y:S01]  /*14e20*/  IMAD.MOV R219, RZ, RZ, -R219 ;  /* 0x000000ffffdb7224 */ /* 0x000fe200078e0adb */
[----:B------:R-:W-:Y:S01]  /*14e30*/  IADD3 R222, -R222, RZ, RZ ;  /* 0x000000ffdede7210 */ /* 0x000fe20007ffe1ff */
[----:B------:R-:W-:Y:S01]  /*14e40*/  @!P5 IMAD.IADD R214, R214, 0x1, -R0 ;  /* 0x00000001d6d6d824 */ /* 0x000fe200078e0a00 */
[----:B------:R-:W-:Y:S01]  /*14e50*/  @!P0 IADD3 R211, R211, -R0, RZ ;  /* 0x80000000d3d38210 */ /* 0x000fe20007ffe0ff */
[C---:B------:R-:W-:Y:S02]  /*14e60*/  IMAD R215, R0.reuse, R213, R215 ;  /* 0x000000d500d77224 */ /* 0x040fe400078e02d7 */
[C---:B------:R-:W-:Y:S01]  /*14e70*/  IMAD R218, R0.reuse, R219, R218 ;  /* 0x000000db00da7224 */ /* 0x040fe200078e02da */
[C---:B------:R-:W-:Y:S01]  /*14e80*/  ISETP.GT.U32.AND P5, PT, R0.reuse, R214, PT ;  /* 0x000000d60000720c */ /* 0x040fe20003fa4070 */
[C---:B------:R-:W-:Y:S01]  /*14e90*/  IMAD R231, R0.reuse, R222, R231 ;  /* 0x000000de00e77224 */ /* 0x040fe200078e02e7 */
[----:B------:R-:W-:Y:S01]  /*14ea0*/  ISETP.GT.U32.AND P0, PT, R0, R215, PT ;  /* 0x000000d70000720c */ /* 0x000fe20003f04070 */
[----:B------:R-:W-:Y:S01]  /*14eb0*/  @!P4 IMAD.IADD R212, R212, 0x1, -R0 ;  /* 0x00000001d4d4c824 */ /* 0x000fe200078e0a00 */
[----:B------:R-:W-:Y:S01]  /*14ec0*/  ISETP.GT.U32.AND P4, PT, R0, R218, PT ;  /* 0x000000da0000720c */ /* 0x000fe20003f84070 */
[----:B------:R-:W-:-:S02]  /*14ed0*/  VIADD R219, R3, 0x1b2 ;  /* 0x000001b203db7836 */ /* 0x000fc40000000000 */
[----:B------:R-:W-:Y:S02]  /*14ee0*/  @!P1 IMAD.MOV R210, RZ, RZ, -R210 ;  /* 0x000000ffffd29224 */ /* 0x000fe400078e0ad2 */
[----:B------:R-:W-:Y:S01]  /*14ef0*/  IMAD.HI.U32 R213, R2, R235, RZ ;  /* 0x000000eb02d57227 */ /* 0x000fe200078e00ff */
[----:B------:R-:W-:-:S03]  /*14f00*/  IABS R234, R219 ;  /* 0x000000db00ea7213 */ /* 0x000fc60000000000 */
[----:B------:R-:W-:Y:S01]  /*14f10*/  @!P5 IADD3 R214, R214, -R0, RZ ;  /* 0x80000000d6d6d210 */ /* 0x000fe20007ffe0ff */
[----:B------:R-:W-:Y:S01]  /*14f20*/  IMAD.MOV R213, RZ, RZ, -R213 ;  /* 0x000000ffffd57224 */ /* 0x000fe200078e0ad5 */
[C---:B------:R-:W-:Y:S01]  /*14f30*/  ISETP.GT.U32.AND P5, PT, R0.reuse, R231, PT ;  /* 0x000000e70000720c */ /* 0x040fe20003fa4070 */
[--C-:B------:R-:W-:Y:S01]  /*14f40*/  @!P0 IMAD.IADD R215, R215, 0x1, -R0.reuse ;  /* 0x00000001d7d78824 */ /* 0x100fe200078e0a00 */
[----:B------:R-:W-:Y:S01]  /*14f50*/  ISETP.GT.U32.AND P0, PT, R0, R232, PT ;  /* 0x000000e80000720c */ /* 0x000fe20003f04070 */
[----:B------:R-:W-:Y:S01]  /*14f60*/  @!P4 IMAD.IADD R218, R218, 0x1, -R0 ;  /* 0x00000001dadac824 */ /* 0x000fe200078e0a00 */
[----:B------:R-:W-:Y:S01]  /*14f70*/  @!P2 IADD3 R214, -R214, RZ, RZ ;  /* 0x000000ffd6d6a210 */ /* 0x000fe20007ffe1ff */
[----:B------:R-:W-:Y:S01]  /*14f80*/  IMAD.HI.U32 R222, R2, R234, RZ ;  /* 0x000000ea02de7227 */ /* 0x000fe200078e00ff */
[----:B------:R-:W-:-:S03]  /*14f90*/  ISETP.GT.U32.AND P4, PT, R0, R215, PT ;  /* 0x000000d70000720c */ /* 0x000fc60003f84070 */
[----:B------:R-:W-:Y:S01]  /*14fa0*/  IMAD R235, R0, R213, R235 ;  /* 0x000000d500eb7224 */ /* 0x000fe200078e02eb */
[----:B------:R-:W-:Y:S01]  /*14fb0*/  IADD3 R222, -R222, RZ, RZ ;  /* 0x000000ffdede7210 */ /* 0x000fe20007ffe1ff */
[----:B------:R-:W-:Y:S02]  /*14fc0*/  IMAD.MOV R213, RZ, RZ, -R225 ;  /* 0x000000ffffd57224 */ /* 0x000fe400078e0ae1 */
[----:B------:R-:W-:Y:S01]  /*14fd0*/  @!P5 IMAD.IADD R231, R231, 0x1, -R0 ;  /* 0x00000001e7e7d824 */ /* 0x000fe200078e0a00 */
[C---:B------:R-:W-:Y:S01]  /*14fe0*/  ISETP.GT.U32.AND P5, PT, R0.reuse, R218, PT ;  /* 0x000000da0000720c */ /* 0x040fe20003fa4070 */
[----:B------:R-:W-:Y:S02]  /*14ff0*/  IMAD R234, R0, R222, R234 ;  /* 0x000000de00ea7224 */ /* 0x000fe400078e02ea */
[--C-:B------:R-:W-:Y:S01]  /*15000*/  @!P0 IMAD.IADD R232, R232, 0x1, -R0.reuse ;  /* 0x00000001e8e88824 */ /* 0x100fe200078e0a00 */
[C---:B------:R-:W-:Y:S01]  /*15010*/  ISETP.GT.U32.AND P1, PT, R0.reuse, R231, PT ;  /* 0x000000e70000720c */ /* 0x040fe20003f24070 */
[----:B------:R-:W-:Y:S01]  /*15020*/  @!P4 IMAD.IADD R215, R215, 0x1, -R0 ;  /* 0x00000001d7d7c824 */ /* 0x000fe200078e0a00 */
[C---:B------:R-:W-:Y:S01]  /*15030*/  ISETP.GT.U32.AND P4, PT, R0.reuse, R233, PT ;  /* 0x000000e90000720c */ /* 0x040fe20003f84070 */
[C---:B------:R-:W-:Y:S01]  /*15040*/  IMAD R236, R0.reuse, R213, R236 ;  /* 0x000000d500ec7224 */ /* 0x040fe200078e02ec */
[----:B------:R-:W-:Y:S01]  /*15050*/  ISETP.GT.U32.AND P0, PT, R0, R232, PT ;  /* 0x000000e80000720c */ /* 0x000fe20003f04070 */
[----:B------:R-:W-:-:S04]  /*15060*/  IMAD.HI.U32 R213, R2, R244, RZ ;  /* 0x000000f402d57227 */ /* 0x000fc800078e00ff */
[----:B------:R-:W-:Y:S01]  /*15070*/  @!P5 IMAD.IADD R218, R218, 0x1, -R0 ;  /* 0x00000001dadad824 */ /* 0x000fe200078e0a00 */
[C---:B------:R-:W-:Y:S01]  /*15080*/  ISETP.GT.U32.AND P5, PT, R0.reuse, R234, PT ;  /* 0x000000ea0000720c */ /* 0x040fe20003fa4070 */
[----:B------:R-:W-:Y:S01]  /*15090*/  IMAD.MOV R222, RZ, RZ, -R224 ;  /* 0x000000ffffde7224 */ /* 0x000fe200078e0ae0 */
[----:B------:R-:W-:Y:S01]  /*150a0*/  IADD3 R213, -R213, RZ, RZ ;  /* 0x000000ffd5d57210 */ /* 0x000fe20007ffe1ff */
[--C-:B------:R-:W-:Y:S01]  /*150b0*/  @!P1 IMAD.IADD R231, R231, 0x1, -R0.reuse ;  /* 0x00000001e7e79824 */ /* 0x100fe200078e0a00 */
[----:B------:R-:W-:Y:S01]  /*150c0*/  ISETP.GT.U32.AND P1, PT, R0, R235, PT ;  /* 0x000000eb0000720c */ /* 0x000fe20003f24070 */
[----:B------:R-:W-:Y:S02]  /*150d0*/  @!P4 IMAD.IADD R233, R233, 0x1, -R0 ;  /* 0x00000001e9e9c824 */ /* 0x000fe400078e0a00 */
[----:B------:R-:W-:-:S04]  /*150e0*/  IMAD.HI.U32 R224, R2, R245, RZ ;  /* 0x000000f502e07227 */ /* 0x000fc800078e00ff */
[--C-:B------:R-:W-:Y:S01]  /*150f0*/  @!P0 IMAD.IADD R232, R232, 0x1, -R0.reuse ;  /* 0x00000001e8e88824 */ /* 0x100fe200078e0a00 */
[----:B------:R-:W-:Y:S01]  /*15100*/  ISETP.GT.U32.AND P0, PT, R0, R236, PT ;  /* 0x000000ec0000720c */ /* 0x000fe20003f04070 */
[----:B------:R-:W-:Y:S01]  /*15110*/  @!P5 IMAD.IADD R234, R234, 0x1, -R0 ;  /* 0x00000001eaead824 */ /* 0x000fe200078e0a00 */
[C---:B------:R-:W-:Y:S01]  /*15120*/  ISETP.GT.U32.AND P5, PT, R0.reuse, R233, PT ;  /* 0x000000e90000720c */ /* 0x040fe20003fa4070 */
[C---:B------:R-:W-:Y:S02]  /*15130*/  IMAD R244, R0.reuse, R213, R244 ;  /* 0x000000d500f47224 */ /* 0x040fe400078e02f4 */
[----:B------:R-:W-:Y:S01]  /*15140*/  @!P1 IADD3 R235, R235, -R0, RZ ;  /* 0x80000000ebeb9210 */ /* 0x000fe20007ffe0ff */
[----:B------:R-:W-:Y:S01]  /*15150*/  IMAD.MOV R224, RZ, RZ, -R224 ;  /* 0x000000ffffe07224 */ /* 0x000fe200078e0ae0 */
[C---:B------:R-:W-:Y:S01]  /*15160*/  ISETP.GT.U32.AND P1, PT, R0.reuse, R234, PT ;  /* 0x000000ea0000720c */ /* 0x040fe20003f24070 */
[C---:B------:R-:W-:Y:S02]  /*15170*/  IMAD R239, R0.reuse, R222, R239 ;  /* 0x000000de00ef7224 */ /* 0x040fe400078e02ef */
[----:B------:R-:W-:-:S02]  /*15180*/  IMAD R245, R0, R224, R245 ;  /* 0x000000e000f57224 */ /* 0x000fc400078e02f5 */
[----:B------:R-:W-:Y:S01]  /*15190*/  IMAD.HI.U32 R222, R2, R246, RZ ;  /* 0x000000f602de7227 */ /* 0x000fe200078e00ff */
[----:B------:R-:W-:-:S03]  /*151a0*/  ISETP.GT.U32.AND P4, PT, R0, R239, PT ;  /* 0x000000ef0000720c */ /* 0x000fc60003f84070 */
[--C-:B------:R-:W-:Y:S01]  /*151b0*/  @!P5 IMAD.IADD R233, R233, 0x1, -R0.reuse ;  /* 0x00000001e9e9d824 */ /* 0x100fe200078e0a00 */
[----:B------:R-:W-:Y:S01]  /*151c0*/  ISETP.GT.U32.AND P5, PT, R0, R244, PT ;  /* 0x000000f40000720c */ /* 0x000fe20003fa4070 */
[--C-:B------:R-:W-:Y:S01]  /*151d0*/  @!P0 IMAD.IADD R236, R236, 0x1, -R0.reuse ;  /* 0x00000001ecec8824 */ /* 0x100fe200078e0a00 */
[----:B------:R-:W-:Y:S01]  /*151e0*/  ISETP.GT.U32.AND P0, PT, R0, R235, PT ;  /* 0x000000eb0000720c */ /* 0x000fe20003f04070 */
[----:B------:R-:W-:Y:S01]  /*151f0*/  @!P1 IMAD.IADD R234, R234, 0x1, -R0 ;  /* 0x00000001eaea9824 */ /* 0x000fe200078e0a00 */
[----:B------:R-:W-:Y:S01]  /*15200*/  ISETP.GT.U32.AND P1, PT, R0, R245, PT ;  /* 0x000000f50000720c */ /* 0x000fe20003f24070 */
[----:B------:R-:W-:Y:S02]  /*15210*/  IMAD.MOV R222, RZ, RZ, -R222 ;  /* 0x000000ffffde7224 */ /* 0x000fe400078e0ade */
[----:B------:R-:W-:-:S04]  /*15220*/  IMAD.HI.U32 R213, R2, R247, RZ ;  /* 0x000000f702d57227 */ /* 0x000fc800078e00ff */
[--C-:B------:R-:W-:Y:S01]  /*15230*/  @!P4 IMAD.IADD R239, R239, 0x1, -R0.reuse ;  /* 0x00000001efefc824 */ /* 0x100fe200078e0a00 */
[----:B------:R-:W-:Y:S01]  /*15240*/  ISETP.GT.U32.AND P4, PT, R0, R236, PT ;  /* 0x000000ec0000720c */ /* 0x000fe20003f84070 */
[----:B------:R-:W-:Y:S01]  /*15250*/  @!P5 IMAD.IADD R244, R244, 0x1, -R0 ;  /* 0x00000001f4f4d824 */ /* 0x000fe200078e0a00 */
[----:B------:R-:W-:Y:S01]  /*15260*/  ISETP.GE.AND P5, PT, R5, RZ, PT ;  /* 0x000000ff0500720c */ /* 0x000fe20003fa6270 */
[C---:B------:R-:W-:Y:S01]  /*15270*/  IMAD R246, R0.reuse, R222, R246 ;  /* 0x000000de00f67224 */ /* 0x040fe200078e02f6 */
[----:B------:R-:W-:Y:S01]  /*15280*/  @!P0 IADD3 R235, R235, -R0, RZ ;  /* 0x80000000ebeb8210 */ /* 0x000fe20007ffe0ff */
[----:B------:R-:W-:Y:S01]  /*15290*/  @!P1 IMAD.IADD R245, R245, 0x1, -R0 ;  /* 0x00000001f5f59824 */ /* 0x000fe200078e0a00 */
[C---:B------:R-:W-:Y:S01]  /*152a0*/  ISETP.GT.U32.AND P1, PT, R0.reuse, R244, PT ;  /* 0x000000f40000720c */ /* 0x040fe20003f24070 */
[----:B------:R-:W-:Y:S01]  /*152b0*/  @!P3 IMAD.MOV R211, RZ, RZ, -R211 ;  /* 0x000000ffffd3b224 */ /* 0x000fe200078e0ad3 */
[----:B------:R-:W-:Y:S01]  /*152c0*/  ISETP.GT.U32.AND P3, PT, R0, R239, PT ;  /* 0x000000ef0000720c */ /* 0x000fe20003f64070 */
[----:B------:R-:W-:Y:S01]  /*152d0*/  IMAD.HI.U32 R222, R2, R248, RZ ;  /* 0x000000f802de7227 */ /* 0x000fe200078e00ff */
[----:B------:R-:W-:-:S02]  /*152e0*/  ISETP.GT.U32.AND P0, PT, R0, R246, PT ;  /* 0x000000f60000720c */ /* 0x000fc40003f04070 */
[----:B------:R-:W-:Y:S01]  /*152f0*/  IADD3 R213, -R213, RZ, RZ ;  /* 0x000000ffd5d57210 */ /* 0x000fe20007ffe1ff */
[----:B------:R-:W-:Y:S02]  /*15300*/  IMAD.MOV R5, RZ, RZ, -R222 ;  /* 0x000000ffff057224 */ /* 0x000fe400078e0ade */
[----:B------:R-:W-:Y:S02]  /*15310*/  @!P4 IMAD.IADD R236, R236, 0x1, -R0 ;  /* 0x00000001ececc824 */ /* 0x000fe400078e0a00 */
[C---:B------:R-:W-:Y:S01]  /*15320*/  IMAD R248, R0.reuse, R5, R248 ;  /* 0x0000000500f87224 */ /* 0x040fe200078e02f8 */
[----:B------:R-:W-:Y:S01]  /*15330*/  IABS R5, R241 ;  /* 0x000000f100057213 */ /* 0x000fe20000000000 */
[----:B------:R-:W-:Y:S01]  /*15340*/  IMAD R247, R0, R213, R247 ;  /* 0x000000d500f77224 */ /* 0x000fe200078e02f7 */
[----:B------:R-:W-:Y:S01]  /*15350*/  IABS R213, R7 ;  /* 0x0000000700d57213 */ /* 0x000fe20000000000 */
[--C-:B------:R-:W-:Y:S01]  /*15360*/  @!P3 IMAD.IADD R239, R239, 0x1, -R0.reuse ;  /* 0x00000001efefb824 */ /* 0x100fe200078e0a00 */
[----:B------:R-:W-:Y:S01]  /*15370*/  @!P1 IADD3 R244, R244, -R0, RZ ;  /* 0x80000000f4f49210 */ /* 0x000fe20007ffe0ff */
[----:B------:R-:W-:Y:S01]  /*15380*/  @!P0 IMAD.IADD R246, R246, 0x1, -R0 ;  /* 0x00000001f6f68824 */ /* 0x000fe200078e0a00 */
[----:B------:R-:W-:Y:S01]  /*15390*/  ISETP.GT.U32.AND P1, PT, R0, R248, PT ;  /* 0x000000f80000720c */ /* 0x000fe20003f24070 */
[----:B------:R-:W-:Y:S01]  /*153a0*/  @!P6 IMAD.MOV R212, RZ, RZ, -R212 ;  /* 0x000000ffffd4e224 */ /* 0x000fe200078e0ad4 */
[----:B------:R-:W-:Y:S01]  /*153b0*/  ISETP.GE.AND P3, PT, R216, RZ, PT ;  /* 0x000000ffd800720c */ /* 0x000fe20003f66270 */
[----:B------:R-:W-:Y:S01]  /*153c0*/  IMAD.HI.U32 R216, R2, R213, RZ ;  /* 0x000000d502d87227 */ /* 0x000fe200078e00ff */
[----:B------:R-:W-:-:S02]  /*153d0*/  ISETP.GT.U32.AND P0, PT, R0, R245, PT ;  /* 0x000000f50000720c */ /* 0x000fc40003f04070 */
[----:B------:R-:W-:Y:S01]  /*153e0*/  ISETP.GT.U32.AND P4, PT, R0, R247, PT ;  /* 0x000000f70000720c */ /* 0x000fe20003f84070 */
[----:B------:R-:W-:Y:S01]  /*153f0*/  @!P5 IMAD.MOV R218, RZ, RZ, -R218 ;  /* 0x000000ffffdad224 */ /* 0x000fe200078e0ada */
[----:B------:R-:W-:Y:S01]  /*15400*/  IADD3 R216, -R216, RZ, RZ ;  /* 0x000000ffd8d87210 */ /* 0x000fe20007ffe1ff */
[----:B------:R-:W-:-:S04]  /*15410*/  VIADD R7, R3, 0x1c1 ;  /* 0x000001c103077836 */ /* 0x000fc80000000000 */
[----:B------:R-:W-:Y:S01]  /*15420*/  IMAD R213, R0, R216, R213 ;  /* 0x000000d800d57224 */ /* 0x000fe200078e02d5 */
[----:B------:R-:W-:Y:S01]  /*15430*/  IABS R216, R242 ;  /* 0x000000f200d87213 */ /* 0x000fe20000000000 */
[--C-:B------:R-:W-:Y:S01]  /*15440*/  @!P1 IMAD.IADD R248, R248, 0x1, -R0.reuse ;  /* 0x00000001f8f89824 */ /* 0x100fe200078e0a00 */
[----:B------:R-:W-:Y:S01]  /*15450*/  ISETP.GE.AND P1, PT, R221, RZ, PT ;  /* 0x000000ffdd00720c */ /* 0x000fe20003f26270 */
[--C-:B------:R-:W-:Y:S01]  /*15460*/  @!P0 IMAD.IADD R245, R245, 0x1, -R0.reuse ;  /* 0x00000001f5f58824 */ /* 0x100fe200078e0a00 */
[----:B------:R-:W-:Y:S01]  /*15470*/  ISETP.GE.AND P0, PT, R217, RZ, PT ;  /* 0x000000ffd900720c */ /* 0x000fe20003f06270 */
[----:B------:R-:W-:Y:S01]  /*15480*/  @!P4 IMAD.IADD R247, R247, 0x1, -R0 ;  /* 0x00000001f7f7c824 */ /* 0x000fe200078e0a00 */
[C---:B------:R-:W-:Y:S01]  /*15490*/  ISETP.GT.U32.AND P4, PT, R0.reuse, R246, PT ;  /* 0x000000f60000720c */ /* 0x040fe20003f84070 */
[----:B------:R-:W-:Y:S01]  /*154a0*/  IMAD.MOV.U32 R217, RZ, RZ, R5 ;  /* 0x000000ffffd97224 */ /* 0x000fe200078e0005 */
[----:B------:R-:W-:Y:S01]  /*154b0*/  ISETP.GT.U32.AND P2, PT, R0, R248, PT ;  /* 0x000000f80000720c */ /* 0x000fe20003f44070 */
[----:B------:R-:W-:Y:S01]  /*154c0*/  IMAD.HI.U32 R5, R2, R216, RZ ;  /* 0x000000d802057227 */ /* 0x000fe200078e00ff */
[----:B------:R-:W-:-:S02]  /*154d0*/  ISETP.GT.U32.AND P6, PT, R0, R247, PT ;  /* 0x000000f70000720c */ /* 0x000fc40003fc4070 */
[----:B------:R-:W-:Y:S01]  /*154e0*/  IABS R221, R8 ;  /* 0x0000000800dd7213 */ /* 0x000fe20000000000 */
[----:B------:R-:W-:Y:S01]  /*154f0*/  IMAD.MOV R5, RZ, RZ, -R5 ;  /* 0x000000ffff057224 */ /* 0x000fe200078e0a05 */
[----:B------:R-:W-:Y:S01]  /*15500*/  IABS R222, R7 ;  /* 0x0000000700de7213 */ /* 0x000fe20000000000 */
[----:B------:R-:W-:Y:S01]  /*15510*/  @!P3 IMAD.MOV R215, RZ, RZ, -R215 ;  /* 0x000000ffffd7b224 */ /* 0x000fe200078e0ad7 */
[----:B------:R-:W-:Y:S01]  /*15520*/  ISETP.GE.AND P3, PT, R219, RZ, PT ;  /* 0x000000ffdb00720c */ /* 0x000fe20003f66270 */
[----:B------:R-:W-:Y:S01]  /*15530*/  IMAD R216, R0, R5, R216 ;  /* 0x0000000500d87224 */ /* 0x000fe200078e02d8 */
[----:B------:R-:W-:Y:S01]  /*15540*/  IABS R219, R240 ;  /* 0x000000f000db7213 */ /* 0x000fe20000000000 */
[--C-:B------:R-:W-:Y:S01]  /*15550*/  @!P4 IMAD.IADD R246, R246, 0x1, -R0.reuse ;  /* 0x00000001f6f6c824 */ /* 0x100fe200078e0a00 */
[----:B------:R-:W-:Y:S01]  /*15560*/  ISETP.GT.U32.AND P4, PT, R0, R213, PT ;  /* 0x000000d50000720c */ /* 0x000fe20003f84070 */
[--C-:B------:R-:W-:Y:S01]  /*15570*/  @!P2 IMAD.IADD R248, R248, 0x1, -R0.reuse ;  /* 0x00000001f8f8a824 */ /* 0x100fe200078e0a00 */
[----:B------:R-:W-:Y:S01]  /*15580*/  ISETP.GT.U32.AND P2, PT, R0, R216, PT ;  /* 0x000000d80000720c */ /* 0x000fe20003f44070 */
[----:B------:R-:W-:Y:S01]  /*15590*/  @!P6 IMAD.IADD R247, R247, 0x1, -R0 ;  /* 0x00000001f7f7e824 */ /* 0x000fe200078e0a00 */
[----:B------:R-:W-:Y:S01]  /*155a0*/  ISETP.GE.AND P6, PT, R220, RZ, PT ;  /* 0x000000ffdc00720c */ /* 0x000fe20003fc6270 */
[----:B------:R-:W-:-:S04]  /*155b0*/  IMAD.HI.U32 R224, R2, R219, RZ ;  /* 0x000000db02e07227 */ /* 0x000fc800078e00ff */
[----:B------:R-:W-:Y:S01]  /*155c0*/  IMAD.HI.U32 R220, R2, R217, RZ ;  /* 0x000000d902dc7227 */ /* 0x000fe200078e00ff */
[----:B------:R-:W-:-:S03]  /*155d0*/  IADD3 R225, -R224, RZ, RZ ;  /* 0x000000ffe0e17210 */ /* 0x000fc60007ffe1ff */
[--C-:B------:R-:W-:Y:S02]  /*155e0*/  @!P4 IMAD.IADD R213, R213, 0x1, -R0.reuse ;  /* 0x00000001d5d5c824 */ /* 0x100fe400078e0a00 */
[----:B------:R-:W-:Y:S01]  /*155f0*/  @!P2 IMAD.IADD R216, R216, 0x1, -R0 ;  /* 0x00000001d8d8a824 */ /* 0x000fe200078e0a00 */
[----:B------:R-:W-:Y:S01]  /*15600*/  ISETP.GE.AND P2, PT, R223, RZ, PT ;  /* 0x000000ffdf00720c */ /* 0x000fe20003f46270 */
[----:B------:R-:W-:Y:S01]  /*15610*/  IMAD.MOV R220, RZ, RZ, -R220 ;  /* 0x000000ffffdc7224 */ /* 0x000fe200078e0adc */
[C---:B------:R-:W-:Y:S01]  /*15620*/  ISETP.GT.U32.AND P4, PT, R0.reuse, R213, PT ;  /* 0x000000d50000720c */ /* 0x040fe20003f84070 */
[C---:B------:R-:W-:Y:S01]  /*15630*/  IMAD R219, R0.reuse, R225, R219 ;  /* 0x000000e100db7224 */ /* 0x040fe200078e02db */
[C---:B------:R-:W-:Y:S01]  /*15640*/  ISETP.GT.U32.AND P5, PT, R0.reuse, R216, PT ;  /* 0x000000d80000720c */ /* 0x040fe20003fa4070 */
[----:B------:R-:W-:Y:S01]  /*15650*/  IMAD R217, R0, R220, R217 ;  /* 0x000000dc00d97224 */ /* 0x000fe200078e02d9 */
[----:B------:R-:W-:Y:S01]  /*15660*/  IABS R220, R238 ;  /* 0x000000ee00dc7213 */ /* 0x000fe20000000000 */
[----:B------:R-:W-:-:S04]  /*15670*/  IMAD.HI.U32 R223, R2, R221, RZ ;  /* 0x000000dd02df7227 */ /* 0x000fc800078e00ff */
[----:B------:R-:W-:Y:S02]  /*15680*/  IMAD.MOV R223, RZ, RZ, -R223 ;  /* 0x000000ffffdf7224 */ /* 0x000fe400078e0adf */
[----:B------:R-:W-:-:S04]  /*15690*/  IMAD.HI.U32 R5, R2, R220, RZ ;  /* 0x000000dc02057227 */ /* 0x000fc800078e00ff */
[--C-:B------:R-:W-:Y:S01]  /*156a0*/  @!P4 IMAD.IADD R213, R213, 0x1, -R0.reuse ;  /* 0x00000001d5d5c824 */ /* 0x100fe200078e0a00 */
[----:B------:R-:W-:Y:S01]  /*156b0*/  ISETP.GT.U32.AND P4, PT, R0, R217, PT ;  /* 0x000000d90000720c */ /* 0x000fe20003f84070 */
[----:B------:R-:W-:Y:S01]  /*156c0*/  @!P5 IMAD.IADD R216, R216, 0x1, -R0 ;  /* 0x00000001d8d8d824 */ /* 0x000fe200078e0a00 */
[C---:B------:R-:W-:Y:S01]  /*156d0*/  ISETP.GT.U32.AND P5, PT, R0.reuse, R219, PT ;  /* 0x000000db0000720c */ /* 0x040fe20003fa4070 */
[----:B------:R-:W-:Y:S01]  /*156e0*/  IMAD R221, R0, R223, R221 ;  /* 0x000000df00dd7224 */ /* 0x000fe200078e02dd */
[----:B------:R-:W-:Y:S01]  /*156f0*/  IABS R223, R10 ;  /* 0x0000000a00df7213 */ /* 0x000fe20000000000 */
[----:B------:R-:W-:Y:S02]  /*15700*/  IMAD.MOV R5, RZ, RZ, -R5 ;  /* 0x000000ffff057224 */ /* 0x000fe400078e0a05 */
[----:B------:R-:W-:-:S04]  /*15710*/  IMAD.HI.U32 R226, R2, R222, RZ ;  /* 0x000000de02e27227 */ /* 0x000fc800078e00ff */
[----:B------:R-:W-:-:S04]  /*15720*/  IMAD.HI.U32 R228, R2, R223, RZ ;  /* 0x000000df02e47227 */ /* 0x000fc800078e00ff */
[--C-:B------:R-:W-:Y:S02]  /*15730*/  @!P4 IMAD.IADD R217, R217, 0x1, -R0.reuse ;  /* 0x00000001d9d9c824 */ /* 0x100fe400078e0a00 */
[----:B------:R-:W-:Y:S01]  /*15740*/  @!P5 IMAD.IADD R219, R219, 0x1, -R0 ;  /* 0x00000001dbdbd824 */ /* 0x000fe200078e0a00 */
[C---:B------:R-:W-:Y:S01]  /*15750*/  ISETP.GT.U32.AND P5, PT, R0.reuse, R221, PT ;  /* 0x000000dd0000720c */ /* 0x040fe20003fa4070 */
[C---:B------:R-:W-:Y:S01]  /*15760*/  IMAD R220, R0.reuse, R5, R220 ;  /* 0x0000000500dc7224 */ /* 0x040fe200078e02dc */
[C---:B------:R-:W-:Y:S01]  /*15770*/  ISETP.GT.U32.AND P4, PT, R0.reuse, R217, PT ;  /* 0x000000d90000720c */ /* 0x040fe20003f84070 */
[----:B------:R-:W-:Y:S01]  /*15780*/  IMAD.MOV R224, RZ, RZ, -R226 ;  /* 0x000000ffffe07224 */ /* 0x000fe200078e0ae2 */
[C---:B------:R-:W-:Y:S01]  /*15790*/  IADD3 R5, R3.reuse, 0x109, RZ ;  /* 0x0000010903057810 */ /* 0x040fe20007ffe0ff */
[----:B------:R-:W-:Y:S02]  /*157a0*/  IMAD.MOV R228, RZ, RZ, -R228 ;  /* 0x000000ffffe47224 */ /* 0x000fe400078e0ae4 */
[C---:B------:R-:W-:Y:S01]  /*157b0*/  IMAD R222, R0.reuse, R224, R222 ;  /* 0x000000e000de7224 */ /* 0x040fe200078e02de */
[----:B------:R-:W-:Y:S01]  /*157c0*/  IABS R250, R5 ;  /* 0x0000000500fa7213 */ /* 0x000fe20000000000 */
[C---:B------:R-:W-:Y:S01]  /*157d0*/  IMAD R223, R0.reuse, R228, R223 ;  /* 0x000000e400df7224 */ /* 0x040fe200078e02df */
[----:B------:R-:W-:Y:S01]  /*157e0*/  IABS R224, R9 ;  /* 0x0000000900e07213 */ /* 0x000fe20000000000 */
[C---:B------:R-:W-:Y:S01]  /*157f0*/  VIADD R8, R3.reuse, 0x1c4 ;  /* 0x000001c403087836 */ /* 0x040fe20000000000 */
[----:B------:R-:W-:Y:S01]  /*15800*/  IADD3 R9, R3, 0x1c8, RZ ;  /* 0x000001c803097810 */ /* 0x000fe20007ffe0ff */
[----:B------:R-:W-:Y:S01]  /*15810*/  @!P5 IMAD.IADD R221, R221, 0x1, -R0 ;  /* 0x00000001ddddd824 */ /* 0x000fe200078e0a00 */
[----:B------:R-:W-:Y:S01]  /*15820*/  ISETP.GT.U32.AND P5, PT, R0, R223, PT ;  /* 0x000000df0000720c */ /* 0x000fe20003fa4070 */
[----:B------:R-:W-:Y:S01]  /*15830*/  IMAD.HI.U32 R229, R2, R250, RZ ;  /* 0x000000fa02e57227 */ /* 0x000fe200078e00ff */
[----:B------:R-:W-:-:S02]  /*15840*/  @!P4 IADD3 R217, R217, -R0, RZ ;  /* 0x80000000d9d9c210 */ /* 0x000fc40007ffe0ff */
[----:B------:R-:W-:Y:S01]  /*15850*/  ISETP.GT.U32.AND P4, PT, R0, R220, PT ;  /* 0x000000dc0000720c */ /* 0x000fe20003f84070 */
[----:B------:R-:W-:Y:S01]  /*15860*/  IMAD.HI.U32 R230, R2, R224, RZ ;  /* 0x000000e002e67227 */ /* 0x000fe200078e00ff */
[----:B------:R-:W-:-:S03]  /*15870*/  IABS R225, R8 ;  /* 0x0000000800e17213 */ /* 0x000fc60000000000 */
[----:B------:R-:W-:Y:S02]  /*15880*/  IMAD.MOV R228, RZ, RZ, -R229 ;  /* 0x000000ffffe47224 */ /* 0x000fe400078e0ae5 */
[----:B------:R-:W-:Y:S02]  /*15890*/  IMAD.MOV R229, RZ, RZ, -R230 ;  /* 0x000000ffffe57224 */ /* 0x000fe400078e0ae6 */
[----:B------:R-:W-:-:S04]  /*158a0*/  IMAD.HI.U32 R237, R2, R225, RZ ;  /* 0x000000e102ed7227 */ /* 0x000fc800078e00ff */
[----:B------:R-:W-:Y:S01]  /*158b0*/  IMAD R224, R0, R229, R224 ;  /* 0x000000e500e07224 */ /* 0x000fe200078e02e0 */
[----:B------:R-:W-:Y:S01]  /*158c0*/  IADD3 R230, -R237, RZ, RZ ;  /* 0x000000ffede67210 */ /* 0x000fe20007ffe1ff */
[--C-:B------:R-:W-:Y:S01]  /*158d0*/  @!P5 IMAD.IADD R223, R223, 0x1, -R0.reuse ;  /* 0x00000001dfdfd824 */ /* 0x100fe200078e0a00 */
[----:B------:R-:W-:Y:S01]  /*158e0*/  IABS R229, R9 ;  /* 0x0000000900e57213 */ /* 0x000fe20000000000 */
[----:B------:R-:W-:Y:S01]  /*158f0*/  @!P4 IMAD.IADD R220, R220, 0x1, -R0 ;  /* 0x00000001dcdcc824 */ /* 0x000fe200078e0a00 */
[C---:B------:R-:W-:Y:S01]  /*15900*/  ISETP.GT.U32.AND P5, PT, R0.reuse, R224, PT ;  /* 0x000000e00000720c */ /* 0x040fe20003fa4070 */
[C---:B------:R-:W-:Y:S01]  /*15910*/  VIADD R7, R3.reuse, 0x1c5 ;  /* 0x000001c503077836 */ /* 0x040fe20000000000 */
[C---:B------:R-:W-:Y:S01]  /*15920*/  ISETP.GT.U32.AND P4, PT, R0.reuse, R222, PT ;  /* 0x000000de0000720c */ /* 0x040fe20003f84070 */
[C---:B------:R-:W-:Y:S02]  /*15930*/  IMAD R225, R0.reuse, R230, R225 ;  /* 0x000000e600e17224 */ /* 0x040fe400078e02e1 */
[----:B------:R-:W-:Y:S01]  /*15940*/  VIADD R10, R3, 0x1c7 ;  /* 0x000001c7030a7836 */ /* 0x000fe20000000000 */
[----:B------:R-:W-:Y:S01]  /*15950*/  IABS R226, R7 ;  /* 0x0000000700e27213 */ /* 0x000fe20000000000 */
[----:B------:R-:W-:-:S02]  /*15960*/  IMAD R250, R0, R228, R250 ;  /* 0x000000e400fa7224 */ /* 0x000fc400078e02fa */
[----:B------:R-:W-:Y:S01]  /*15970*/  @!P1 IMAD.MOV R233, RZ, RZ, -R233 ;  /* 0x000000ffffe99224 */ /* 0x000fe200078e0ae9 */
[----:B------:R-:W-:Y:S01]  /*15980*/  IABS R228, R10 ;  /* 0x0000000a00e47213 */ /* 0x000fe20000000000 */
[----:B------:R-:W-:-:S04]  /*15990*/  IMAD.HI.U32 R7, R2, R226, RZ ;  /* 0x000000e202077227 */ /* 0x000fc800078e00ff */
[--C-:B------:R-:W-:Y:S01]  /*159a0*/  @!P5 IMAD.IADD R224, R224, 0x1, -R0.reuse ;  /* 0x00000001e0e0d824 */ /* 0x100fe200078e0a00 */
[----:B------:R-:W-:Y:S01]  /*159b0*/  ISETP.GT.U32.AND P5, PT, R0, R225, PT ;  /* 0x000000e10000720c */ /* 0x000fe20003fa4070 */
[----:B------:R-:W-:Y:S01]  /*159c0*/  @!P4 IMAD.IADD R222, R222, 0x1, -R0 ;  /* 0x00000001dedec824 */ /* 0x000fe200078e0a00 */
[----:B------:R-:W-:Y:S01]  /*159d0*/  ISETP.GE.AND P4, PT, R227, RZ, PT ;  /* 0x000000ffe300720c */ /* 0x000fe20003f86270 */
[C---:B------:R-:W-:Y:S02]  /*159e0*/  VIADD R227, R3.reuse, 0x1c6 ;  /* 0x000001c603e37836 */ /* 0x040fe40000000000 */
[----:B------:R-:W-:Y:S02]  /*159f0*/  IMAD.MOV R237, RZ, RZ, -R7 ;  /* 0x000000ffffed7224 */ /* 0x000fe400078e0a07 */
[----:B------:R-:W-:Y:S01]  /*15a00*/  VIADD R7, R3, 0x1ca ;  /* 0x000001ca03077836 */ /* 0x000fe20000000000 */
[----:B------:R-:W-:Y:S01]  /*15a10*/  IABS R227, R227 ;  /* 0x000000e300e37213 */ /* 0x000fe20000000000 */
[C---:B------:R-:W-:Y:S01]  /*15a20*/  IMAD R226, R0.reuse, R237, R226 ;  /* 0x000000ed00e27224 */ /* 0x040fe200078e02e2 */
[----:B------:R-:W-:Y:S01]  /*15a30*/  ISETP.GT.U32.AND P1, PT, R0, R221, PT ;  /* 0x000000dd0000720c */ /* 0x000fe20003f24070 */
[----:B------:R-:W-:Y:S01]  /*15a40*/  IMAD.HI.U32 R10, R2, R228, RZ ;  /* 0x000000e4020a7227 */ /* 0x000fe200078e00ff */
[----:B------:R-:W-:-:S03]  /*15a50*/  IABS R237, R7 ;  /* 0x0000000700ed7213 */ /* 0x000fc60000000000 */
[----:B------:R-:W-:Y:S01]  /*15a60*/  @!P5 IMAD.IADD R225, R225, 0x1, -R0 ;  /* 0x00000001e1e1d824 */ /* 0x000fe200078e0a00 */
[----:B------:R-:W-:Y:S01]  /*15a70*/  ISETP.GT.U32.AND P5, PT, R0, R220, PT ;  /* 0x000000dc0000720c */ /* 0x000fe20003fa4070 */
[----:B------:R-:W-:Y:S01]  /*15a80*/  IMAD.HI.U32 R7, R2, R227, RZ ;  /* 0x000000e302077227 */ /* 0x000fe200078e00ff */
[----:B------:R-:W-:-:S03]  /*15a90*/  IADD3 R10, -R10, RZ, RZ ;  /* 0x000000ff0a0a7210 */ /* 0x000fc60007ffe1ff */
[----:B------:R-:W-:Y:S01]  /*15aa0*/  @!P3 IMAD.MOV R234, RZ, RZ, -R234 ;  /* 0x000000ffffeab224 */ /* 0x000fe200078e0aea */
[----:B------:R-:W-:Y:S01]  /*15ab0*/  ISETP.GT.U32.AND P3, PT, R0, R222, PT ;  /* 0x000000de0000720c */ /* 0x000fe20003f64070 */
[----:B------:R-:W-:-:S04]  /*15ac0*/  IMAD.HI.U32 R9, R2, R229, RZ ;  /* 0x000000e502097227 */ /* 0x000fc800078e00ff */
[----:B------:R-:W-:Y:S02]  /*15ad0*/  IMAD.MOV R7, RZ, RZ, -R7 ;  /* 0x000000ffff077224 */ /* 0x000fe400078e0a07 */
[----:B------:R-:W-:Y:S02]  /*15ae0*/  VIADD R8, R3, 0x1c9 ;  /* 0x000001c903087836 */ /* 0x000fe40000000000 */
[----:B------:R-:W-:Y:S02]  /*15af0*/  IMAD.MOV R9, RZ, RZ, -R9 ;  /* 0x000000ffff097224 */ /* 0x000fe400078e0a09 */
[C---:B------:R-:W-:Y:S01]  /*15b00*/  IMAD R227, R0.reuse, R7, R227 ;  /* 0x0000000700e37224 */ /* 0x040fe200078e02e3 */
[----:B------:R-:W-:Y:S01]  /*15b10*/  IABS R230, R8 ;  /* 0x0000000800e67213 */ /* 0x000fe20000000000 */
[----:B------:R-:W-:Y:S01]  /*15b20*/  IMAD R228, R0, R10, R228 ;  /* 0x0000000a00e47224 */ /* 0x000fe200078e02e4 */
[----:B------:R-:W-:Y:S01]  /*15b30*/  @!P6 IADD3 R232, -R232, RZ, RZ ;  /* 0x000000ffe8e8e210 */ /* 0x000fe20007ffe1ff */
[C---:B------:R-:W-:Y:S01]  /*15b40*/  IMAD R229, R0.reuse, R9, R229 ;  /* 0x0000000900e57224 */ /* 0x040fe200078e02e5 */
[----:B------:R-:W-:Y:S01]  /*15b50*/  ISETP.GT.U32.AND P6, PT, R0, R225, PT ;  /* 0x000000e10000720c */ /* 0x000fe20003fc4070 */
[--C-:B------:R-:W-:Y:S01]  /*15b60*/  @!P1 IMAD.IADD R221, R221, 0x1, -R0.reuse ;  /* 0x00000001dddd9824 */ /* 0x100fe200078e0a00 */
[----:B------:R-:W-:Y:S01]  /*15b70*/  @!P5 IADD3 R220, R220, -R0, RZ ;  /* 0x80000000dcdcd210 */ /* 0x000fe20007ffe0ff */
[----:B------:R-:W-:Y:S01]  /*15b80*/  @!P3 IMAD.IADD R222, R222, 0x1, -R0 ;  /* 0x00000001dedeb824 */ /* 0x000fe200078e0a00 */
[----:B------:R-:W-:Y:S01]  /*15b90*/  ISETP.GT.U32.AND P5, PT, R0, R227, PT ;  /* 0x000000e30000720c */ /* 0x000fe20003fa4070 */
[----:B------:R-:W-:Y:S01]  /*15ba0*/  IMAD.HI.U32 R8, R2, R230, RZ ;  /* 0x000000e602087227 */ /* 0x000fe200078e00ff */
[C---:B------:R-:W-:Y:S01]  /*15bb0*/  ISETP.GT.U32.AND P1, PT, R0.reuse, R228, PT ;  /* 0x000000e40000720c */ /* 0x040fe20003f24070 */
[----:B------:R-:W2:Y:S01]  /*15bc0*/  LDL.LU R10, [R1+0x2af0] ;  /* 0x002af000010a7983 */ /* 0x000ea20000300800 */
[----:B------:R-:W-:Y:S01]  /*15bd0*/  ISETP.GT.U32.AND P3, PT, R0, R229, PT ;  /* 0x000000e50000720c */ /* 0x000fe20003f64070 */
[----:B------:R-:W-:-:S02]  /*15be0*/  IMAD.HI.U32 R7, R2, R237, RZ ;  /* 0x000000ed02077227 */ /* 0x000fc400078e00ff */
[----:B------:R-:W3:Y:S02]  /*15bf0*/  LDL.LU R9, [R1+0x2aec] ;  /* 0x002aec0001097983 */ /* 0x000ee40000300800 */
[----:B------:R-:W-:Y:S02]  /*15c00*/  IMAD.MOV R8, RZ, RZ, -R8 ;  /* 0x000000ffff087224 */ /* 0x000fe400078e0a08 */
[----:B------:R-:W-:Y:S02]  /*15c10*/  IMAD.MOV R7, RZ, RZ, -R7 ;  /* 0x000000ffff077224 */ /* 0x000fe400078e0a07 */
[C---:B------:R-:W-:Y:S02]  /*15c20*/  IMAD R230, R0.reuse, R8, R230 ;  /* 0x0000000800e67224 */ /* 0x040fe400078e02e6 */
[----:B------:R-:W4:Y:S01]  /*15c30*/  LDL.LU R8, [R1+0x2ae8] ;  /* 0x002ae80001087983 */ /* 0x000f220000300800 */
[----:B------:R-:W-:Y:S02]  /*15c40*/  IMAD R237, R0, R7, R237 ;  /* 0x0000000700ed7224 */ /* 0x000fe400078e02ed */
[--C-:B------:R-:W-:Y:S01]  /*15c50*/  @!P6 IMAD.IADD R225, R225, 0x1, -R0.reuse ;  /* 0x00000001e1e1e824 */ /* 0x100fe200078e0a00 */
[----:B------:R-:W2:Y:S01]  /*15c60*/  LDL.LU R7, [R1+0x2ae4] ;  /* 0x002ae40001077983 */ /* 0x000ea20000300800 */
[----:B------:R-:W-:Y:S01]  /*15c70*/  ISETP.GE.AND P6, PT, R6, RZ, PT ;  /* 0x000000ff0600720c */ /* 0x000fe20003fc6270 */
[--C-:B------:R-:W-:Y:S01]  /*15c80*/  @!P5 IMAD.IADD R227, R227, 0x1, -R0.reuse ;  /* 0x00000001e3e3d824 */ /* 0x100fe200078e0a00 */
[----:B------:R-:W-:Y:S01]  /*15c90*/  ISETP.GE.AND P5, PT, R4, RZ, PT ;  /* 0x000000ff0400720c */ /* 0x000fe20003fa6270 */
[----:B------:R-:W4:Y:S01]  /*15ca0*/  LDL.LU R6, [R1+0x2ae0] ;  /* 0x002ae00001067983 */ /* 0x000f220000300800 */
[--C-:B------:R-:W-:Y:S01]  /*15cb0*/  @!P1 IMAD.IADD R228, R228, 0x1, -R0.reuse ;  /* 0x00000001e4e49824 */ /* 0x100fe200078e0a00 */
[----:B------:R-:W-:Y:S01]  /*15cc0*/  ISETP.GE.AND P1, PT, R251, RZ, PT ;  /* 0x000000fffb00720c */ /* 0x000fe20003f26270 */
[----:B------:R-:W-:Y:S01]  /*15cd0*/  @!P3 IMAD.IADD R229, R229, 0x1, -R0 ;  /* 0x00000001e5e5b824 */ /* 0x000fe200078e0a00 */
[----:B------:R-:W2:Y:S01]  /*15ce0*/  LDL.LU R4, [R1+0x2adc] ;  /* 0x002adc0001047983 */ /* 0x000ea20000300800 */
[----:B------:R-:W-:-:S03]  /*15cf0*/  ISETP.GE.AND P3, PT, R252, RZ, PT ;  /* 0x000000fffc00720c */ /* 0x000fc60003f66270 */
[----:B------:R-:W4:Y:S04]  /*15d00*/  LDL.LU R251, [R1+0x2ad8] ;  /* 0x002ad80001fb7983 */ /* 0x000f280000300800 */
[----:B------:R-:W2:Y:S01]  /*15d10*/  LDL.LU R252, [R1+0x2ad4] ;  /* 0x002ad40001fc7983 */ /* 0x000ea20000300800 */
[----:B------:R-:W-:Y:S01]  /*15d20*/  @!P0 IMAD.MOV R231, RZ, RZ, -R231 ;  /* 0x000000ffffe78224 */ /* 0x000fe200078e0ae7 */
[C---:B------:R-:W-:Y:S01]  /*15d30*/  ISETP.GT.U32.AND P0, PT, R0.reuse, R219, PT ;  /* 0x000000db0000720c */ /* 0x040fe20003f04070 */
[----:B------:R-:W-:Y:S01]  /*15d40*/  @!P2 IMAD.MOV R235, RZ, RZ, -R235 ;  /* 0x000000ffffeba224 */ /* 0x000fe200078e0aeb */
[C---:B------:R-:W-:Y:S01]  /*15d50*/  ISETP.GT.U32.AND P2, PT, R0.reuse, R223, PT ;  /* 0x000000df0000720c */ /* 0x040fe20003f44070 */
[----:B------:R-:W-:Y:S01]  /*15d60*/  @!P4 IMAD.MOV R236, RZ, RZ, -R236 ;  /* 0x000000ffffecc224 */ /* 0x000fe200078e0aec */
[----:B------:R-:W-:-:S09]  /*15d70*/  ISETP.GT.U32.AND P4, PT, R0, R224, PT ;  /* 0x000000e00000720c */ /* 0x000fd20003f84070 */
[--C-:B------:R-:W-:Y:S01]  /*15d80*/  @!P0 IMAD.IADD R219, R219, 0x1, -R0.reuse ;  /* 0x00000001dbdb8824 */ /* 0x100fe200078e0a00 */
[C---:B------:R-:W-:Y:S01]  /*15d90*/  ISETP.GT.U32.AND P0, PT, R0.reuse, R226, PT ;  /* 0x000000e20000720c */ /* 0x040fe20003f04070 */
[--C-:B------:R-:W-:Y:S01]  /*15da0*/  @!P2 IMAD.IADD R223, R223, 0x1, -R0.reuse ;  /* 0x00000001dfdfa824 */ /* 0x100fe200078e0a00 */
[----:B------:R-:W-:Y:S01]  /*15db0*/  ISETP.GT.U32.AND P2, PT, R0, R230, PT ;  /* 0x000000e60000720c */ /* 0x000fe20003f44070 */
[----:B------:R-:W-:Y:S01]  /*15dc0*/  @!P4 IMAD.IADD R224, R224, 0x1, -R0 ;  /* 0x00000001e0e0c824 */ /* 0x000fe200078e0a00 */
[----:B------:R-:W-:-:S09]  /*15dd0*/  ISETP.GT.U32.AND P4, PT, R0, R237, PT ;  /* 0x000000ed0000720c */ /* 0x000fd20003f84070 */
[----:B------:R-:W-:Y:S02]  /*15de0*/  @!P0 IADD3 R226, R226, -R0, RZ ;  /* 0x80000000e2e28210 */ /* 0x000fe40007ffe0ff */
[----:B------:R-:W-:Y:S01]  /*15df0*/  ISETP.GT.U32.AND P0, PT, R0, R250, PT ;  /* 0x000000fa0000720c */ /* 0x000fe20003f04070 */
[--C-:B------:R-:W-:Y:S01]  /*15e00*/  @!P2 IMAD.IADD R230, R230, 0x1, -R0.reuse ;  /* 0x00000001e6e6a824 */ /* 0x100fe200078e0a00 */
[----:B------:R-:W-:Y:S01]  /*15e10*/  ISETP.GE.AND P2, PT, R249, RZ, PT ;  /* 0x000000fff900720c */ /* 0x000fe20003f46270 */
[----:B------:R-:W-:Y:S01]  /*15e20*/  @!P4 IMAD.IADD R237, R237, 0x1, -R0 ;  /* 0x00000001ededc824 */ /* 0x000fe200078e0a00 */
[----:B------:R-:W-:Y:S01]  /*15e30*/  ISETP.GE.AND P4, PT, R243, RZ, PT ;  /* 0x000000fff300720c */ /* 0x000fe20003f86270 */
[----:B------:R-:W-:Y:S01]  /*15e40*/  @!P5 IMAD.MOV R244, RZ, RZ, -R244 ;  /* 0x000000fffff4d224 */ /* 0x000fe200078e0af4 */
[----:B------:R-:W-:Y:S01]  /*15e50*/  ISETP.GT.U32.AND P5, PT, R0, R227, PT ;  /* 0x000000e30000720c */ /* 0x000fe20003fa4070 */
[----:B------:R-:W-:Y:S02]  /*15e60*/  @!P6 IMAD.MOV R239, RZ, RZ, -R239 ;  /* 0x000000ffffefe224 */ /* 0x000fe400078e0aef */
[----:B------:R-:W-:-:S04]  /*15e70*/  @!P1 IMAD.MOV R245, RZ, RZ, -R245 ;  /* 0x000000fffff59224 */ /* 0x000fc800078e0af5 */
[----:B------:R-:W-:Y:S01]  /*15e80*/  @!P0 IADD3 R250, R250, -R0, RZ ;  /* 0x80000000fafa8210 */ /* 0x000fe20007ffe0ff */
[----:B------:R-:W-:Y:S01]  /*15e90*/  @!P3 IMAD.MOV R246, RZ, RZ, -R246 ;  /* 0x000000fffff6b224 */ /* 0x000fe200078e0af6 */
[----:B------:R-:W-:Y:S01]  /*15ea0*/  ISETP.GT.U32.AND P0, PT, R0, R226, PT ;  /* 0x000000e20000720c */ /* 0x000fe20003f04070 */
[----:B------:R-:W-:Y:S01]  /*15eb0*/  @!P2 IMAD.MOV R247, RZ, RZ, -R247 ;  /* 0x000000fffff7a224 */ /* 0x000fe200078e0af7 */
[----:B------:R-:W-:Y:S02]  /*15ec0*/  @!P4 IADD3 R248, -R248, RZ, RZ ;  /* 0x000000fff8f8c210 */ /* 0x000fe40007ffe1ff */
[C---:B------:R-:W-:Y:S02]  /*15ed0*/  ISETP.GT.U32.AND P1, PT, R0.reuse, R228, PT ;  /* 0x000000e40000720c */ /* 0x040fe40003f24070 */
[C---:B------:R-:W-:Y:S02]  /*15ee0*/  ISETP.GT.U32.AND P3, PT, R0.reuse, R229, PT ;  /* 0x000000e50000720c */ /* 0x040fe40003f64070 */
[----:B------:R-:W-:-:S02]  /*15ef0*/  ISETP.GT.U32.AND P2, PT, R0, R230, PT ;  /* 0x000000e60000720c */ /* 0x000fc40003f44070 */
[C---:B------:R-:W-:Y:S02]  /*15f00*/  ISETP.GT.U32.AND P4, PT, R0.reuse, R237, PT ;  /* 0x000000ed0000720c */ /* 0x040fe40003f84070 */
[----:B------:R-:W-:Y:S01]  /*15f10*/  ISETP.GT.U32.AND P6, PT, R0, R250, PT ;  /* 0x000000fa0000720c */ /* 0x000fe20003fc4070 */
[----:B------:R-:W-:Y:S02]  /*15f20*/  VIADD R249, R3, 0x1bb ;  /* 0x000001bb03f97836 */ /* 0x000fe40000000000 */
[--C-:B------:R-:W-:Y:S02]  /*15f30*/  @!P5 IMAD.IADD R227, R227, 0x1, -R0.reuse ;  /* 0x00000001e3e3d824 */ /* 0x100fe400078e0a00 */
[--C-:B------:R-:W-:Y:S01]  /*15f40*/  @!P0 IMAD.IADD R226, R226, 0x1, -R0.reuse ;  /* 0x00000001e2e28824 */ /* 0x100fe200078e0a00 */
[----:B------:R-:W-:Y:S01]  /*15f50*/  ISETP.GE.AND P5, PT, R249, RZ, PT ;  /* 0x000000fff900720c */ /* 0x000fe20003fa6270 */
[--C-:B------:R-:W-:Y:S01]  /*15f60*/  @!P1 IMAD.IADD R228, R228, 0x1, -R0.reuse ;  /* 0x00000001e4e49824 */ /* 0x100fe200078e0a00 */
[----:B------:R-:W-:Y:S01]  /*15f70*/  ISETP.GE.AND P0, PT, R5, RZ, PT ;  /* 0x000000ff0500720c */ /* 0x000fe20003f06270 */
[--C-:B------:R-:W-:Y:S01]  /*15f80*/  @!P3 IMAD.IADD R229, R229, 0x1, -R0.reuse ;  /* 0x00000001e5e5b824 */ /* 0x100fe200078e0a00 */
[----:B------:R-:W-:Y:S01]  /*15f90*/  @!P2 IADD3 R230, R230, -R0, RZ ;  /* 0x80000000e6e6a210 */ /* 0x000fe20007ffe0ff */
[--C-:B------:R-:W-:Y:S01]  /*15fa0*/  @!P4 IMAD.IADD R237, R237, 0x1, -R0.reuse ;  /* 0x00000001ededc824 */ /* 0x100fe200078e0a00 */
[----:B------:R-:W-:Y:S01]  /*15fb0*/  ISETP.GE.AND P1, PT, R242, RZ, PT ;  /* 0x000000fff200720c */ /* 0x000fe20003f26270 */
[----:B------:R-:W-:Y:S01]  /*15fc0*/  @!P6 IMAD.IADD R250, R250, 0x1, -R0 ;  /* 0x00000001fafae824 */ /* 0x000fe200078e0a00 */
[----:B------:R-:W-:-:S02]  /*15fd0*/  ISETP.GE.AND P3, PT, R241, RZ, PT ;  /* 0x000000fff100720c */ /* 0x000fc40003f66270 */
[----:B------:R-:W-:Y:S02]  /*15fe0*/  ISETP.GE.AND P2, PT, R240, RZ, PT ;  /* 0x000000fff000720c */ /* 0x000fe40003f46270 */
[----:B------:R-:W-:Y:S02]  /*15ff0*/  ISETP.GE.AND P4, PT, R238, RZ, PT ;  /* 0x000000ffee00720c */ /* 0x000fe40003f86270 */
[----:B------:R-:W-:Y:S02]  /*16000*/  ISETP.NE.AND P6, PT, RZ, UR5, PT ;  /* 0x00000005ff007c0c */ /* 0x000fe4000bfc5270 */
[----:B------:R-:W-:Y:S01]  /*16010*/  LOP3.LUT R249, RZ, UR5, RZ, 0x33, !PT ;  /* 0x00000005fff97c12 */ /* 0x000fe2000f8e33ff */
[----:B------:R-:W-:Y:S01]  /*16020*/  STL [R1+0x2b90], R199 ;  /* 0x002b90c701007387 */ /* 0x000fe20000100800 */
[----:B------:R-:W1:Y:S01]  /*16030*/  LDC R5, c[0x0][0x23c] ;  /* 0x00008f00ff057b82 */ /* 0x000e620000000800 */
[----:B------:R-:W-:Y:S01]  /*16040*/  ULDC UR8, c[0x0][0x234] ;  /* 0x00008d0000087ab9 */ /* 0x000fe20000000800 */
[----:B------:R-:W-:Y:S01]  /*16050*/  ULDC.64 UR32, c[0x0][0x210] ;  /* 0x0000840000207ab9 */ /* 0x000fe20000000a00 */
[----:B------:R-:W-:Y:S01]  /*16060*/  STL [R1+0x2b8c], R200 ;  /* 0x002b8cc801007387 */ /* 0x000fe20000100800 */
[----:B------:R-:W1:Y:S01]  /*16070*/  S2R R243, SR_TID.X ;  /* 0x0000000000f37919 */ /* 0x000e620000002100 */
[----:B------:R-:W-:Y:S01]  /*16080*/  @!P0 IMAD.MOV R250, RZ, RZ, -R250 ;  /* 0x000000fffffa8224 */ /* 0x000fe200078e0afa */
[----:B------:R-:W-:Y:S01]  /*16090*/  ULDC UR21, c[0x0][0x240] ;  /* 0x0000900000157ab9 */ /* 0x000fe20000000800 */
[C---:B---3--:R-:W-:Y:S01]  /*160a0*/  SEL R9, R249.reuse, R9, !P6 ;  /* 0x00000009f9097207 */ /* 0x048fe20007000000 */
[----:B------:R-:W-:Y:S01]  /*160b0*/  STL [R1+0x2b88], R201 ;  /* 0x002b88c901007387 */ /* 0x000fe20000100800 */
[C---:B------:R-:W-:Y:S01]  /*160c0*/  SEL R151, R249.reuse, R151, !P6 ;  /* 0x00000097f9977207 */ /* 0x040fe20007000000 */
[----:B------:R-:W-:Y:S01]  /*160d0*/  ULDC UR20, c[0x0][0x240] ;  /* 0x0000900000147ab9 */ /* 0x000fe20000000800 */
[C---:B------:R-:W-:Y:S01]  /*160e0*/  SEL R152, R249.reuse, R152, !P6 ;  /* 0x00000098f9987207 */ /* 0x040fe20007000000 */
[----:B------:R3:W-:Y:S01]  /*160f0*/  STL [R1+0x2b84], R202 ;  /* 0x002b84ca01007387 */ /* 0x0007e20000100800 */
[C---:B------:R-:W-:Y:S01]  /*16100*/  SEL R154, R249.reuse, R154, !P6 ;  /* 0x0000009af99a7207 */ /* 0x040fe20007000000 */
[----:B------:R-:W-:Y:S01]  /*16110*/  ULDC UR19, c[0x0][0x240] ;  /* 0x0000900000137ab9 */ /* 0x000fe20000000800 */
[C---:B------:R-:W-:Y:S01]  /*16120*/  SEL R155, R249.reuse, R155, !P6 ;  /* 0x0000009bf99b7207 */ /* 0x040fe20007000000 */
[----:B------:R-:W-:Y:S01]  /*16130*/  STL [R1+0x2b80], R203 ;  /* 0x002b80cb01007387 */ /* 0x000fe20000100800 */
        /* <DEDUP_REMOVED lines=18> */
[----:B------:R-:W-:Y:S01]  /*16260*/  SEL R166, R249, R166, !P6 ;  /* 0x000000a6f9a67207 */ /* 0x000fe20007000000 */
[----:B------:R-:W-:Y:S01]  /*16270*/  STL [R1+0x2b6c], R208 ;  /* 0x002b6cd001007387 */ /* 0x000fe20000100800 */
[----:B-1----:R-:W-:Y:S01]  /*16280*/  LOP3.LUT R243, R243, 0x1f, RZ, 0xc0, !PT ;  /* 0x0000001ff3f37812 */ /* 0x002fe200078ec0ff */
[----:B------:R-:W-:Y:S01]  /*16290*/  ULDC UR12, c[0x0][0x240] ;  /* 0x00009000000c7ab9 */ /* 0x000fe20000000800 */
[C---:B------:R-:W-:Y:S01]  /*162a0*/  SEL R167, R249.reuse, R167, !P6 ;  /* 0x000000a7f9a77207 */ /* 0x040fe20007000000 */
[----:B------:R-:W-:Y:S01]  /*162b0*/  STL [R1+0x2b68], R209 ;  /* 0x002b68d101007387 */ /* 0x000fe20000100800 */
[----:B------:R-:W-:Y:S01]  /*162c0*/  SEL R171, R249, R171, !P6 ;  /* 0x000000abf9ab7207 */ /* 0x000fe20007000000 */
[----:B---3--:R-:W-:Y:S01]  /*162d0*/  IMAD R202, R243, R5, RZ ;  /* 0x00000005f3ca7224 */ /* 0x008fe200078e02ff */
        /* <DEDUP_REMOVED lines=26> */
[----:B------:R-:W-:Y:S01]  /*16480*/  ULDC UR6, c[0x0][0x240] ;  /* 0x0000900000067ab9 */ /* 0x000fe20000000800 */
[----:B------:R-:W-:Y:S01]  /*16490*/  ULDC UR28, c[0x0][0x240] ;  /* 0x00009000001c7ab9 */ /* 0x000fe20000000800 */
[----:B------:R-:W-:Y:S01]  /*164a0*/  ULDC UR27, c[0x0][0x240] ;  /* 0x00009000001b7ab9 */ /* 0x000fe20000000800 */
        /* <DEDUP_REMOVED lines=46> */
[C---:B------:R-:W-:Y:S01]  /*16790*/  SEL R17, R249.reuse, R17, !P6 ;  /* 0x00000011f9117207 */ /* 0x040fe20007000000 */
[----:B------:R-:W-:Y:S01]  /*167a0*/  ULDC UR61, c[0x0][0x240] ;  /* 0x00009000003d7ab9 */ /* 0x000fe20000000800 */
[----:B------:R-:W-:Y:S01]  /*167b0*/  STL [R1+0x2b18], R230 ;  /* 0x002b18e601007387 */ /* 0x000fe20000100800 */
[----:B------:R-:W-:Y:S01]  /*167c0*/  SEL R97, R249, R97, !P6 ;  /* 0x00000061f9617207 */ /* 0x000fe20007000000 */
[----:B------:R-:W-:Y:S01]  /*167d0*/  ULDC UR5, c[0x0][0x240] ;  /* 0x0000900000057ab9 */ /* 0x000fe20000000800 */
[----:B------:R-:W-:Y:S01]  /*167e0*/  ULDC UR4, c[0x0][0x230] ;  /* 0x00008c0000047ab9 */ /* 0x000fe20000000800 */
[----:B------:R-:W-:Y:S04]  /*167f0*/  STL [R1+0x2b14], R237 ;  /* 0x002b14ed01007387 */ /* 0x000fe80000100800 */
        /* <DEDUP_REMOVED lines=14> */
[----:B------:R3:W-:Y:S04]  /*168e0*/  STL [R1+0x2ad8], R2 ;  /* 0x002ad80201007387 */ /* 0x0007e80000100800 */
[----:B------:R4:W-:Y:S04]  /*168f0*/  STL [R1+0x2ad4], R0 ;  /* 0x002ad40001007387 */ /* 0x0009e80000100800 */
[----:B------:R-:W2:Y:S04]  /*16900*/  LDL.LU R5, [R1+0x158] ;  /* 0x0001580001057983 */ /* 0x000ea80000300800 */
[----:B------:R-:W3:Y:S04]  /*16910*/  LDL.LU R243, [R1+0x15c] ;  /* 0x00015c0001f37983 */ /* 0x000ee80000300800 */
[----:B------:R-:W1:Y:S04]  /*16920*/  LDL.LU R201, [R1+0x8c] ;  /* 0x00008c0001c97983 */ /* 0x000e680000300800 */
[----:B------:R-:W4:Y:S04]  /*16930*/  LDL.LU R200, [R1+0x88] ;  /* 0x0000880001c87983 */ /* 0x000f280000300800 */
[----:B------:R-:W4:Y:S01]  /*16940*/  LDL.LU R199, [R1+0x84] ;  /* 0x0000840001c77983 */ /* 0x000f220000300800 */
[----:B--2---:R-:W-:-:S02]  /*16950*/  IMAD R5, R5, UR8, RZ ;  /* 0x0000000805057c24 */ /* 0x004fc4000f8e02ff */
[----:B---3--:R-:W-:-:S03]  /*16960*/  IMAD R238, R243, UR8, RZ ;  /* 0x00000008f3ee7c24 */ /* 0x008fc6000f8e02ff */
[----:B------:R-:W-:-:S04]  /*16970*/  LEA R240, P0, R5, UR32, 0x2 ;  /* 0x0000002005f07c11 */ /* 0x000fc8000f8010ff */
[----:B------:R-:W-:Y:S02]  /*16980*/  LEA.HI.X.SX32 R241, R5, UR33, 0x2, P0 ;  /* 0x0000002105f17c11 */ /* 0x000fe400080f16ff */
[----:B------:R-:W-:-:S04]  /*16990*/  LEA R242, P0, R238, UR32, 0x2 ;  /* 0x00000020eef27c11 */ /* 0x000fc8000f8010ff */
[----:B------:R-:W-:Y:S01]  /*169a0*/  LEA.HI.X.SX32 R243, R238, UR33, 0x2, P0 ;  /* 0x00000021eef37c11 */ /* 0x000fe200080f16ff */
[----:B------:R-:W-:Y:S02]  /*169b0*/  ULDC.64 UR32, c[0x0][0x218] ;  /* 0x0000860000207ab9 */ /* 0x000fe40000000a00 */
[C---:B------:R-:W-:Y:S01]  /*169c0*/  LEA R238, P0, R202.reuse, UR32, 0x2 ;  /* 0x00000020caee7c11 */ /* 0x040fe2000f8010ff */
[----:B------:R-:W-:Y:S01]  /*169d0*/  STL [R1+0x2b98], R240 ;  /* 0x002b98f001007387 */ /* 0x000fe20000100800 */
[----:B-1----:R-:W-:Y:S01]  /*169e0*/  SEL R3, R249, R201, !P6 ;  /* 0x000000c9f9037207 */ /* 0x002fe20007000000 */
[----:B------:R-:W-:Y:S01]  /*169f0*/  IMAD R151, R151, UR21, RZ ;  /* 0x0000001597977c24 */ /* 0x000fe2000f8e02ff */
[----:B------:R-:W-:Y:S01]  /*16a00*/  LEA.HI.X.SX32 R5, R202, UR33, 0x2, P0 ;  /* 0x00000021ca057c11 */ /* 0x000fe200080f16ff */
[----:B------:R-:W-:Y:S01]  /*16a10*/  STL [R1+0x2b94], R241 ;  /* 0x002b94f101007387 */ /* 0x000fe20000100800 */
[C---:B----4-:R-:W-:Y:S01]  /*16a20*/  SEL R2, R249.reuse, R200, !P6 ;  /* 0x000000c8f9027207 */ /* 0x050fe20007000000 */
[----:B------:R-:W-:Y:S01]  /*16a30*/  IMAD R152, R152, UR21, RZ ;  /* 0x0000001598987c24 */ /* 0x000fe2000f8e02ff */
[C---:B------:R-:W-:Y:S01]  /*16a40*/  SEL R0, R249.reuse, R199, !P6 ;  /* 0x000000c7f9007207 */ /* 0x040fe20007000000 */
[----:B------:R-:W-:Y:S01]  /*16a50*/  STL [R1+0x2ba0], R242 ;  /* 0x002ba0f201007387 */ /* 0x000fe20000100800 */
[----:B------:R-:W-:Y:S01]  /*16a60*/  SEL R239, R249, R102, !P6 ;  /* 0x00000066f9ef7207 */ /* 0x000fe20007000000 */
[----:B------:R-:W-:-:S02]  /*16a70*/  ULDC UR32, c[0x0][0x240] ;  /* 0x0000900000207ab9 */ /* 0x000fc40000000800 */
[----:B------:R-:W-:Y:S04]  /*16a80*/  STL [R1+0x2b9c], R243 ;  /* 0x002b9cf301007387 */ /* 0x000fe80000100800 */
[----:B------:R-:W-:Y:S04]  /*16a90*/  STL [R1+0x2ba4], R238 ;  /* 0x002ba4ee01007387 */ /* 0x000fe80000100800 */
[----:B------:R-:W-:Y:S04]  /*16aa0*/  STL [R1+0x2ba8], R5 ;  /* 0x002ba80501007387 */ /* 0x000fe80000100800 */
[----:B------:R1:W-:Y:S04]  /*16ab0*/  STL [R1+0x8c], R3 ;  /* 0x00008c0301007387 */ /* 0x0003e80000100800 */
[----:B------:R-:W2:Y:S04]  /*16ac0*/  LDL.LU R230, [R1+0x80] ;  /* 0x0000800001e67983 */ /* 0x000ea80000300800 */
[----:B------:R2:W-:Y:S04]  /*16ad0*/  STL [R1+0x35c], R2 ;  /* 0x00035c0201007387 */ /* 0x0005e80000100800 */
[----:B------:R-:W3:Y:S04]  /*16ae0*/  LDL.LU R229, [R1+0x7c] ;  /* 0x00007c0001e57983 */ /* 0x000ee80000300800 */
[----:B------:R4:W-:Y:S04]  /*16af0*/  STL [R1+0x358], R0 ;  /* 0x0003580001007387 */ /* 0x0009e80000100800 */
[----:B------:R-:W4:Y:S04]  /*16b00*/  LDL.LU R228, [R1+0x78] ;  /* 0x0000780001e47983 */ /* 0x000f280000300800 */
        /* <DEDUP_REMOVED lines=11> */
[----:B-1----:R-:W4:Y:S04]  /*16bc0*/  LDL.LU R3, [R1+0x40] ;  /* 0x0000400001037983 */ /* 0x002f280000300800 */
        /* <DEDUP_REMOVED lines=15> */
[----:B------:R-:W4:Y:S01]  /*16cc0*/  LDL.LU R199, [R1] ;  /* 0x0000000001c77983 */ /* 0x000f220000300800 */
[----:B--2---:R-:W-:-:S02]  /*16cd0*/  SEL R2, R249, R230, !P6 ;  /* 0x000000e6f9027207 */ /* 0x004fc40007000000 */
[----:B---3--:R-:W-:-:S03]  /*16ce0*/  SEL R5, R249, R229, !P6 ;  /* 0x000000e5f9057207 */ /* 0x008fc60007000000 */
[----:B------:R1:W-:Y:S01]  /*16cf0*/  STL [R1+0x354], R2 ;  /* 0x0003540201007387 */ /* 0x0003e20000100800 */
[----:B----4-:R-:W-:-:S03]  /*16d00*/  SEL R0, R249, R228, !P6 ;  /* 0x000000e4f9007207 */ /* 0x010fc60007000000 */
[----:B------:R2:W-:Y:S01]  /*16d10*/  STL [R1+0x350], R5 ;  /* 0x0003500501007387 */ /* 0x0005e20000100800 */
[----:B-1----:R-:W-:-:S03]  /*16d20*/  SEL R2, R249, R227, !P6 ;  /* 0x000000e3f9027207 */ /* 0x002fc60007000000 */
[----:B------:R1:W-:Y:S01]  /*16d30*/  STL [R1+0x34c], R0 ;  /* 0x00034c0001007387 */ /* 0x0003e20000100800 */
[----:B--2---:R-:W-:-:S03]  /*16d40*/  SEL R5, R249, R226, !P6 ;  /* 0x000000e2f9057207 */ /* 0x004fc60007000000 */
[----:B------:R2:W-:Y:S01]  /*16d50*/  STL [R1+0x348], R2 ;  /* 0x0003480201007387 */ /* 0x0005e20000100800 */
[----:B-1----:R-:W-:-:S03]  /*16d60*/  SEL R0, R249, R225, !P6 ;  /* 0x000000e1f9007207 */ /* 0x002fc60007000000 */
[----:B------:R1:W-:Y:S04]  /*16d70*/  STL [R1+0x344], R5 ;  /* 0x0003440501007387 */ /* 0x0003e80000100800 */
[----:B------:R3:W-:Y:S01]  /*16d80*/  STL [R1+0x74], R0 ;  /* 0x0000740001007387 */ /* 0x0007e20000100800 */
[C---:B--2---:R-:W-:Y:S02]  /*16d90*/  SEL R2, R249.reuse, R224, !P6 ;  /* 0x000000e0f9027207 */ /* 0x044fe40007000000 */
[----:B-1----:R-:W-:-:S03]  /*16da0*/  SEL R5, R249, R223, !P6 ;  /* 0x000000dff9057207 */ /* 0x002fc60007000000 */
[----:B------:R1:W-:Y:S01]  /*16db0*/  STL [R1+0x340], R2 ;  /* 0x0003400201007387 */ /* 0x0003e20000100800 */
[----:B---3--:R-:W-:-:S03]  /*16dc0*/  SEL R0, R249, R222, !P6 ;  /* 0x000000def9007207 */ /* 0x008fc60007000000 */
[----:B------:R2:W-:Y:S04]  /*16dd0*/  STL [R1+0x33c], R5 ;  /* 0x00033c0501007387 */ /* 0x0005e80000100800 */
[----:B------:R3:W-:Y:S01]  /*16de0*/  STL [R1+0x338], R0 ;  /* 0x0003380001007387 */ /* 0x0007e20000100800 */
[C---:B-1----:R-:W-:Y:S02]  /*16df0*/  SEL R2, R249.reuse, R221, !P6 ;  /* 0x000000ddf9027207 */ /* 0x042fe40007000000 */
[----:B--2---:R-:W-:-:S03]  /*16e00*/  SEL R5, R249, R220, !P6 ;  /* 0x000000dcf9057207 */ /* 0x004fc60007000000 */
        /* <DEDUP_REMOVED lines=8> */
[----:B------:R-:W-:Y:S01]  /*16e90*/  STL [R1+0x50], R5 ;  /* 0x0000500501007387 */ /* 0x000fe20000100800 */
[----:B------:R-:W-:-:S03]  /*16ea0*/  SEL R3, R249, R214, !P6 ;  /* 0x000000d6f9037207 */ /* 0x000fc60007000000 */
[----:B------:R2:W-:Y:S01]  /*16eb0*/  STL [R1+0x31c], R0 ;  /* 0x00031c0001007387 */ /* 0x0005e20000100800 */
[----:B-1----:R-:W-:-:S05]  /*16ec0*/  SEL R2, R249, R213, !P6 ;  /* 0x000000d5f9027207 */ /* 0x002fca0007000000 */
[----:B------:R1:W-:Y:S01]  /*16ed0*/  STL [R1+0x318], R2 ;  /* 0x0003180201007387 */ /* 0x0003e20000100800 */
[----:B--2---:R-:W-:-:S03]  /*16ee0*/  SEL R0, R249, R212, !P6 ;  /* 0x000000d4f9007207 */ /* 0x004fc60007000000 */
        /* <DEDUP_REMOVED lines=41> */
[----:B---3--:R-:W-:-:S05]  /*17180*/  SEL R0, R249, R10, !P6 ;  /* 0x0000000af9007207 */ /* 0x008fca0007000000 */
[----:B------:R2:W-:Y:S01]  /*17190*/  STL [R1+0x1b8], R0 ;  /* 0x0001b80001007387 */ /* 0x0005e20000100800 */
[----:B-1----:R-:W-:-:S03]  /*171a0*/  SEL R2, R249, R12, !P6 ;  /* 0x0000000cf9027207 */ /* 0x002fc60007000000 */
[----:B------:R1:W-:Y:S01]  /*171b0*/  STL [R1+0x1c0], R3 ;  /* 0x0001c00301007387 */ /* 0x0003e20000100800 */
[----:B--2---:R-:W-:-:S03]  /*171c0*/  SEL R0, R249, R13, !P6 ;  /* 0x0000000df9007207 */ /* 0x004fc60007000000 */
        /* <DEDUP_REMOVED lines=9> */
[C---:B-1----:R-:W-:Y:S02]  /*17260*/  SEL R2, R249.reuse, R18, !P6 ;  /* 0x00000012f9027207 */ /* 0x042fe40007000000 */
[----:B---3--:R-:W-:-:S03]  /*17270*/  SEL R0, R249, R20, !P6 ;  /* 0x00000014f9007207 */ /* 0x008fc60007000000 */
[----:B------:R1:W-:Y:S04]  /*17280*/  STL [R1+0x22c], R2 ;  /* 0x00022c0201007387 */ /* 0x0003e80000100800 */
        /* <DEDUP_REMOVED lines=50> */
[----:B------:R-:W3:Y:S01]  /*175b0*/  LDL.LU R37, [R1+0x154] ;  /* 0x0001540001257983 */ /* 0x000ee20000300800 */
[----:B------:R-:W-:-:S03]  /*175c0*/  SEL R19, R249, R33, !P6 ;  /* 0x00000021f9137207 */ /* 0x000fc60007000000 */
[----:B------:R-:W-:Y:S04]  /*175d0*/  STL [R1+0x264], R2 ;  /* 0x0002640201007387 */ /* 0x000fe80000100800 */
[----:B------:R-:W4:Y:S04]  /*175e0*/  LDL R36, [R1+0x3dc] ;  /* 0x0003dc0001247983 */ /* 0x000f280000100800 */
[----:B------:R-:W-:Y:S04]  /*175f0*/  STL [R1+0x25c], R0 ;  /* 0x00025c0001007387 */ /* 0x000fe80000100800 */
[----:B------:R-:W3:Y:S04]  /*17600*/  LDL.LU R33, [R1+0x504] ;  /* 0x0005040001217983 */ /* 0x000ee80000300800 */
        /* <DEDUP_REMOVED lines=12> */
[----:B------:R-:W3:Y:S01]  /*176d0*/  LDL.LU R4, [R1+0x4f8] ;  /* 0x0004f80001047983 */ /* 0x000ee20000300800 */
[----:B------:R-:W-:-:S02]  /*176e0*/  SEL R5, R249, R50, !P6 ;  /* 0x00000032f9057207 */ /* 0x000fc40007000000 */
[C---:B------:R-:W-:Y:S02]  /*176f0*/  SEL R238, R249.reuse, R51, !P6 ;  /* 0x00000033f9ee7207 */ /* 0x040fe40007000000 */
[C---:B------:R-:W-:Y:S02]  /*17700*/  SEL R242, R249.reuse, R52, !P6 ;  /* 0x00000034f9f27207 */ /* 0x040fe40007000000 */
[C---:B------:R-:W-:Y:S01]  /*17710*/  SEL R243, R249.reuse, R53, !P6 ;  /* 0x00000035f9f37207 */ /* 0x040fe20007000000 */
[----:B------:R-:W-:Y:S01]  /*17720*/  STL [R1+0x2bac], R5 ;  /* 0x002bac0501007387 */ /* 0x000fe20000100800 */
[C---:B------:R-:W-:Y:S02]  /*17730*/  SEL R240, R249.reuse, R54, !P6 ;  /* 0x00000036f9f07207 */ /* 0x040fe40007000000 */
[C---:B------:R-:W-:Y:S01]  /*17740*/  SEL R241, R249.reuse, R55, !P6 ;  /* 0x00000037f9f17207 */ /* 0x040fe20007000000 */
[----:B------:R-:W-:Y:S01]  /*17750*/  STL [R1+0x2bb0], R238 ;  /* 0x002bb0ee01007387 */ /* 0x000fe20000100800 */
[----:B------:R-:W-:-:S02]  /*17760*/  SEL R199, R249, R56, !P6 ;  /* 0x00000038f9c77207 */ /* 0x000fc40007000000 */
[C---:B------:R-:W-:Y:S01]  /*17770*/  SEL R200, R249.reuse, R58, !P6 ;  /* 0x0000003af9c87207 */ /* 0x040fe20007000000 */
[----:B------:R-:W-:Y:S01]  /*17780*/  STL [R1+0x2bb4], R242 ;  /* 0x002bb4f201007387 */ /* 0x000fe20000100800 */
[C---:B------:R-:W-:Y:S02]  /*17790*/  SEL R201, R249.reuse, R59, !P6 ;  /* 0x0000003bf9c97207 */ /* 0x040fe40007000000 */
[C---:B------:R-:W-:Y:S01]  /*177a0*/  SEL R202, R249.reuse, R60, !P6 ;  /* 0x0000003cf9ca7207 */ /* 0x040fe20007000000 */
[----:B------:R-:W-:Y:S01]  /*177b0*/  STL [R1+0x2bb8], R243 ;  /* 0x002bb8f301007387 */ /* 0x000fe20000100800 */
[----:B------:R-:W-:-:S03]  /*177c0*/  SEL R203, R249, R61, !P6 ;  /* 0x0000003df9cb7207 */ /* 0x000fc60007000000 */
        /* <DEDUP_REMOVED lines=8> */
[----:B------:R1:W-:Y:S01]  /*17850*/  STL [R1+0x2bcc], R201 ;  /* 0x002bccc901007387 */ /* 0x0003e20000100800 */
        /* <DEDUP_REMOVED lines=14> */
[----:B--2---:R-:W-:-:S03]  /*17940*/  SEL R3, R249, R75, !P6 ;  /* 0x0000004bf9037207 */ /* 0x004fc60007000000 */
        /* <DEDUP_REMOVED lines=16> */
[----:B------:R-:W-:Y:S04]  /*17a50*/  STL [R1+0x2c0c], R217 ;  /* 0x002c0cd901007387 */ /* 0x000fe80000100800 */
[----:B------:R-:W-:Y:S01]  /*17a60*/  STL [R1+0x2c10], R219 ;  /* 0x002c10db01007387 */ /* 0x000fe20000100800 */
[----:B------:R-:W-:-:S03]  /*17a70*/  SEL R21, R249, R49, !P6 ;  /* 0x00000031f9157207 */ /* 0x000fc60007000000 */
[----:B------:R-:W-:Y:S04]  /*17a80*/  STL [R1+0x2c14], R220 ;  /* 0x002c14dc01007387 */ /* 0x000fe80000100800 */
[----:B------:R-:W-:Y:S04]  /*17a90*/  STL [R1+0x2c18], R221 ;  /* 0x002c18dd01007387 */ /* 0x000fe80000100800 */
[----:B------:R-:W-:Y:S04]  /*17aa0*/  STL [R1+0x2c1c], R222 ;  /* 0x002c1cde01007387 */ /* 0x000fe80000100800 */
[----:B------:R-:W-:Y:S04]  /*17ab0*/  STL [R1+0x2c20], R223 ;  /* 0x002c20df01007387 */ /* 0x000fe80000100800 */
[----:B------:R2:W-:Y:S01]  /*17ac0*/  STL [R1+0x2c24], R224 ;  /* 0x002c24e001007387 */ /* 0x0005e20000100800 */
[----:B------:R-:W-:-:S02]  /*17ad0*/  SEL R22, R249, R57, !P6 ;  /* 0x00000039f9167207 */ /* 0x000fc40007000000 */
[C---:B------:R-:W-:Y:S02]  /*17ae0*/  SEL R20, R249.reuse, R41, !P6 ;  /* 0x00000029f9147207 */ /* 0x040fe40007000000 */
[C---:B----4-:R-:W-:Y:S02]  /*17af0*/  SEL R38, R249.reuse, R36, !P6 ;  /* 0x00000024f9267207 */ /* 0x050fe40007000000 */
[C---:B---3--:R-:W-:Y:S02]  /*17b00*/  SEL R39, R249.reuse, R35, !P6 ;  /* 0x00000023f9277207 */ /* 0x048fe40007000000 */
[C---:B------:R-:W-:Y:S02]  /*17b10*/  SEL R40, R249.reuse, R34, !P6 ;  /* 0x00000022f9287207 */ /* 0x040fe40007000000 */
[C---:B------:R-:W-:Y:S02]  /*17b20*/  SEL R41, R249.reuse, R16, !P6 ;  /* 0x00000010f9297207 */ /* 0x040fe40007000000 */
[----:B------:R-:W-:-:S02]  /*17b30*/  SEL R42, R249, R15, !P6 ;  /* 0x0000000ff92a7207 */ /* 0x000fc40007000000 */
[C---:B------:R-:W-:Y:S02]  /*17b40*/  SEL R43, R249.reuse, R14, !P6 ;  /* 0x0000000ef92b7207 */ /* 0x040fe40007000000 */
[C---:B------:R-:W-:Y:S02]  /*17b50*/  SEL R44, R249.reuse, R13, !P6 ;  /* 0x0000000df92c7207 */ /* 0x040fe40007000000 */
[C---:B------:R-:W-:Y:S02]  /*17b60*/  SEL R49, R249.reuse, R6, !P6 ;  /* 0x00000006f9317207 */ /* 0x040fe40007000000 */
[----:B------:R-:W3:Y:S04]  /*17b70*/  LDL.LU R6, [R1+0x4fc] ;  /* 0x0004fc0001067983 */ /* 0x000ee80000300800 */
        /* <DEDUP_REMOVED lines=18> */
[----:B------:R-:W4:Y:S01]  /*17ca0*/  LDL.LU R5, [R1+0x4a0] ;  /* 0x0004a00001057983 */ /* 0x000f220000300800 */
[----:B------:R-:W-:-:S03]  /*17cb0*/  SEL R45, R249, R12, !P6 ;  /* 0x0000000cf92d7207 */ /* 0x000fc60007000000 */
        /* <DEDUP_REMOVED lines=10> */
[----:B------:R-:W4:Y:S04]  /*17d60*/  LDL.LU R11, [R1+0x480] ;  /* 0x00048000010b7983 */ /* 0x000f280000300800 */
[----:B------:R-:W4:Y:S04]  /*17d70*/  LDL.LU R10, [R1+0x47c] ;  /* 0x00047c00010a7983 */ /* 0x000f280000300800 */
[----:B------:R-:W4:Y:S04]  /*17d80*/  LDL.LU R8, [R1+0x478] ;  /* 0x0004780001087983 */ /* 0x000f280000300800 */
[----:B------:R-:W4:Y:S04]  /*17d90*/  LDL.LU R7, [R1+0x474] ;  /* 0x0004740001077983 */ /* 0x000f280000300800 */
[----:B------:R-:W2:Y:S01]  /*17da0*/  LDL.LU R4, [R1+0x470] ;  /* 0x0004700001047983 */ /* 0x000ea20000300800 */
[----:B---3--:R-:W-:-:S03]  /*17db0*/  SEL R51, R249, R6, !P6 ;  /* 0x00000006f9337207 */ /* 0x008fc60007000000 */
[----:B------:R-:W3:Y:S01]  /*17dc0*/  LDL.LU R6, [R1+0x46c] ;  /* 0x00046c0001067983 */ /* 0x000ee20000300800 */
[----:B--2---:R-:W-:-:S03]  /*17dd0*/  SEL R78, R249, R4, !P6 ;  /* 0x00000004f94e7207 */ /* 0x004fc60007000000 */
[----:B------:R-:W2:Y:S04]  /*17de0*/  LDL.LU R4, [R1+0x468] ;  /* 0x0004680001047983 */ /* 0x000ea80000300800 */
[----:B------:R-:W2:Y:S04]  /*17df0*/  LDL.LU R211, [R1+0x464] ;  /* 0x0004640001d37983 */ /* 0x000ea80000300800 */
[----:B------:R-:W2:Y:S04]  /*17e00*/  LDL R210, [R1+0x404] ;  /* 0x0004040001d27983 */ /* 0x000ea80000100800 */
[----:B------:R-:W2:Y:S04]  /*17e10*/  LDL.LU R209, [R1+0x460] ;  /* 0x0004600001d17983 */ /* 0x000ea80000300800 */
[----:B------:R-:W2:Y:S04]  /*17e20*/  LDL.LU R208, [R1+0x444] ;  /* 0x0004440001d07983 */ /* 0x000ea80000300800 */
[----:B------:R-:W2:Y:S01]  /*17e30*/  LDL.LU R207, [R1+0x44c] ;  /* 0x00044c0001cf7983 */ /* 0x000ea20000300800 */
[----:B------:R-:W-:-:S03]  /*17e40*/  SEL R23, R249, R65, !P6 ;  /* 0x00000041f9177207 */ /* 0x000fc60007000000 */
[----:B------:R-:W2:Y:S01]  /*17e50*/  LDL.LU R206, [R1+0x450] ;  /* 0x0004500001ce7983 */ /* 0x000ea20000300800 */
[----:B----4-:R-:W-:-:S03]  /*17e60*/  SEL R60, R249, R201, !P6 ;  /* 0x000000c9f93c7207 */ /* 0x010fc60007000000 */
[----:B------:R-:W4:Y:S01]  /*17e70*/  LDL.LU R205, [R1+0x458] ;  /* 0x0004580001cd7983 */ /* 0x000f220000300800 */
[----:B------:R-:W-:-:S03]  /*17e80*/  SEL R61, R249, R200, !P6 ;  /* 0x000000c8f93d7207 */ /* 0x000fc60007000000 */
[----:B------:R-:W4:Y:S01]  /*17e90*/  LDL.LU R204, [R1+0x448] ;  /* 0x0004480001cc7983 */ /* 0x000f220000300800 */
[C---:B------:R-:W-:Y:S02]  /*17ea0*/  SEL R62, R249.reuse, R199, !P6 ;  /* 0x000000c7f93e7207 */ /* 0x040fe40007000000 */
[C---:B------:R-:W-:Y:S01]  /*17eb0*/  SEL R63, R249.reuse, R241, !P6 ;  /* 0x000000f1f93f7207 */ /* 0x040fe20007000000 */
[----:B------:R-:W4:Y:S01]  /*17ec0*/  LDL R203, [R1+0x428] ;  /* 0x0004280001cb7983 */ /* 0x000f220000100800 */
[C---:B------:R-:W-:Y:S02]  /*17ed0*/  SEL R64, R249.reuse, R240, !P6 ;  /* 0x000000f0f9407207 */ /* 0x040fe40007000000 */
[C---:B------:R-:W-:Y:S01]  /*17ee0*/  SEL R65, R249.reuse, R243, !P6 ;  /* 0x000000f3f9417207 */ /* 0x040fe20007000000 */
[----:B------:R-:W4:Y:S01]  /*17ef0*/  LDL R202, [R1+0x42c] ;  /* 0x00042c0001ca7983 */ /* 0x000f220000100800 */
[C---:B------:R-:W-:Y:S02]  /*17f00*/  SEL R66, R249.reuse, R242, !P6 ;  /* 0x000000f2f9427207 */ /* 0x040fe40007000000 */
[C---:B------:R-:W-:Y:S01]  /*17f10*/  SEL R67, R249.reuse, R238, !P6 ;  /* 0x000000eef9437207 */ /* 0x040fe20007000000 */
[----:B------:R-:W4:Y:S01]  /*17f20*/  LDL.LU R201, [R1+0x430] ;  /* 0x0004300001c97983 */ /* 0x000f220000300800 */
[----:B------:R-:W-:-:S02]  /*17f30*/  SEL R68, R249, R5, !P6 ;  /* 0x00000005f9447207 */ /* 0x000fc40007000000 */
[C---:B------:R-:W-:Y:S01]  /*17f40*/  SEL R69, R249.reuse, R16, !P6 ;  /* 0x00000010f9457207 */ /* 0x040fe20007000000 */
[----:B------:R-:W4:Y:S01]  /*17f50*/  LDL R200, [R1+0x424] ;  /* 0x0004240001c87983 */ /* 0x000f220000100800 */
[C---:B------:R-:W-:Y:S02]  /*17f60*/  SEL R70, R249.reuse, R15, !P6 ;  /* 0x0000000ff9467207 */ /* 0x040fe40007000000 */
[C---:B------:R-:W-:Y:S01]  /*17f70*/  SEL R71, R249.reuse, R14, !P6 ;  /* 0x0000000ef9477207 */ /* 0x040fe20007000000 */
[----:B------:R-:W4:Y:S01]  /*17f80*/  LDL R199, [R1+0x41c] ;  /* 0x00041c0001c77983 */ /* 0x000f220000100800 */
[----:B------:R-:W-:-:S03]  /*17f90*/  SEL R24, R249, R73, !P6 ;  /* 0x00000049f9187207 */ /* 0x000fc60007000000 */
[----:B------:R-:W4:Y:S01]  /*17fa0*/  LDL R241, [R1+0x418] ;  /* 0x0004180001f17983 */ /* 0x000f220000100800 */
[----:B------:R-:W-:-:S03]  /*17fb0*/  SEL R72, R249, R13, !P6 ;  /* 0x0000000df9487207 */ /* 0x000fc60007000000 */
[----:B------:R-:W4:Y:S01]  /*17fc0*/  LDL R240, [R1+0x410] ;  /* 0x0004100001f07983 */ /* 0x000f220000100800 */
[----:B------:R-:W-:-:S03]  /*17fd0*/  SEL R73, R249, R12, !P6 ;  /* 0x0000000cf9497207 */ /* 0x000fc60007000000 */
[----:B------:R-:W4:Y:S04]  /*17fe0*/  LDL R243, [R1+0x3f8] ;  /* 0x0003f80001f37983 */ /* 0x000f280000100800 */
[----:B------:R-:W4:Y:S04]  /*17ff0*/  LDL R242, [R1+0x3f0] ;  /* 0x0003f00001f27983 */ /* 0x000f280000100800 */
[----:B------:R-:W4:Y:S04]  /*18000*/  LDL R238, [R1+0x3e8] ;  /* 0x0003e80001ee7983 */ /* 0x000f280000100800 */
[----:B------:R-:W4:Y:S04]  /*18010*/  LDL R5, [R1+0x3ec] ;  /* 0x0003ec0001057983 */ /* 0x000f280000100800 */
[----:B------:R-:W4:Y:S01]  /*18020*/  LDL R16, [R1+0x3e0] ;  /* 0x0003e00001107983 */ /* 0x000f220000100800 */
        /* <DEDUP_REMOVED lines=8> */
[----:B------:R-:W4:Y:S01]  /*180b0*/  LDL.LU R10, [R1+0x3a0] ;  /* 0x0003a000010a7983 */ /* 0x000f220000300800 */
[----:B------:R-:W-:-:S03]  /*180c0*/  SEL R76, R249, R8, !P6 ;  /* 0x00000008f94c7207 */ /* 0x000fc60007000000 */
[----:B------:R-:W4:Y:S04]  /*180d0*/  LDL R7, [R1+0x3c8] ;  /* 0x0003c80001077983 */ /* 0x000f280000100800 */
[----:B------:R-:W4:Y:S01]  /*180e0*/  LDL R8, [R1+0x3bc] ;  /* 0x0003bc0001087983 */ /* 0x000f220000100800 */
[----:B---3--:R-:W-:-:S03]  /*180f0*/  SEL R79, R249, R6, !P6 ;  /* 0x00000006f94f7207 */ /* 0x008fc60007000000 */
[----:B------:R-:W3:Y:S01]  /*18100*/  LDL.LU R6, [R1+0x3a8] ;  /* 0x0003a80001067983 */ /* 0x000ee20000300800 */
[----:B--2---:R-:W-:-:S03]  /*18110*/  SEL R80, R249, R4, !P6 ;  /* 0x00000004f9507207 */ /* 0x004fc60007000000 */
[----:B------:R-:W2:Y:S01]  /*18120*/  LDL.LU R4, [R1+0x8c] ;  /* 0x00008c0001047983 */ /* 0x000ea20000300800 */
[C---:B------:R-:W-:Y:S02]  /*18130*/  SEL R244, R249.reuse, R103, !P6 ;  /* 0x00000067f9f47207 */ /* 0x040fe40007000000 */
[C---:B------:R-:W-:Y:S02]  /*18140*/  SEL R245, R249.reuse, R104, !P6 ;  /* 0x00000068f9f57207 */ /* 0x040fe40007000000 */
[C---:B------:R-:W-:Y:S02]  /*18150*/  SEL R0, R249.reuse, R110, !P6 ;  /* 0x0000006ef9007207 */ /* 0x040fe40007000000 */
[C---:B------:R-:W-:Y:S02]  /*18160*/  SEL R246, R249.reuse, R106, !P6 ;  /* 0x0000006af9f67207 */ /* 0x040fe40007000000 */
[C---:B------:R-:W-:Y:S02]  /*18170*/  SEL R247, R249.reuse, R107, !P6 ;  /* 0x0000006bf9f77207 */ /* 0x040fe40007000000 */
[----:B------:R-:W-:-:S02]  /*18180*/  SEL R248, R249, R108, !P6 ;  /* 0x0000006cf9f87207 */ /* 0x000fc40007000000 */
[C---:B------:R-:W-:Y:S02]  /*18190*/  SEL R233, R249.reuse, R98, !P6 ;  /* 0x00000062f9e97207 */ /* 0x040fe40007000000 */
[C---:B------:R-:W-:Y:S02]  /*181a0*/  SEL R2, R249.reuse, R109, !P6 ;  /* 0x0000006df9027207 */ /* 0x040fe40007000000 */
[C---:B------:R-:W-:Y:S02]  /*181b0*/  SEL R252, R249.reuse, R111, !P6 ;  /* 0x0000006ff9fc7207 */ /* 0x040fe40007000000 */
[C---:B------:R-:W-:Y:S02]  /*181c0*/  SEL R234, R249.reuse, R99, !P6 ;  /* 0x00000063f9ea7207 */ /* 0x040fe40007000000 */
[C---:B------:R-:W-:Y:S02]  /*181d0*/  SEL R235, R249.reuse, R100, !P6 ;  /* 0x00000064f9eb7207 */ /* 0x040fe40007000000 */
[----:B----4-:R-:W-:-:S02]  /*181e0*/  SEL R98, R249, R242, !P6 ;  /* 0x000000f2f9627207 */ /* 0x010fc40007000000 */
[C---:B------:R-:W-:Y:S02]  /*181f0*/  SEL R99, R249.reuse, R238, !P6 ;  /* 0x000000eef9637207 */ /* 0x040fe40007000000 */
[C---:B------:R-:W-:Y:S02]  /*18200*/  SEL R102, R249.reuse, R15, !P6 ;  /* 0x0000000ff9667207 */ /* 0x040fe40007000000 */
[----:B------:R-:W4:Y:S01]  /*18210*/  LDL.LU R15, [R1+0x14] ;  /* 0x00001400010f7983 */ /* 0x000f220000300800 */
[----:B------:R-:W-:-:S03]  /*18220*/  SEL R103, R249, R14, !P6 ;  /* 0x0000000ef9677207 */ /* 0x000fc60007000000 */
[----:B------:R-:W4:Y:S01]  /*18230*/  LDL.LU R14, [R1+0x24] ;  /* 0x00002400010e7983 */ /* 0x000f220000300800 */
[----:B------:R-:W-:-:S03]  /*18240*/  SEL R104, R249, R13, !P6 ;  /* 0x0000000df9687207 */ /* 0x000fc60007000000 */
[----:B------:R-:W4:Y:S01]  /*18250*/  LDL.LU R13, [R1+0x50] ;  /* 0x00005000010d7983 */ /* 0x000f220000300800 */
[C---:B------:R-:W-:Y:S02]  /*18260*/  SEL R106, R249.reuse, R12, !P6 ;  /* 0x0000000cf96a7207 */ /* 0x040fe40007000000 */
[C---:B------:R-:W-:Y:S02]  /*18270*/  SEL R107, R249.reuse, R11, !P6 ;  /* 0x0000000bf96b7207 */ /* 0x040fe40007000000 */
[C---:B------:R-:W-:Y:S02]  /*18280*/  SEL R108, R249.reuse, R10, !P6 ;  /* 0x0000000af96c7207 */ /* 0x040fe40007000000 */
[C---:B------:R-:W-:Y:S02]  /*18290*/  SEL R110, R249.reuse, R7, !P6 ;  /* 0x00000007f96e7207 */ /* 0x040fe40007000000 */
[----:B------:R-:W4:Y:S04]  /*182a0*/  LDL.LU R7, [R1+0x74] ;  /* 0x0000740001077983 */ /* 0x000f280000300800 */
[----:B------:R-:W4:Y:S01]  /*182b0*/  LDL.LU R12, [R1+0x35c] ;  /* 0x00035c00010c7983 */ /* 0x000f220000300800 */
[----:B------:R-:W-:-:S03]  /*182c0*/  SEL R109, R249, R8, !P6 ;  /* 0x00000008f96d7207 */ /* 0x000fc60007000000 */
[----:B------:R-:W4:Y:S04]  /*182d0*/  LDL.LU R11, [R1+0x358] ;  /* 0x00035800010b7983 */ /* 0x000f280000300800 */
[----:B------:R-:W4:Y:S04]  /*182e0*/  LDL.LU R10, [R1+0x354] ;  /* 0x00035400010a7983 */ /* 0x000f280000300800 */
[----:B------:R-:W4:Y:S01]  /*182f0*/  LDL.LU R242, [R1+0x350] ;  /* 0x0003500001f27983 */ /* 0x000f220000300800 */
[----:B------:R-:W-:-:S03]  /*18300*/  SEL R100, R249, R5, !P6 ;  /* 0x00000005f9647207 */ /* 0x000fc60007000000 */
[----:B------:R-:W4:Y:S01]  /*18310*/  LDL.LU R8, [R1+0x34c] ;  /* 0x00034c0001087983 */ /* 0x000f220000300800 */
[C---:B---3--:R-:W-:Y:S01]  /*18320*/  SEL R111, R249.reuse, R6, !P6 ;  /* 0x00000006f96f7207 */ /* 0x048fe20007000000 */
[----:B--2---:R-:W-:Y:S02]  /*18330*/  IMAD R6, R4, UR21, RZ ;  /* 0x0000001504067c24 */ /* 0x004fe4000f8e02ff */
[----:B------:R-:W2:Y:S04]  /*18340*/  LDL.LU R4, [R1+0x348] ;  /* 0x0003480001047983 */ /* 0x000ea80000300800 */
[----:B------:R-:W3:Y:S04]  /*18350*/  LDL.LU R238, [R1+0x344] ;  /* 0x0003440001ee7983 */ /* 0x000ee80000300800 */
[----:B------:R-:W2:Y:S04]  /*18360*/  LDL.LU R5, [R1+0x340] ;  /* 0x0003400001057983 */ /* 0x000ea80000300800 */
        /* <DEDUP_REMOVED lines=8> */
[----:B------:R-:W2:Y:S01]  /*183f0*/  LDL.LU R3, [R1+0x314] ;  /* 0x0003140001037983 */ /* 0x000ea20000300800 */
[----:B------:R-:W-:-:S03]  /*18400*/  SEL R18, R249, R25, !P6 ;  /* 0x00000019f9127207 */ /* 0x000fc60007000000 */
[----:B------:R-:W2:Y:S01]  /*18410*/  LDL.LU R213, [R1+0x30c] ;  /* 0x00030c0001d57983 */ /* 0x000ea20000300800 */
[C---:B------:R-:W-:Y:S02]  /*18420*/  SEL R25, R249.reuse, R81, !P6 ;  /* 0x00000051f9197207 */ /* 0x040fe40007000000 */
[C---:B------:R-:W-:Y:S01]  /*18430*/  SEL R81, R249.reuse, R211, !P6 ;  /* 0x000000d3f9517207 */ /* 0x040fe20007000000 */
[----:B------:R-:W2:Y:S04]  /*18440*/  LDL.LU R214, [R1+0x3c] ;  /* 0x00003c0001d67983 */ /* 0x000ea80000300800 */
[----:B------:R-:W2:Y:S01]  /*18450*/  LDL.LU R212, [R1+0x304] ;  /* 0x0003040001d47983 */ /* 0x000ea20000300800 */
[----:B------:R-:W-:-:S03]  /*18460*/  SEL R82, R249, R210, !P6 ;  /* 0x000000d2f9527207 */ /* 0x000fc60007000000 */
[----:B------:R-:W2:Y:S01]  /*18470*/  LDL.LU R211, [R1+0x58] ;  /* 0x0000580001d37983 */ /* 0x000ea20000300800 */
[C---:B------:R-:W-:Y:S02]  /*18480*/  SEL R83, R249.reuse, R209, !P6 ;  /* 0x000000d1f9537207 */ /* 0x040fe40007000000 */
[C---:B------:R-:W-:Y:S01]  /*18490*/  SEL R84, R249.reuse, R208, !P6 ;  /* 0x000000d0f9547207 */ /* 0x040fe20007000000 */
[----:B------:R-:W2:Y:S01]  /*184a0*/  LDL.LU R210, [R1+0x64] ;  /* 0x0000640001d27983 */ /* 0x000ea20000300800 */
[----:B------:R-:W-:-:S03]  /*184b0*/  SEL R225, R249, R85, !P6 ;  /* 0x00000055f9e17207 */ /* 0x000fc60007000000 */
[----:B------:R-:W2:Y:S01]  /*184c0*/  LDL.LU R209, [R1+0x300] ;  /* 0x0003000001d17983 */ /* 0x000ea20000300800 */
[----:B------:R-:W-:-:S03]  /*184d0*/  SEL R226, R249, R86, !P6 ;  /* 0x00000056f9e27207 */ /* 0x000fc60007000000 */
[----:B------:R-:W2:Y:S01]  /*184e0*/  LDL.LU R208, [R1+0x7c] ;  /* 0x00007c0001d07983 */ /* 0x000ea20000300800 */
[C---:B------:R-:W-:Y:S02]  /*184f0*/  SEL R85, R249.reuse, R207, !P6 ;  /* 0x000000cff9557207 */ /* 0x040fe40007000000 */
[C---:B------:R-:W-:Y:S01]  /*18500*/  SEL R227, R249.reuse, R87, !P6 ;  /* 0x00000057f9e37207 */ /* 0x040fe20007000000 */
[----:B------:R-:W2:Y:S01]  /*18510*/  LDL.LU R207, [R1+0x80] ;  /* 0x0000800001cf7983 */ /* 0x000ea20000300800 */
[C---:B------:R-:W-:Y:S02]  /*18520*/  SEL R86, R249.reuse, R206, !P6 ;  /* 0x000000cef9567207 */ /* 0x040fe40007000000 */
[C---:B------:R-:W-:Y:S01]  /*18530*/  SEL R87, R249.reuse, R205, !P6 ;  /* 0x000000cdf9577207 */ /* 0x040fe20007000000 */
[----:B------:R-:W2:Y:S01]  /*18540*/  LDL.LU R206, [R1+0x2fc] ;  /* 0x0002fc0001ce7983 */ /* 0x000ea20000300800 */
[----:B------:R-:W-:-:S03]  /*18550*/  SEL R228, R249, R88, !P6 ;  /* 0x00000058f9e47207 */ /* 0x000fc60007000000 */
[----:B------:R-:W2:Y:S01]  /*18560*/  LDL.LU R205, [R1+0x98] ;  /* 0x0000980001cd7983 */ /* 0x000ea20000300800 */
[C---:B------:R-:W-:Y:S02]  /*18570*/  SEL R26, R249.reuse, R89, !P6 ;  /* 0x00000059f91a7207 */ /* 0x040fe40007000000 */
        /* <DEDUP_REMOVED lines=15> */
[----:B------:R-:W-:-:S02]  /*18670*/  SEL R218, R249, R94, !P6 ;  /* 0x0000005ef9da7207 */ /* 0x000fc40007000000 */
[C---:B------:R-:W-:Y:S01]  /*18680*/  SEL R94, R249.reuse, R241, !P6 ;  /* 0x000000f1f95e7207 */ /* 0x040fe20007000000 */
[----:B------:R-:W2:Y:S01]  /*18690*/  LDL.LU R199, [R1+0x180] ;  /* 0x0001800001c77983 */ /* 0x000ea20000300800 */
[C---:B------:R-:W-:Y:S02]  /*186a0*/  SEL R231, R249.reuse, R95, !P6 ;  /* 0x0000005ff9e77207 */ /* 0x040fe40007000000 */
[C---:B------:R-:W-:Y:S01]  /*186b0*/  SEL R95, R249.reuse, R240, !P6 ;  /* 0x000000f0f95f7207 */ /* 0x040fe20007000000 */
[----:B------:R-:W2:Y:S01]  /*186c0*/  LDL.LU R241, [R1+0x188] ;  /* 0x0001880001f17983 */ /* 0x000ea20000300800 */
[C---:B------:R-:W-:Y:S02]  /*186d0*/  SEL R232, R249.reuse, R96, !P6 ;  /* 0x00000060f9e87207 */ /* 0x040fe40007000000 */
[C---:B------:R-:W-:Y:S01]  /*186e0*/  SEL R236, R249.reuse, R101, !P6 ;  /* 0x00000065f9ec7207 */ /* 0x040fe20007000000 */
[----:B------:R-:W2:Y:S01]  /*186f0*/  LDL.LU R240, [R1+0x1a8] ;  /* 0x0001a80001f07983 */ /* 0x000ea20000300800 */
[----:B------:R-:W-:-:S02]  /*18700*/  SEL R96, R249, R243, !P6 ;  /* 0x000000f3f9607207 */ /* 0x000fc40007000000 */
[----:B------:R-:W-:Y:S01]  /*18710*/  SEL R101, R249, R16, !P6 ;  /* 0x00000010f9657207 */ /* 0x000fe20007000000 */
[----:B------:R-:W-:Y:S01]  /*18720*/  IMAD R16, R9, UR21, RZ ;  /* 0x0000001509107c24 */ /* 0x000fe2000f8e02ff */
[----:B------:R-:W2:Y:S01]  /*18730*/  LDL.LU R243, [R1+0x1b8] ;  /* 0x0001b80001f37983 */ /* 0x000ea20000300800 */
[----:B----4-:R-:W-:Y:S01]  /*18740*/  IMAD R9, R242, UR21, RZ ;  /* 0x00000015f2097c24 */ /* 0x010fe2000f8e02ff */
[C---:B------:R-:W-:Y:S02]  /*18750*/  SEL R251, R249.reuse, R112, !P6 ;  /* 0x00000070f9fb7207 */ /* 0x040fe40007000000 */
[----:B------:R-:W4:Y:S01]  /*18760*/  LDL.LU R242, [R1+0x1c0] ;  /* 0x0001c00001f27983 */ /* 0x000f220000300800 */
[----:B------:R-:W-:Y:S01]  /*18770*/  SEL R27, R249, R153, !P6 ;  /* 0x00000099f91b7207 */ /* 0x000fe20007000000 */
[----:B---3--:R-:W-:Y:S02]  /*18780*/  IMAD R112, R238, UR21, RZ ;  /* 0x00000015ee707c24 */ /* 0x008fe4000f8e02ff */
[----:B------:R-:W3:Y:S01]  /*18790*/  LDL.LU R238, [R1+0x1d4] ;  /* 0x0001d40001ee7983 */ /* 0x000ee20000300800 */
[----:B--2---:R-:W-:-:S03]  /*187a0*/  IMAD R153, R5, UR21, RZ ;  /* 0x0000001505997c24 */ /* 0x004fc6000f8e02ff */
[----:B------:R-:W2:Y:S01]  /*187b0*/  LDL.LU R5, [R1+0x1e0] ;  /* 0x0001e00001057983 */ /* 0x000ea20000300800 */
[----:B------:R-:W-:Y:S01]  /*187c0*/  SEL R32, R249, R193, !P6 ;  /* 0x000000c1f9207207 */ /* 0x000fe20007000000 */
[----:B------:R-:W-:Y:S02]  /*187d0*/  IMAD R193, R220, UR21, RZ ;  /* 0x00000015dcc17c24 */ /* 0x000fe4000f8e02ff */
[----:B------:R-:W-:Y:S02]  /*187e0*/  IMAD R220, R219, UR21, RZ ;  /* 0x00000015dbdc7c24 */ /* 0x000fe4000f8e02ff */
[----:B------:R-:W-:-:S03]  /*187f0*/  IMAD R219, R217, UR21, RZ ;  /* 0x00000015d9db7c24 */ /* 0x000fc6000f8e02ff */
[----:B------:R-:W-:Y:S01]  /*18800*/  STL [R1+0x14], R220 ;  /* 0x000014dc01007387 */ /* 0x000fe20000100800 */
[----:B------:R-:W-:-:S03]  /*18810*/  IMAD R217, R216, UR21, RZ ;  /* 0x00000015d8d97c24 */ /* 0x000fc6000f8e02ff */
[----:B------:R-:W-:Y:S01]  /*18820*/  STL [R1+0x1c], R219 ;  /* 0x00001cdb01007387 */ /* 0x000fe20000100800 */
[----:B------:R-:W-:-:S03]  /*18830*/  IMAD R216, R3, UR21, RZ ;  /* 0x0000001503d87c24 */ /* 0x000fc6000f8e02ff */
[----:B------:R-:W-:Y:S01]  /*18840*/  STL [R1+0x24], R217 ;  /* 0x000024d901007387 */ /* 0x000fe20000100800 */
[----:B------:R-:W-:-:S03]  /*18850*/  IMAD R3, R213, UR21, RZ ;  /* 0x00000015d5037c24 */ /* 0x000fc6000f8e02ff */
[----:B------:R-:W-:Y:S01]  /*18860*/  STL [R1+0x28], R216 ;  /* 0x000028d801007387 */ /* 0x000fe20000100800 */
[----:B------:R-:W-:-:S03]  /*18870*/  IMAD R213, R214, UR21, RZ ;  /* 0x00000015d6d57c24 */ /* 0x000fc6000f8e02ff */
[----:B------:R1:W-:Y:S01]  /*18880*/  STL [R1+0x30], R3 ;  /* 0x0000300301007387 */ /* 0x0003e20000100800 */
[----:B------:R-:W-:-:S03]  /*18890*/  IMAD R212, R212, UR21, RZ ;  /* 0x00000015d4d47c24 */ /* 0x000fc6000f8e02ff */
[----:B------:R-:W-:Y:S01]  /*188a0*/  STL [R1+0x3c], R213 ;  /* 0x00003cd501007387 */ /* 0x000fe20000100800 */
[----:B-1----:R-:W-:-:S03]  /*188b0*/  IMAD R3, R211, UR21, RZ ;  /* 0x00000015d3037c24 */ /* 0x002fc6000f8e02ff */
[----:B------:R-:W-:Y:S01]  /*188c0*/  STL [R1+0x50], R212 ;  /* 0x000050d401007387 */ /* 0x000fe20000100800 */
[----:B------:R-:W-:Y:S02]  /*188d0*/  IMAD R210, R210, UR21, RZ ;  /* 0x00000015d2d27c24 */ /* 0x000fe4000f8e02ff */
[----:B------:R-:W-:Y:S01]  /*188e0*/  IMAD R209, R209, UR21, RZ ;  /* 0x00000015d1d17c24 */ /* 0x000fe2000f8e02ff */
[----:B------:R1:W-:Y:S04]  /*188f0*/  STL [R1+0x58], R3 ;  /* 0x0000580301007387 */ /* 0x0003e80000100800 */
[----:B------:R-:W-:Y:S01]  /*18900*/  STL [R1+0x64], R210 ;  /* 0x000064d201007387 */ /* 0x000fe20000100800 */
[----:B-1----:R-:W-:-:S03]  /*18910*/  IMAD R3, R208, UR21, RZ ;  /* 0x00000015d0037c24 */ /* 0x002fc6000f8e02ff */
[----:B------:R-:W-:Y:S01]  /*18920*/  STL [R1+0x74], R209 ;  /* 0x000074d101007387 */ /* 0x000fe20000100800 */
[----:B------:R-:W-:Y:S02]  /*18930*/  IMAD R207, R207, UR21, RZ ;  /* 0x00000015cfcf7c24 */ /* 0x000fe4000f8e02ff */
[----:B------:R-:W-:Y:S01]  /*18940*/  IMAD R206, R206, UR21, RZ ;  /* 0x00000015cece7c24 */ /* 0x000fe2000f8e02ff */
[----:B------:R1:W-:Y:S04]  /*18950*/  STL [R1+0x7c], R3 ;  /* 0x00007c0301007387 */ /* 0x0003e80000100800 */
[----:B------:R-:W-:Y:S01]  /*18960*/  STL [R1+0x80], R207 ;  /* 0x000080cf01007387 */ /* 0x000fe20000100800 */
[----:B------:R-:W-:Y:S02]  /*18970*/  IMAD R204, R204, UR21, RZ ;  /* 0x00000015cccc7c24 */ /* 0x000fe4000f8e02ff */
[----:B-1----:R-:W-:Y:S01]  /*18980*/  IMAD R3, R205, UR21, RZ ;  /* 0x00000015cd037c24 */ /* 0x002fe2000f8e02ff */
[----:B------:R-:W-:Y:S01]  /*18990*/  STL [R1+0x8c], R206 ;  /* 0x00008cce01007387 */ /* 0x000fe20000100800 */
[----:B------:R-:W-:-:S03]  /*189a0*/  IMAD R203, R203, UR21, RZ ;  /* 0x00000015cbcb7c24 */ /* 0x000fc6000f8e02ff */
[----:B------:R1:W-:Y:S04]  /*189b0*/  STL [R1+0x98], R3 ;  /* 0x0000980301007387 */ /* 0x0003e80000100800 */
[----:B------:R-:W-:Y:S01]  /*189c0*/  STL [R1+0xa4], R204 ;  /* 0x0000a4cc01007387 */ /* 0x000fe20000100800 */
[----:B-1----:R-:W-:-:S03]  /*189d0*/  IMAD R3, R202, UR21, RZ ;  /* 0x00000015ca037c24 */ /* 0x002fc6000f8e02ff */
[----:B------:R-:W-:Y:S01]  /*189e0*/  STL [R1+0xac], R203 ;  /* 0x0000accb01007387 */ /* 0x000fe20000100800 */
[----:B------:R-:W-:Y:S02]  /*189f0*/  IMAD R202, R201, UR21, RZ ;  /* 0x00000015c9ca7c24 */ /* 0x000fe4000f8e02ff */
[----:B------:R-:W-:Y:S01]  /*18a00*/  IMAD R201, R200, UR21, RZ ;  /* 0x00000015c8c97c24 */ /* 0x000fe2000f8e02ff */
[----:B------:R1:W-:Y:S01]  /*18a10*/  STL [R1+0x154], R3 ;  /* 0x0001540301007387 */ /* 0x0003e20000100800 */
[----:B------:R-:W-:-:S03]  /*18a20*/  IMAD R200, R241, UR21, RZ ;  /* 0x00000015f1c87c24 */ /* 0x000fc6000f8e02ff */
[----:B------:R-:W-:Y:S01]  /*18a30*/  STL [R1+0x15c], R202 ;  /* 0x00015cca01007387 */ /* 0x000fe20000100800 */
[----:B-1----:R-:W-:-:S03]  /*18a40*/  IMAD R3, R199, UR21, RZ ;  /* 0x00000015c7037c24 */ /* 0x002fc6000f8e02ff */
[----:B------:R-:W-:Y:S01]  /*18a50*/  STL [R1+0x168], R201 ;  /* 0x000168c901007387 */ /* 0x000fe20000100800 */
[----:B------:R-:W-:-:S03]  /*18a60*/  IMAD R199, R240, UR21, RZ ;  /* 0x00000015f0c77c24 */ /* 0x000fc6000f8e02ff */
[----:B------:R1:W-:Y:S04]  /*18a70*/  STL [R1+0x180], R3 ;  /* 0x0001800301007387 */ /* 0x0003e80000100800 */
[----:B------:R4:W-:Y:S01]  /*18a80*/  STL [R1+0x188], R200 ;  /* 0x000188c801007387 */ /* 0x0009e20000100800 */
[----:B-1----:R-:W-:-:S03]  /*18a90*/  IMAD R3, R243, UR21, RZ ;  /* 0x00000015f3037c24 */ /* 0x002fc6000f8e02ff */
[----:B------:R3:W-:Y:S01]  /*18aa0*/  STL [R1+0x1a8], R199 ;  /* 0x0001a8c701007387 */ /* 0x0007e20000100800 */
[----:B----4-:R-:W-:-:S03]  /*18ab0*/  IMAD R200, R242, UR21, RZ ;  /* 0x00000015f2c87c24 */ /* 0x010fc6000f8e02ff */
[----:B------:R2:W-:Y:S01]  /*18ac0*/  STL [R1+0x1b8], R3 ;  /* 0x0001b80301007387 */ /* 0x0005e20000100800 */
[C---:B------:R-:W-:Y:S01]  /*18ad0*/  SEL R28, R249.reuse, R161, !P6 ;  /* 0x000000a1f91c7207 */ /* 0x040fe20007000000 */
[----:B------:R-:W-:Y:S01]  /*18ae0*/  IMAD R161, R224, UR21, RZ ;  /* 0x00000015e0a17c24 */ /* 0x000fe2000f8e02ff */
[----:B------:R-:W-:Y:S01]  /*18af0*/  SEL R29, R249, R169, !P6 ;  /* 0x000000a9f91d7207 */ /* 0x000fe20007000000 */
[----:B------:R-:W-:Y:S01]  /*18b00*/  STL [R1+0x1c0], R200 ;  /* 0x0001c0c801007387 */ /* 0x000fe20000100800 */
[----:B------:R-:W-:Y:S01]  /*18b10*/  IMAD R169, R223, UR21, RZ ;  /* 0x00000015dfa97c24 */ /* 0x000fe2000f8e02ff */
[C---:B------:R-:W-:Y:S02]  /*18b20*/  SEL R30, R249.reuse, R177, !P6 ;  /* 0x000000b1f91e7207 */ /* 0x040fe40007000000 */
[----:B------:R-:W4:Y:S01]  /*18b30*/  LDL.LU R224, [R1+0x1f4] ;  /* 0x0001f40001e07983 */ /* 0x000f220000300800 */
[----:B------:R-:W-:Y:S01]  /*18b40*/  IMAD R177, R222, UR21, RZ ;  /* 0x00000015deb17c24 */ /* 0x000fe2000f8e02ff */
[----:B------:R-:W-:Y:S01]  /*18b50*/  SEL R31, R249, R185, !P6 ;  /* 0x000000b9f91f7207 */ /* 0x000fe20007000000 */
[----:B------:R-:W-:-:S02]  /*18b60*/  IMAD R185, R221, UR21, RZ ;  /* 0x00000015ddb97c24 */ /* 0x000fc4000f8e02ff */
[----:B---3--:R-:W-:Y:S02]  /*18b70*/  IMAD R199, R238, UR21, RZ ;  /* 0x00000015eec77c24 */ /* 0x008fe4000f8e02ff */
[----:B--2---:R-:W-:-:S03]  /*18b80*/  IMAD R3, R5, UR21, RZ ;  /* 0x0000001505037c24 */ /* 0x004fc6000f8e02ff */
[----:B------:R-:W-:Y:S04]  /*18b90*/  STL [R1+0x1d4], R199 ;  /* 0x0001d4c701007387 */ /* 0x000fe80000100800 */
[----:B------:R-:W2:Y:S04]  /*18ba0*/  LDL.LU R223, [R1+0x200] ;  /* 0x0002000001df7983 */ /* 0x000ea80000300800 */
[----:B------:R1:W-:Y:S04]  /*18bb0*/  STL [R1+0x1e0], R3 ;  /* 0x0001e00301007387 */ /* 0x0003e80000100800 */
[----:B------:R-:W3:Y:S04]  /*18bc0*/  LDL.LU R222, [R1+0x208] ;  /* 0x0002080001de7983 */ /* 0x000ee80000300800 */
[----:B------:R-:W3:Y:S04]  /*18bd0*/  LDL.LU R221, [R1+0x22c] ;  /* 0x00022c0001dd7983 */ /* 0x000ee80000300800 */
[----:B------:R-:W3:Y:S04]  /*18be0*/  LDL.LU R220, [R1+0x23c] ;  /* 0x00023c0001dc7983 */ /* 0x000ee80000300800 */
[----:B------:R-:W3:Y:S04]  /*18bf0*/  LDL.LU R219, [R1+0x254] ;  /* 0x0002540001db7983 */ /* 0x000ee80000300800 */
[----:B------:R-:W3:Y:S04]  /*18c00*/  LDL.LU R217, [R1+0x258] ;  /* 0x0002580001d97983 */ /* 0x000ee80000300800 */
[----:B------:R-:W3:Y:S04]  /*18c10*/  LDL.LU R216, [R1+0x260] ;  /* 0x0002600001d87983 */ /* 0x000ee80000300800 */
[----:B-1----:R-:W3:Y:S04]  /*18c20*/  LDL.LU R3, [R1+0x278] ;  /* 0x0002780001037983 */ /* 0x002ee80000300800 */
        /* <DEDUP_REMOVED lines=22> */
[----:B----4-:R-:W-:-:S05]  /*18d90*/  IMAD R224, R224, UR21, RZ ;  /* 0x00000015e0e07c24 */ /* 0x010fca000f8e02ff */
[----:B------:R1:W-:Y:S04]  /*18da0*/  STL [R1+0x1f4], R224 ;  /* 0x0001f4e001007387 */ /* 0x0003e80000100800 */
[----:B-1----:R-:W4:Y:S01]  /*18db0*/  LDL.LU R224, [R1+0x2c24] ;  /* 0x002c240001e07983 */ /* 0x002f220000300800 */
[----:B--2---:R-:W-:-:S05]  /*18dc0*/  IMAD R223, R223, UR21, RZ ;  /* 0x00000015dfdf7c24 */ /* 0x004fca000f8e02ff */
[----:B------:R1:W-:Y:S01]  /*18dd0*/  STL [R1+0x200], R223 ;  /* 0x000200df01007387 */ /* 0x0003e20000100800 */
[----:B---3--:R-:W-:Y:S02]  /*18de0*/  IMAD R222, R222, UR21, RZ ;  /* 0x00000015dede7c24 */ /* 0x008fe4000f8e02ff */
[----:B------:R-:W-:Y:S01]  /*18df0*/  IMAD R221, R221, UR21, RZ ;  /* 0x00000015dddd7c24 */ /* 0x000fe2000f8e02ff */
[----:B-1----:R-:W2:Y:S01]  /*18e00*/  LDL.LU R223, [R1+0x2c20] ;  /* 0x002c200001df7983 */ /* 0x002ea20000300800 */
[----:B------:R-:W-:-:S03]  /*18e10*/  IMAD R220, R220, UR21, RZ ;  /* 0x00000015dcdc7c24 */ /* 0x000fc6000f8e02ff */
[----:B------:R1:W-:Y:S01]  /*18e20*/  STL [R1+0x208], R222 ;  /* 0x000208de01007387 */ /* 0x0003e20000100800 */
[----:B------:R-:W-:Y:S02]  /*18e30*/  IMAD R219, R219, UR21, RZ ;  /* 0x00000015dbdb7c24 */ /* 0x000fe4000f8e02ff */
[----:B------:R-:W-:Y:S01]  /*18e40*/  IMAD R217, R217, UR21, RZ ;  /* 0x00000015d9d97c24 */ /* 0x000fe2000f8e02ff */
[----:B-1----:R-:W3:Y:S01]  /*18e50*/  LDL.LU R222, [R1+0x2c1c] ;  /* 0x002c1c0001de7983 */ /* 0x002ee20000300800 */
[----:B------:R-:W-:-:S03]  /*18e60*/  IMAD R216, R216, UR21, RZ ;  /* 0x00000015d8d87c24 */ /* 0x000fc6000f8e02ff */
[----:B------:R1:W-:Y:S01]  /*18e70*/  STL [R1+0x22c], R221 ;  /* 0x00022cdd01007387 */ /* 0x0003e20000100800 */
[----:B------:R-:W-:Y:S02]  /*18e80*/  IMAD R3, R3, UR21, RZ ;  /* 0x0000001503037c24 */ /* 0x000fe4000f8e02ff */
[----:B------:R-:W-:Y:S01]  /*18e90*/  IMAD R213, R213, UR21, RZ ;  /* 0x00000015d5d57c24 */ /* 0x000fe2000f8e02ff */
[----:B-1----:R-:W4:Y:S04]  /*18ea0*/  LDL.LU R221, [R1+0x2c18] ;  /* 0x002c180001dd7983 */ /* 0x002f280000300800 */
[----:B------:R1:W-:Y:S01]  /*18eb0*/  STL [R1+0x23c], R220 ;  /* 0x00023cdc01007387 */ /* 0x0003e20000100800 */
[----:B------:R-:W-:-:S03]  /*18ec0*/  IMAD R214, R214, UR21, RZ ;  /* 0x00000015d6d67c24 */ /* 0x000fc6000f8e02ff */
[----:B-1----:R-:W2:Y:S04]  /*18ed0*/  LDL.LU R220, [R1+0x2c14] ;  /* 0x002c140001dc7983 */ /* 0x002ea80000300800 */
[----:B------:R1:W-:Y:S01]  /*18ee0*/  STL [R1+0x254], R219 ;  /* 0x000254db01007387 */ /* 0x0003e20000100800 */
[----:B------:R-:W-:-:S03]  /*18ef0*/  IMAD R212, R212, UR21, RZ ;  /* 0x00000015d4d47c24 */ /* 0x000fc6000f8e02ff */
[----:B-1----:R-:W3:Y:S04]  /*18f00*/  LDL.LU R219, [R1+0x2c10] ;  /* 0x002c100001db7983 */ /* 0x002ee80000300800 */
[----:B------:R1:W-:Y:S01]  /*18f10*/  STL [R1+0x258], R217 ;  /* 0x000258d901007387 */ /* 0x0003e20000100800 */
[----:B------:R-:W-:-:S03]  /*18f20*/  IMAD R211, R211, UR21, RZ ;  /* 0x00000015d3d37c24 */ /* 0x000fc6000f8e02ff */
        /* <DEDUP_REMOVED lines=55> */
[----:B------:R1:W-:Y:S04]  /*192a0*/  STL [R1+0x288], R241 ;  /* 0x000288f101007387 */ /* 0x0003e80000100800 */
        /* <DEDUP_REMOVED lines=10> */
[----:B-1----:R-:W2:Y:S01]  /*19350*/  LDL.LU R5, [R1+0x2bac] ;  /* 0x002bac0001057983 */ /* 0x002ea20000300800 */
[----:B---3--:R-:W-:-:S02]  /*19360*/  IMAD R3, R3, UR21, RZ ;  /* 0x0000001503037c24 */ /* 0x008fc4000f8e02ff */
[----:B----4-:R-:W-:Y:S02]  /*19370*/  IMAD R213, R213, UR21, RZ ;  /* 0x00000015d5d57c24 */ /* 0x010fe4000f8e02ff */
[----:B--2---:R-:W-:Y:S02]  /*19380*/  IMAD R216, R216, UR21, RZ ;  /* 0x00000015d8d87c24 */ /* 0x004fe4000f8e02ff */
[----:B------:R-:W-:Y:S02]  /*19390*/  IMAD R217, R217, UR21, RZ ;  /* 0x00000015d9d97c24 */ /* 0x000fe4000f8e02ff */
[----:B------:R-:W-:Y:S02]  /*193a0*/  IMAD R214, R214, UR21, RZ ;  /* 0x00000015d6d67c24 */ /* 0x000fe4000f8e02ff */
[----:B------:R-:W-:Y:S02]  /*193b0*/  IMAD R219, R219, UR21, RZ ;  /* 0x00000015dbdb7c24 */ /* 0x000fe4000f8e02ff */
[----:B------:R-:W-:-:S02]  /*193c0*/  IMAD R212, R212, UR21, RZ ;  /* 0x00000015d4d47c24 */ /* 0x000fc4000f8e02ff */
[----:B------:R-:W-:Y:S02]  /*193d0*/  IMAD R211, R211, UR21, RZ ;  /* 0x00000015d3d37c24 */ /* 0x000fe4000f8e02ff */
[----:B------:R-:W-:Y:S02]  /*193e0*/  IMAD R210, R210, UR21, RZ ;  /* 0x00000015d2d27c24 */ /* 0x000fe4000f8e02ff */
        /* <DEDUP_REMOVED lines=16> */
[----:B------:R-:W-:-:S05]  /*194f0*/  IMAD R5, R5, UR21, RZ ;  /* 0x0000001505057c24 */ /* 0x000fca000f8e02ff */
[----:B------:R1:W-:Y:S04]  /*19500*/  STL [R1+0x250], R5 ;  /* 0x0002500501007387 */ /* 0x0003e80000100800 */
[----:B-1----:R-:W2:Y:S04]  /*19510*/  LDL.LU R5, [R1+0x2ba8] ;  /* 0x002ba80001057983 */ /* 0x002ea80000300800 */
[----:B------:R1:W-:Y:S04]  /*19520*/  STL [R1+0x240], R238 ;  /* 0x000240ee01007387 */ /* 0x0003e80000100800 */
[----:B-1----:R-:W3:Y:S04]  /*19530*/  LDL.LU R238, [R1+0x2ba4] ;  /* 0x002ba40001ee7983 */ /* 0x002ee80000300800 */
[----:B------:R1:W-:Y:S04]  /*19540*/  STL [R1+0x238], R242 ;  /* 0x000238f201007387 */ /* 0x0003e80000100800 */
[----:B-1----:R-:W4:Y:S04]  /*19550*/  LDL.LU R242, [R1+0x2ba0] ;  /* 0x002ba00001f27983 */ /* 0x002f280000300800 */
[----:B------:R1:W-:Y:S04]  /*19560*/  STL [R1+0x234], R243 ;  /* 0x000234f301007387 */ /* 0x0003e80000100800 */
[----:B-1----:R-:W4:Y:S04]  /*19570*/  LDL.LU R243, [R1+0x2b9c] ;  /* 0x002b9c0001f37983 */ /* 0x002f280000300800 */
[----:B------:R1:W-:Y:S04]  /*19580*/  STL [R1+0x230], R240 ;  /* 0x000230f001007387 */ /* 0x0003e80000100800 */
[----:B-1----:R-:W4:Y:S04]  /*19590*/  LDL.LU R240, [R1+0x2b98] ;  /* 0x002b980001f07983 */ /* 0x002f280000300800 */
[----:B------:R1:W-:Y:S04]  /*195a0*/  STL [R1+0x228], R241 ;  /* 0x000228f101007387 */ /* 0x0003e80000100800 */
[----:B-1----:R-:W4:Y:S04]  /*195b0*/  LDL.LU R241, [R1+0x2b94] ;  /* 0x002b940001f17983 */ /* 0x002f280000300800 */
        /* <DEDUP_REMOVED lines=26> */
[----:B------:R1:W-:Y:S01]  /*19760*/  STL [R1+0x18c], R212 ;  /* 0x00018cd401007387 */ /* 0x0003e20000100800 */
[----:B------:R-:W-:-:S03]  /*19770*/  IMAD R220, R220, UR21, RZ ;  /* 0x00000015dcdc7c24 */ /* 0x000fc6000f8e02ff */
        /* <DEDUP_REMOVED lines=94> */
[----:B------:R1:W-:Y:S04]  /*19d60*/  STL [R1], R0 ;  /* 0x0000000001007387 */ /* 0x0003e80000100800 */
[----:B-1----:R-:W4:Y:S04]  /*19d70*/  LDL.LU R0, [R1+0x2ad4] ;  /* 0x002ad40001007983 */ /* 0x002f280000300800 */
[----:B------:R1:W-:Y:S04]  /*19d80*/  STL [R1+0x2f8], R151 ;  /* 0x0002f89701007387 */ /* 0x0003e80000100800 */
[----:B------:R2:W-:Y:S01]  /*19d90*/  STL [R1+0x2fc], R152 ;  /* 0x0002fc9801007387 */ /* 0x0005e20000100800 */
[----:B-1----:R-:W-:-:S02]  /*19da0*/  IMAD R151, R154, UR21, RZ ;  /* 0x000000159a977c24 */ /* 0x002fc4000f8e02ff */
[----:B------:R-:W-:Y:S02]  /*19db0*/  IMAD R154, R155, UR21, RZ ;  /* 0x000000159b9a7c24 */ /* 0x000fe4000f8e02ff */
[----:B--2---:R-:W-:Y:S01]  /*19dc0*/  IMAD R152, R156, UR21, RZ ;  /* 0x000000159c987c24 */ /* 0x004fe2000f8e02ff */
[----:B------:R1:W-:Y:S04]  /*19dd0*/  STL [R1+0x300], R151 ;  /* 0x0003009701007387 */ /* 0x0003e80000100800 */
[----:B------:R2:W-:Y:S01]  /*19de0*/  STL [R1+0x304], R154 ;  /* 0x0003049a01007387 */ /* 0x0005e20000100800 */
[----:B-1----:R-:W-:-:S03]  /*19df0*/  IMAD R151, R157, UR21, RZ ;  /* 0x000000159d977c24 */ /* 0x002fc6000f8e02ff */
[----:B------:R1:W-:Y:S01]  /*19e00*/  STL [R1+0x30c], R152 ;  /* 0x00030c9801007387 */ /* 0x0003e20000100800 */
[----:B--2---:R-:W-:-:S03]  /*19e10*/  IMAD R154, R158, UR21, RZ ;  /* 0x000000159e9a7c24 */ /* 0x004fc6000f8e02ff */
[----:B------:R2:W-:Y:S01]  /*19e20*/  STL [R1+0x314], R151 ;  /* 0x0003149701007387 */ /* 0x0005e20000100800 */
[----:B-1----:R-:W-:-:S03]  /*19e30*/  IMAD R152, R159, UR21, RZ ;  /* 0x000000159f987c24 */ /* 0x002fc6000f8e02ff */
[----:B------:R1:W-:Y:S01]  /*19e40*/  STL [R1+0x318], R154 ;  /* 0x0003189a01007387 */ /* 0x0003e20000100800 */
[----:B--2---:R-:W-:-:S03]  /*19e50*/  IMAD R151, R160, UR21, RZ ;  /* 0x00000015a0977c24 */ /* 0x004fc6000f8e02ff */
[----:B------:R2:W-:Y:S04]  /*19e60*/  STL [R1+0x31c], R152 ;  /* 0x00031c9801007387 */ /* 0x0005e80000100800 */
[----:B------:R3:W-:Y:S01]  /*19e70*/  STL [R1+0x324], R151 ;  /* 0x0003249701007387 */ /* 0x0007e20000100800 */
[----:B-1----:R-:W-:Y:S02]  /*19e80*/  IMAD R154, R162, UR21, RZ ;  /* 0x00000015a29a7c24 */ /* 0x002fe4000f8e02ff */
[----:B--2---:R-:W-:-:S03]  /*19e90*/  IMAD R152, R163, UR21, RZ ;  /* 0x00000015a3987c24 */ /* 0x004fc6000f8e02ff */
[----:B------:R1:W-:Y:S01]  /*19ea0*/  STL [R1+0x328], R154 ;  /* 0x0003289a01007387 */ /* 0x0003e20000100800 */
[----:B---3--:R-:W-:-:S03]  /*19eb0*/  IMAD R151, R164, UR21, RZ ;  /* 0x00000015a4977c24 */ /* 0x008fc6000f8e02ff */
[----:B------:R2:W-:Y:S04]  /*19ec0*/  STL [R1+0x32c], R152 ;  /* 0x00032c9801007387 */ /* 0x0005e80000100800 */
[----:B------:R3:W-:Y:S01]  /*19ed0*/  STL [R1+0x330], R151 ;  /* 0x0003309701007387 */ /* 0x0007e20000100800 */
[----:B-1----:R-:W-:Y:S02]  /*19ee0*/  IMAD R154, R165, UR21, RZ ;  /* 0x00000015a59a7c24 */ /* 0x002fe4000f8e02ff */
[----:B--2---:R-:W-:-:S03]  /*19ef0*/  IMAD R152, R166, UR21, RZ ;  /* 0x00000015a6987c24 */ /* 0x004fc6000f8e02ff */
[----:B------:R1:W-:Y:S01]  /*19f00*/  STL [R1+0x334], R154 ;  /* 0x0003349a01007387 */ /* 0x0003e20000100800 */
[----:B---3--:R-:W-:-:S03]  /*19f10*/  IMAD R151, R167, UR21, RZ ;  /* 0x00000015a7977c24 */ /* 0x008fc6000f8e02ff */
[----:B------:R-:W-:Y:S04]  /*19f20*/  STL [R1+0x338], R152 ;  /* 0x0003389801007387 */ /* 0x000fe80000100800 */
[----:B------:R2:W-:Y:S01]  /*19f30*/  STL [R1+0x33c], R151 ;  /* 0x00033c9701007387 */ /* 0x0005e20000100800 */
[----:B-1----:R-:W-:Y:S02]  /*19f40*/  IMAD R154, R173, UR21, RZ ;  /* 0x00000015ad9a7c24 */ /* 0x002fe4000f8e02ff */
[----:B--2---:R-:W-:Y:S02]  /*19f50*/  IMAD R151, R171, UR21, RZ ;  /* 0x00000015ab977c24 */ /* 0x004fe4000f8e02ff */
[----:B------:R-:W-:-:S03]  /*19f60*/  IMAD R152, R174, UR21, RZ ;  /* 0x00000015ae987c24 */ /* 0x000fc6000f8e02ff */
[----:B------:R1:W-:Y:S04]  /*19f70*/  STL [R1+0x340], R151 ;  /* 0x0003409701007387 */ /* 0x0003e80000100800 */
[----:B------:R2:W-:Y:S01]  /*19f80*/  STL [R1+0x344], R154 ;  /* 0x0003449a01007387 */ /* 0x0005e20000100800 */
[----:B-1----:R-:W-:-:S03]  /*19f90*/  IMAD R151, R175, UR21, RZ ;  /* 0x00000015af977c24 */ /* 0x002fc6000f8e02ff */
[----:B------:R-:W-:Y:S04]  /*19fa0*/  STL [R1+0x348], R152 ;  /* 0x0003489801007387 */ /* 0x000fe80000100800 */
[----:B------:R1:W-:Y:S01]  /*19fb0*/  STL [R1+0x34c], R151 ;  /* 0x00034c9701007387 */ /* 0x0003e20000100800 */
[----:B--2---:R-:W-:Y:S02]  /*19fc0*/  IMAD R154, R181, UR21, RZ ;  /* 0x00000015b59a7c24 */ /* 0x004fe4000f8e02ff */
[----:B-1----:R-:W-:Y:S02]  /*19fd0*/  IMAD R151, R179, UR21, RZ ;  /* 0x00000015b3977c24 */ /* 0x002fe4000f8e02ff */
[----:B------:R-:W-:-:S03]  /*19fe0*/  IMAD R152, R182, UR21, RZ ;  /* 0x00000015b6987c24 */ /* 0x000fc6000f8e02ff */
[----:B------:R1:W-:Y:S04]  /*19ff0*/  STL [R1+0x350], R151 ;  /* 0x0003509701007387 */ /* 0x0003e80000100800 */
[----:B------:R2:W-:Y:S01]  /*1a000*/  STL [R1+0x354], R154 ;  /* 0x0003549a01007387 */ /* 0x0005e20000100800 */
[----:B-1----:R-:W-:-:S03]  /*1a010*/  IMAD R151, R183, UR21, RZ ;  /* 0x00000015b7977c24 */ /* 0x002fc6000f8e02ff */
[----:B------:R-:W-:Y:S04]  /*1a020*/  STL [R1+0x358], R152 ;  /* 0x0003589801007387 */ /* 0x000fe80000100800 */
[----:B------:R1:W-:Y:S01]  /*1a030*/  STL [R1+0x35c], R151 ;  /* 0x00035c9701007387 */ /* 0x0003e20000100800 */
[----:B--2---:R-:W-:Y:S01]  /*1a040*/  IMAD R154, R189, UR21, RZ ;  /* 0x00000015bd9a7c24 */ /* 0x004fe2000f8e02ff */
[----:B------:R-:W-:Y:S01]  /*1a050*/  SEL R37, R249, R37, !P6 ;  /* 0x00000025f9257207 */ /* 0x000fe20007000000 */
[----:B-1----:R-:W-:Y:S02]  /*1a060*/  IMAD R151, R187, UR21, RZ ;  /* 0x00000015bb977c24 */ /* 0x002fe4000f8e02ff */
[----:B------:R-:W-:-:S03]  /*1a070*/  IMAD R152, R190, UR21, RZ ;  /* 0x00000015be987c24 */ /* 0x000fc6000f8e02ff */
[----:B------:R1:W-:Y:S01]  /*1a080*/  STL [R1+0x36c], R151 ;  /* 0x00036c9701007387 */ /* 0x0003e20000100800 */
[----:B------:R-:W-:-:S03]  /*1a090*/  SEL R52, R249, R52, !P6 ;  /* 0x00000034f9347207 */ /* 0x000fc60007000000 */
[----:B------:R-:W-:Y:S01]  /*1a0a0*/  STL [R1+0x378], R154 ;  /* 0x0003789a01007387 */ /* 0x000fe20000100800 */
[----:B------:R-:W-:Y:S01]  /*1a0b0*/  SEL R53, R249, R53, !P6 ;  /* 0x00000035f9357207 */ /* 0x000fe20007000000 */
[----:B-1----:R-:W-:Y:S02]  /*1a0c0*/  IMAD R151, R191, UR21, RZ ;  /* 0x00000015bf977c24 */ /* 0x002fe4000f8e02ff */
[----:B------:R1:W-:Y:S01]  /*1a0d0*/  STL [R1+0x380], R152 ;  /* 0x0003809801007387 */ /* 0x0003e20000100800 */
[----:B------:R-:W-:Y:S01]  /*1a0e0*/  IMAD R183, R37, UR21, RZ ;  /* 0x0000001525b77c24 */ /* 0x000fe2000f8e02ff */
[C---:B------:R-:W-:Y:S02]  /*1a0f0*/  SEL R54, R249.reuse, R54, !P6 ;  /* 0x00000036f9367207 */ /* 0x040fe40007000000 */
[----:B------:R2:W-:Y:S01]  /*1a100*/  STL [R1+0x39c], R151 ;  /* 0x00039c9701007387 */ /* 0x0005e20000100800 */
[----:B------:R-:W-:Y:S01]  /*1a110*/  IMAD R37, R52, UR21, RZ ;  /* 0x0000001534257c24 */ /* 0x000fe2000f8e02ff */
[----:B------:R-:W-:Y:S01]  /*1a120*/  SEL R55, R249, R55, !P6 ;  /* 0x00000037f9377207 */ /* 0x000fe20007000000 */
[----:B-1----:R-:W-:-:S02]  /*1a130*/  IMAD R152, R195, UR21, RZ ;  /* 0x00000015c3987c24 */ /* 0x002fc4000f8e02ff */
[----:B--2---:R-:W-:-:S03]  /*1a140*/  IMAD R151, R197, UR21, RZ ;  /* 0x00000015c5977c24 */ /* 0x004fc6000f8e02ff */
[----:B------:R-:W-:Y:S01]  /*1a150*/  STL [R1+0x3a0], R152 ;  /* 0x0003a09801007387 */ /* 0x000fe20000100800 */
[----:B------:R-:W-:Y:S01]  /*1a160*/  IMAD R191, R39, UR21, RZ ;  /* 0x0000001527bf7c24 */ /* 0x000fe2000f8e02ff */
[----:B------:R-:W-:Y:S01]  /*1a170*/  SEL R56, R249, R56, !P6 ;  /* 0x00000038f9387207 */ /* 0x000fe20007000000 */
[----:B------:R-:W-:Y:S01]  /*1a180*/  IMAD R39, R53, UR21, RZ ;  /* 0x0000001535277c24 */ /* 0x000fe2000f8e02ff */
[----:B------:R-:W-:Y:S01]  /*1a190*/  STL [R1+0x3a8], R151 ;  /* 0x0003a89701007387 */ /* 0x000fe20000100800 */
[----:B------:R-:W-:Y:S01]  /*1a1a0*/  IMAD R189, R38, UR21, RZ ;  /* 0x0000001526bd7c24 */ /* 0x000fe2000f8e02ff */
[C---:B------:R-:W-:Y:S01]  /*1a1b0*/  SEL R57, R249.reuse, R57, !P6 ;  /* 0x00000039f9397207 */ /* 0x040fe20007000000 */
[----:B------:R-:W-:Y:S01]  /*1a1c0*/  IMAD R38, R54, UR21, RZ ;  /* 0x0000001536267c24 */ /* 0x000fe2000f8e02ff */
[----:B------:R1:W-:Y:S01]  /*1a1d0*/  STL [R1+0x430], R37 ;  /* 0x0004302501007387 */ /* 0x0003e20000100800 */
[----:B------:R-:W-:-:S03]  /*1a1e0*/  SEL R58, R249, R58, !P6 ;  /* 0x0000003af93a7207 */ /* 0x000fc60007000000 */
[----:B------:R2:W-:Y:S01]  /*1a1f0*/  STL [R1+0x444], R39 ;  /* 0x0004442701007387 */ /* 0x0005e20000100800 */
[----:B------:R-:W-:Y:S01]  /*1a200*/  SEL R59, R249, R59, !P6 ;  /* 0x0000003bf93b7207 */ /* 0x000fe20007000000 */
[----:B-1----:R-:W-:Y:S02]  /*1a210*/  IMAD R37, R55, UR21, RZ ;  /* 0x0000001537257c24 */ /* 0x002fe4000f8e02ff */
        /* <DEDUP_REMOVED lines=35> */
[----:B---3--:R-:W-:Y:S02]  /*1a450*/  IMAD R37, R88, UR21, RZ ;  /* 0x0000001558257c24 */ /* 0x008fe4000f8e02ff */
[----:B------:R-:W-:Y:S02]  /*1a460*/  IMAD R197, R40, UR21, RZ ;  /* 0x0000001528c57c24 */ /* 0x000fe4000f8e02ff */
[----:B------:R-:W-:Y:S01]  /*1a470*/  IMAD R40, R89, UR21, RZ ;  /* 0x0000001559287c24 */ /* 0x000fe2000f8e02ff */
[----:B-1----:R-:W2:Y:S04]  /*1a480*/  LDL.LU R39, [R1+0x45c] ;  /* 0x00045c0001277983 */ /* 0x002ea80000300800 */
[----:B------:R1:W-:Y:S04]  /*1a490*/  STL [R1+0xccc], R38 ;  /* 0x000ccc2601007387 */ /* 0x0003e80000100800 */
[----:B------:R3:W-:Y:S01]  /*1a4a0*/  STL [R1+0xcd0], R37 ;  /* 0x000cd02501007387 */ /* 0x0007e20000100800 */
[----:B------:R-:W-:-:S03]  /*1a4b0*/  IMAD R158, R44, UR21, RZ ;  /* 0x000000152c9e7c24 */ /* 0x000fc6000f8e02ff */
[----:B-1----:R-:W4:Y:S01]  /*1a4c0*/  LDL.LU R38, [R1+0x454] ;  /* 0x0004540001267983 */ /* 0x002f220000300800 */
[----:B---3--:R-:W-:-:S03]  /*1a4d0*/  IMAD R37, R90, UR21, RZ ;  /* 0x000000155a257c24 */ /* 0x008fc6000f8e02ff */
[----:B------:R1:W-:Y:S01]  /*1a4e0*/  STL [R1+0xcd4], R40 ;  /* 0x000cd42801007387 */ /* 0x0003e20000100800 */
[----:B------:R-:W-:-:S03]  /*1a4f0*/  IMAD R154, R42, UR21, RZ ;  /* 0x000000152a9a7c24 */ /* 0x000fc6000f8e02ff */
[----:B------:R3:W-:Y:S01]  /*1a500*/  STL [R1+0xcd8], R37 ;  /* 0x000cd82501007387 */ /* 0x0007e20000100800 */
[----:B------:R-:W-:-:S03]  /*1a510*/  IMAD R42, R93, UR21, RZ ;  /* 0x000000155d2a7c24 */ /* 0x000fc6000f8e02ff */
[----:B------:R-:W4:Y:S01]  /*1a520*/  LDL.LU R44, [R1+0x440] ;  /* 0x00044000012c7983 */ /* 0x000f220000300800 */
[----:B-1----:R-:W-:Y:S02]  /*1a530*/  IMAD R40, R91, UR21, RZ ;  /* 0x000000155b287c24 */ /* 0x002fe4000f8e02ff */
[----:B---3--:R-:W-:-:S03]  /*1a540*/  IMAD R37, R92, UR21, RZ ;  /* 0x000000155c257c24 */ /* 0x008fc6000f8e02ff */
[----:B------:R1:W-:Y:S01]  /*1a550*/  STL [R1+0xcdc], R40 ;  /* 0x000cdc2801007387 */ /* 0x0003e20000100800 */
[----:B------:R-:W-:-:S03]  /*1a560*/  IMAD R160, R45, UR21, RZ ;  /* 0x000000152da07c24 */ /* 0x000fc6000f8e02ff */
[----:B-1----:R-:W3:Y:S04]  /*1a570*/  LDL.LU R40, [R1+0x43c] ;  /* 0x00043c0001287983 */ /* 0x002ee80000300800 */
[----:B------:R1:W-:Y:S04]  /*1a580*/  STL [R1+0xce0], R37 ;  /* 0x000ce02501007387 */ /* 0x0003e80000100800 */
[----:B------:R-:W-:Y:S04]  /*1a590*/  STL [R1+0xce4], R42 ;  /* 0x000ce42a01007387 */ /* 0x000fe80000100800 */
[----:B------:R-:W3:Y:S01]  /*1a5a0*/  LDL.LU R45, [R1+0x438] ;  /* 0x00043800012d7983 */ /* 0x000ee20000300800 */
[----:B------:R-:W-:-:S02]  /*1a5b0*/  IMAD R152, R41, UR21, RZ ;  /* 0x0000001529987c24 */ /* 0x000fc4000f8e02ff */
[----:B------:R-:W-:Y:S02]  /*1a5c0*/  IMAD R41, R94, UR21, RZ ;  /* 0x000000155e297c24 */ /* 0x000fe4000f8e02ff */
[----:B-1----:R-:W-:-:S03]  /*1a5d0*/  IMAD R37, R95, UR21, RZ ;  /* 0x000000155f257c24 */ /* 0x002fc6000f8e02ff */
[----:B------:R1:W-:Y:S01]  /*1a5e0*/  STL [R1+0xce8], R41 ;  /* 0x000ce82901007387 */ /* 0x0003e20000100800 */
[----:B------:R-:W-:-:S03]  /*1a5f0*/  IMAD R167, R48, UR21, RZ ;  /* 0x0000001530a77c24 */ /* 0x000fc6000f8e02ff */
[----:B------:R1:W-:Y:S04]  /*1a600*/  STL [R1+0xcec], R37 ;  /* 0x000cec2501007387 */ /* 0x0003e80000100800 */
[----:B------:R-:W3:Y:S01]  /*1a610*/  LDL.LU R48, [R1+0x434] ;  /* 0x0004340001307983 */ /* 0x000ee20000300800 */
[----:B------:R-:W-:-:S03]  /*1a620*/  IMAD R165, R47, UR21, RZ ;  /* 0x000000152fa57c24 */ /* 0x000fc6000f8e02ff */
[----:B-1----:R-:W3:Y:S01]  /*1a630*/  LDL.LU R41, [R1+0x420] ;  /* 0x0004200001297983 */ /* 0x002ee20000300800 */
[----:B------:R-:W-:-:S05]  /*1a640*/  IMAD R37, R98, UR21, RZ ;  /* 0x0000001562257c24 */ /* 0x000fca000f8e02ff */
[----:B------:R1:W-:Y:S04]  /*1a650*/  STL [R1+0xcf0], R37 ;  /* 0x000cf02501007387 */ /* 0x0003e80000100800 */
[----:B------:R-:W3:Y:S01]  /*1a660*/  LDL.LU R47, [R1+0x414] ;  /* 0x00041400012f7983 */ /* 0x000ee20000300800 */
[----:B------:R-:W-:-:S03]  /*1a670*/  IMAD R156, R43, UR21, RZ ;  /* 0x000000152b9c7c24 */ /* 0x000fc6000f8e02ff */
[----:B------:R-:W3:Y:S01]  /*1a680*/  LDL.LU R42, [R1+0x40c] ;  /* 0x00040c00012a7983 */ /* 0x000ee20000300800 */
[----:B------:R-:W-:Y:S02]  /*1a690*/  IMAD R43, R110, UR21, RZ ;  /* 0x000000156e2b7c24 */ /* 0x000fe4000f8e02ff */
[----:B-1----:R-:W-:Y:S02]  /*1a6a0*/  IMAD R37, R109, UR21, RZ ;  /* 0x000000156d257c24 */ /* 0x002fe4000f8e02ff */
[----:B------:R-:W-:Y:S02]  /*1a6b0*/  IMAD R173, R49, UR21, RZ ;  /* 0x0000001531ad7c24 */ /* 0x000fe4000f8e02ff */
[----:B------:R-:W-:Y:S01]  /*1a6c0*/  IMAD R49, R111, UR20, RZ ;  /* 0x000000146f317c24 */ /* 0x000fe2000f8e02ff */
[----:B------:R-:W-:Y:S01]  /*1a6d0*/  STL [R1+0xcfc], R37 ;  /* 0x000cfc2501007387 */ /* 0x000fe20000100800 */
[----:B------:R-:W-:Y:S01]  /*1a6e0*/  IMAD R175, R50, UR21, RZ ;  /* 0x0000001532af7c24 */ /* 0x000fe2000f8e02ff */
[----:B------:R-:W-:-:S02]  /*1a6f0*/  SEL R105, R249, R105, !P6 ;  /* 0x00000069f9697207 */ /* 0x000fc40007000000 */
[C---:B------:R-:W-:Y:S01]  /*1a700*/  SEL R113, R249.reuse, R113, !P6 ;  /* 0x00000071f9717207 */ /* 0x040fe20007000000 */
[----:B------:R1:W-:Y:S01]  /*1a710*/  STL [R1+0xd18], R43 ;  /* 0x000d182b01007387 */ /* 0x0003e20000100800 */
[C---:B------:R-:W-:Y:S02]  /*1a720*/  SEL R114, R249.reuse, R114, !P6 ;  /* 0x00000072f9727207 */ /* 0x040fe40007000000 */
[C---:B------:R-:W-:Y:S02]  /*1a730*/  SEL R115, R249.reuse, R115, !P6 ;  /* 0x00000073f9737207 */ /* 0x040fe40007000000 */
[C---:B------:R-:W-:Y:S02]  /*1a740*/  SEL R116, R249.reuse, R116, !P6 ;  /* 0x00000074f9747207 */ /* 0x040fe40007000000 */
[C---:B------:R-:W-:Y:S02]  /*1a750*/  SEL R117, R249.reuse, R117, !P6 ;  /* 0x00000075f9757207 */ /* 0x040fe40007000000 */
[C---:B------:R-:W-:Y:S01]  /*1a760*/  SEL R118, R249.reuse, R118, !P6 ;  /* 0x00000076f9767207 */ /* 0x040fe20007000000 */
[----:B-1----:R-:W3:Y:S01]  /*1a770*/  LDL.LU R43, [R1+0x408] ;  /* 0x00040800012b7983 */ /* 0x002ee20000300800 */
[----:B------:R-:W-:-:S02]  /*1a780*/  SEL R119, R249, R119, !P6 ;  /* 0x00000077f9777207 */ /* 0x000fc40007000000 */
[C---:B------:R-:W-:Y:S01]  /*1a790*/  SEL R120, R249.reuse, R120, !P6 ;  /* 0x00000078f9787207 */ /* 0x040fe20007000000 */
[----:B------:R1:W-:Y:S01]  /*1a7a0*/  STL [R1+0xd14], R49 ;  /* 0x000d143101007387 */ /* 0x0003e20000100800 */
[C---:B--2---:R-:W-:Y:S02]  /*1a7b0*/  SEL R39, R249.reuse, R39, !P6 ;  /* 0x00000027f9277207 */ /* 0x044fe40007000000 */
[C---:B------:R-:W-:Y:S02]  /*1a7c0*/  SEL R121, R249.reuse, R121, !P6 ;  /* 0x00000079f9797207 */ /* 0x040fe40007000000 */
[----:B------:R-:W-:Y:S01]  /*1a7d0*/  SEL R122, R249, R122, !P6 ;  /* 0x0000007af97a7207 */ /* 0x000fe20007000000 */
[----:B-1----:R-:W-:Y:S01]  /*1a7e0*/  IMAD R49, R39, UR19, RZ ;  /* 0x0000001327317c24 */ /* 0x002fe2000f8e02ff */
[C---:B------:R-:W-:Y:S02]  /*1a7f0*/  SEL R123, R249.reuse, R123, !P6 ;  /* 0x0000007bf97b7207 */ /* 0x040fe40007000000 */
[----:B----4-:R-:W-:-:S02]  /*1a800*/  SEL R38, R249, R38, !P6 ;  /* 0x00000026f9267207 */ /* 0x010fc40007000000 */
[C---:B---3--:R-:W-:Y:S02]  /*1a810*/  SEL R40, R249.reuse, R40, !P6 ;  /* 0x00000028f9287207 */ /* 0x048fe40007000000 */
        /* <DEDUP_REMOVED lines=43> */
[C---:B------:R-:W-:Y:S01]  /*1aad0*/  SEL R250, R249.reuse, R250, !P6 ;  /* 0x000000faf9fa7207 */ /* 0x040fe20007000000 */
[----:B------:R-:W-:Y:S01]  /*1aae0*/  IMAD R163, R46, UR21, RZ ;  /* 0x000000152ea37c24 */ /* 0x000fe2000f8e02ff */
[C---:B------:R-:W-:Y:S01]  /*1aaf0*/  SEL R39, R249.reuse, R44, !P6 ;  /* 0x0000002cf9277207 */ /* 0x040fe20007000000 */
[----:B------:R-:W-:Y:S01]  /*1ab00*/  IMAD R50, R38, UR18, RZ ;  /* 0x0000001226327c24 */ /* 0x000fe2000f8e02ff */
[----:B------:R-:W2:Y:S01]  /*1ab10*/  LDL.LU R44, [R1+0x400] ;  /* 0x00040000012c7983 */ /* 0x000ea20000300800 */
[----:B------:R-:W-:Y:S01]  /*1ab20*/  SEL R38, R249, R45, !P6 ;  /* 0x0000002df9267207 */ /* 0x000fe20007000000 */
[----:B------:R-:W-:Y:S01]  /*1ab30*/  IMAD R40, R40, UR16, RZ ;  /* 0x0000001028287c24 */ /* 0x000fe2000f8e02ff */
[----:B------:R-:W-:Y:S01]  /*1ab40*/  ULDC UR16, c[0x0][0x240] ;  /* 0x0000900000107ab9 */ /* 0x000fe20000000800 */
[----:B------:R1:W-:Y:S01]  /*1ab50*/  STL [R1+0xd10], R49 ;  /* 0x000d103101007387 */ /* 0x0003e20000100800 */
[----:B------:R-:W-:Y:S01]  /*1ab60*/  IMAD R39, R39, UR17, RZ ;  /* 0x0000001127277c24 */ /* 0x000fe2000f8e02ff */
[----:B------:R-:W-:Y:S01]  /*1ab70*/  ULDC UR17, c[0x0][0x240] ;  /* 0x0000900000117ab9 */ /* 0x000fe20000000800 */
[----:B------:R-:W-:Y:S01]  /*1ab80*/  IMAD R36, R36, UR21, RZ ;  /* 0x0000001524247c24 */ /* 0x000fe2000f8e02ff */
[----:B------:R-:W-:Y:S01]  /*1ab90*/  ULDC UR18, c[0x0][0x240] ;  /* 0x0000900000127ab9 */ /* 0x000fe20000000800 */
[----:B------:R-:W-:Y:S01]  /*1aba0*/  IMAD R34, R34, UR21, RZ ;  /* 0x0000001522227c24 */ /* 0x000fe2000f8e02ff */
[----:B------:R-:W-:Y:S01]  /*1abb0*/  ULDC UR19, c[0x0][0x240] ;  /* 0x0000900000137ab9 */ /* 0x000fe20000000800 */
[----:B------:R-:W-:Y:S01]  /*1abc0*/  IMAD R32, R32, UR21, RZ ;  /* 0x0000001520207c24 */ /* 0x000fe2000f8e02ff */
[----:B------:R-:W-:Y:S01]  /*1abd0*/  ULDC UR20, c[0x0][0x240] ;  /* 0x0000900000147ab9 */ /* 0x000fe20000000800 */
[----:B-1----:R-:W3:Y:S04]  /*1abe0*/  LDL.LU R49, [R1+0x3fc] ;  /* 0x0003fc0001317983 */ /* 0x002ee80000300800 */
[----:B------:R-:W-:Y:S04]  /*1abf0*/  STL [R1+0xcf8], R50 ;  /* 0x000cf83201007387 */ /* 0x000fe80000100800 */
[----:B------:R-:W4:Y:S04]  /*1ac00*/  LDL.LU R45, [R1+0x3f4] ;  /* 0x0003f400012d7983 */ /* 0x000f280000300800 */
[----:B------:R1:W-:Y:S04]  /*1ac10*/  STL [R1+0xcf4], R39 ;  /* 0x000cf42701007387 */ /* 0x0003e80000100800 */
[----:B------:R1:W-:Y:S02]  /*1ac20*/  STL [R1+0xd0c], R40 ;  /* 0x000d0c2801007387 */ /* 0x0003e40000100800 */
[----:B-1----:R-:W-:-:S02]  /*1ac30*/  SEL R39, R249, R48, !P6 ;  /* 0x00000030f9277207 */ /* 0x002fc40007000000 */
[----:B------:R-:W4:Y:S01]  /*1ac40*/  LDL.LU R48, [R1+0x3e4] ;  /* 0x0003e40001307983 */ /* 0x000f220000300800 */
[----:B------:R-:W-:Y:S01]  /*1ac50*/  IMAD R40, R38, UR15, RZ ;  /* 0x0000000f26287c24 */ /* 0x000fe2000f8e02ff */
[----:B------:R-:W-:Y:S01]  /*1ac60*/  SEL R38, R249, R41, !P6 ;  /* 0x00000029f9267207 */ /* 0x000fe20007000000 */
[----:B------:R-:W-:Y:S01]  /*1ac70*/  IMAD R111, R39, UR14, RZ ;  /* 0x0000000e276f7c24 */ /* 0x000fe2000f8e02ff */
[----:B------:R-:W-:Y:S02]  /*1ac80*/  ULDC UR15, c[0x0][0x240] ;  /* 0x00009000000f7ab9 */ /* 0x000fe40000000800 */
[----:B------:R1:W-:Y:S01]  /*1ac90*/  STL [R1+0xd08], R40 ;  /* 0x000d082801007387 */ /* 0x0003e20000100800 */
[C---:B------:R-:W-:Y:S01]  /*1aca0*/  SEL R39, R249.reuse, R42, !P6 ;  /* 0x0000002af9277207 */ /* 0x040fe20007000000 */
[----:B------:R-:W-:Y:S01]  /*1acb0*/  IMAD R110, R38, UR13, RZ ;  /* 0x0000000d266e7c24 */ /* 0x000fe2000f8e02ff */
[----:B------:R-:W-:Y:S01]  /*1acc0*/  ULDC UR14, c[0x0][0x240] ;  /* 0x00009000000e7ab9 */ /* 0x000fe20000000800 */
[----:B------:R-:W4:Y:S01]  /*1acd0*/  LDL.LU R41, [R1+0x3d8] ;  /* 0x0003d80001297983 */ /* 0x000f220000300800 */
[----:B-1----:R-:W-:Y:S01]  /*1ace0*/  SEL R40, R249, R47, !P6 ;  /* 0x0000002ff9287207 */ /* 0x002fe20007000000 */
[----:B------:R-:W-:-:S02]  /*1acf0*/  IMAD R35, R35, UR21, RZ ;  /* 0x0000001523237c24 */ /* 0x000fc4000f8e02ff */
[----:B------:R-:W4:Y:S01]  /*1ad00*/  LDL.LU R47, [R1+0x3d4] ;  /* 0x0003d400012f7983 */ /* 0x000f220000300800 */
[----:B------:R-:W-:Y:S01]  /*1ad10*/  SEL R38, R249, R43, !P6 ;  /* 0x0000002bf9267207 */ /* 0x000fe20007000000 */
[----:B------:R-:W-:Y:S01]  /*1ad20*/  IMAD R33, R33, UR21, RZ ;  /* 0x0000001521217c24 */ /* 0x000fe2000f8e02ff */
[----:B------:R-:W-:Y:S01]  /*1ad30*/  ULDC UR13, c[0x0][0x240] ;  /* 0x00009000000d7ab9 */ /* 0x000fe20000000800 */
[----:B------:R-:W4:Y:S01]  /*1ad40*/  LDL.LU R42, [R1+0x3d0] ;  /* 0x0003d000012a7983 */ /* 0x000f220000300800 */
[----:B------:R-:W-:Y:S01]  /*1ad50*/  IMAD R40, R40, UR12, RZ ;  /* 0x0000000c28287c24 */ /* 0x000fe2000f8e02ff */
[----:B------:R-:W-:-:S04]  /*1ad60*/  ULDC UR12, c[0x0][0x240] ;  /* 0x00009000000c7ab9 */ /* 0x000fc80000000800 */
[----:B------:R1:W-:Y:S04]  /*1ad70*/  STL [R1+0xd04], R40 ;  /* 0x000d042801007387 */ /* 0x0003e80000100800 */
[----:B------:R-:W4:Y:S01]  /*1ad80*/  LDL.LU R43, [R1+0x3cc] ;  /* 0x0003cc00012b7983 */ /* 0x000f220000300800 */
[----:B-1----:R-:W-:Y:S01]  /*1ad90*/  IMAD R40, R39, UR11, RZ ;  /* 0x0000000b27287c24 */ /* 0x002fe2000f8e02ff */
[----:B------:R-:W-:-:S04]  /*1ada0*/  ULDC UR11, c[0x0][0x240] ;  /* 0x00009000000b7ab9 */ /* 0x000fc80000000800 */
[----:B------:R3:W-:Y:S01]  /*1adb0*/  STL [R1+0xd00], R40 ;  /* 0x000d002801007387 */ /* 0x0007e20000100800 */
[----:B------:R-:W-:Y:S01]  /*1adc0*/  IMAD R109, R38, UR10, RZ ;  /* 0x0000000a266d7c24 */ /* 0x000fe2000f8e02ff */
[----:B------:R-:W-:Y:S01]  /*1add0*/  ULDC UR10, c[0x0][0x240] ;  /* 0x00009000000a7ab9 */ /* 0x000fe20000000800 */
[C---:B--2---:R-:W-:Y:S02]  /*1ade0*/  SEL R39, R249.reuse, R44, !P6 ;  /* 0x0000002cf9277207 */ /* 0x044fe40007000000 */
[----:B------:R-:W2:Y:S01]  /*1adf0*/  LDL.LU R44, [R1+0x3c4] ;  /* 0x0003c400012c7983 */ /* 0x000ea20000300800 */
[----:B---3--:R-:W-:-:S03]  /*1ae00*/  SEL R40, R249, R49, !P6 ;  /* 0x00000031f9287207 */ /* 0x008fc60007000000 */
[----:B------:R-:W3:Y:S01]  /*1ae10*/  LDL.LU R49, [R1+0x3c0] ;  /* 0x0003c00001317983 */ /* 0x000ee20000300800 */
[----:B----4-:R-:W-:-:S03]  /*1ae20*/  SEL R38, R249, R45, !P6 ;  /* 0x0000002df9267207 */ /* 0x010fc60007000000 */
[----:B------:R-:W4:Y:S01]  /*1ae30*/  LDL.LU R45, [R1+0x3b8] ;  /* 0x0003b800012d7983 */ /* 0x000f220000300800 */
[----:B------:R-:W-:Y:S01]  /*1ae40*/  IMAD R50, R39, UR9, RZ ;  /* 0x0000000927327c24 */ /* 0x000fe2000f8e02ff */
[----:B------:R-:W-:Y:S01]  /*1ae50*/  ULDC UR9, c[0x0][0x240] ;  /* 0x0000900000097ab9 */ /* 0x000fe20000000800 */
[----:B------:R-:W-:Y:S01]  /*1ae60*/  IMAD R39, R40, UR7, RZ ;  /* 0x0000000728277c24 */ /* 0x000fe2000f8e02ff */
[----:B------:R-:W-:Y:S02]  /*1ae70*/  ULDC UR7, c[0x0][0x240] ;  /* 0x0000900000077ab9 */ /* 0x000fe40000000800 */
[----:B------:R-:W-:Y:S04]  /*1ae80*/  STL [R1+0xd24], R50 ;  /* 0x000d243201007387 */ /* 0x000fe80000100800 */
[----:B------:R1:W-:Y:S01]  /*1ae90*/  STL [R1+0xd2c], R39 ;  /* 0x000d2c2701007387 */ /* 0x0003e20000100800 */
[----:B------:R-:W-:-:S03]  /*1aea0*/  SEL R40, R249, R48, !P6 ;  /* 0x00000030f9287207 */ /* 0x000fc60007000000 */
[----:B------:R-:W3:Y:S01]  /*1aeb0*/  LDL.LU R48, [R1+0x3b4] ;  /* 0x0003b40001307983 */ /* 0x000ee20000300800 */
[----:B-1----:R-:W-:Y:S02]  /*1aec0*/  IMAD R39, R38, UR34, RZ ;  /* 0x0000002226277c24 */ /* 0x002fe4000f8e02ff */
[----:B------:R-:W-:Y:S02]  /*1aed0*/  IMAD R97, R97, UR21, RZ ;  /* 0x0000001561617c24 */ /* 0x000fe4000f8e02ff */
[----:B------:R-:W-:Y:S01]  /*1aee0*/  IMAD R17, R17, UR21, RZ ;  /* 0x0000001511117c24 */ /* 0x000fe2000f8e02ff */
[----:B------:R-:W-:Y:S01]  /*1aef0*/  SEL R38, R249, R41, !P6 ;  /* 0x00000029f9267207 */ /* 0x000fe20007000000 */
[----:B------:R1:W-:Y:S01]  /*1af00*/  STL [R1+0xd28], R39 ;  /* 0x000d282701007387 */ /* 0x0003e20000100800 */
[----:B------:R-:W-:Y:S01]  /*1af10*/  IMAD R50, R40, UR6, RZ ;  /* 0x0000000628327c24 */ /* 0x000fe2000f8e02ff */
[----:B------:R-:W-:Y:S01]  /*1af20*/  ULDC UR6, c[0x0][0x240] ;  /* 0x0000900000067ab9 */ /* 0x000fe20000000800 */
[----:B------:R-:W-:Y:S01]  /*1af30*/  IMAD R31, R31, UR21, RZ ;  /* 0x000000151f1f7c24 */ /* 0x000fe2000f8e02ff */
[----:B------:R-:W3:Y:S01]  /*1af40*/  LDL.LU R41, [R1+0x3b0] ;  /* 0x0003b00001297983 */ /* 0x000ee20000300800 */
[----:B------:R-:W-:Y:S01]  /*1af50*/  IMAD R30, R30, UR21, RZ ;  /* 0x000000151e1e7c24 */ /* 0x000fe2000f8e02ff */
[----:B------:R-:W-:Y:S01]  /*1af60*/  UIADD3 UR8, UR4, 0x1f, URZ ;  /* 0x0000001f04087890 */ /* 0x000fe2000fffe03f */
[----:B------:R-:W-:Y:S01]  /*1af70*/  IMAD R29, R29, UR21, RZ ;  /* 0x000000151d1d7c24 */ /* 0x000fe2000f8e02ff */
[----:B------:R-:W-:Y:S01]  /*1af80*/  ULDC UR34, c[0x0][0x240] ;  /* 0x0000900000227ab9 */ /* 0x000fe20000000800 */
[----:B-1----:R-:W-:-:S02]  /*1af90*/  SEL R39, R249, R47, !P6 ;  /* 0x0000002ff9277207 */ /* 0x002fc40007000000 */
[----:B------:R-:W3:Y:S01]  /*1afa0*/  LDL.LU R47, [R1+0x3ac] ;  /* 0x0003ac00012f7983 */ /* 0x000ee20000300800 */
[----:B------:R-:W-:Y:S01]  /*1afb0*/  SEL R40, R249, R42, !P6 ;  /* 0x0000002af9287207 */ /* 0x000fe20007000000 */
[----:B------:R-:W-:Y:S01]  /*1afc0*/  IMAD R38, R38, UR28, RZ ;  /* 0x0000001c26267c24 */ /* 0x000fe2000f8e02ff */
[----:B------:R-:W-:Y:S01]  /*1afd0*/  ULDC UR28, c[0x0][0x240] ;  /* 0x00009000001c7ab9 */ /* 0x000fe20000000800 */
[----:B------:R-:W-:Y:S01]  /*1afe0*/  STL [R1+0xd20], R50 ;  /* 0x000d203201007387 */ /* 0x000fe20000100800 */
[----:B------:R-:W-:Y:S01]  /*1aff0*/  IMAD R39, R39, UR27, RZ ;  /* 0x0000001b27277c24 */ /* 0x000fe2000f8e02ff */
[----:B------:R-:W-:Y:S02]  /*1b000*/  ULDC UR27, c[0x0][0x240] ;  /* 0x00009000001b7ab9 */ /* 0x000fe40000000800 */
[----:B------:R-:W3:Y:S04]  /*1b010*/  LDL.LU R42, [R1+0x3a4] ;  /* 0x0003a400012a7983 */ /* 0x000ee80000300800 */
[----:B------:R1:W-:Y:S04]  /*1b020*/  STL [R1+0xd1c], R38 ;  /* 0x000d1c2601007387 */ /* 0x0003e80000100800 */
[----:B------:R1:W-:Y:S02]  /*1b030*/  STL [R1+0xd30], R39 ;  /* 0x000d302701007387 */ /* 0x0003e40000100800 */
[----:B-1----:R-:W-:-:S02]  /*1b040*/  SEL R38, R249, R43, !P6 ;  /* 0x0000002bf9267207 */ /* 0x002fc40007000000 */
[----:B------:R-:W3:Y:S01]  /*1b050*/  LDL.LU R43, [R1+0x398] ;  /* 0x00039800012b7983 */ /* 0x000ee20000300800 */
[----:B------:R-:W-:Y:S01]  /*1b060*/  IMAD R39, R40, UR29, RZ ;  /* 0x0000001d28277c24 */ /* 0x000fe2000f8e02ff */
[----:B------:R-:W-:Y:S01]  /*1b070*/  ULDC UR29, c[0x0][0x240] ;  /* 0x00009000001d7ab9 */ /* 0x000fe20000000800 */
[----:B------:R-:W-:Y:S01]  /*1b080*/  IMAD R38, R38, UR30, RZ ;  /* 0x0000001e26267c24 */ /* 0x000fe2000f8e02ff */
[----:B------:R-:W-:Y:S02]  /*1b090*/  ULDC UR30, c[0x0][0x240] ;  /* 0x00009000001e7ab9 */ /* 0x000fe40000000800 */
[----:B------:R-:W-:Y:S01]  /*1b0a0*/  STL [R1+0xd3c], R39 ;  /* 0x000d3c2701007387 */ /* 0x000fe20000100800 */
[----:B--2---:R-:W-:-:S03]  /*1b0b0*/  SEL R40, R249, R44, !P6 ;  /* 0x0000002cf9287207 */ /* 0x004fc60007000000 */
[----:B------:R-:W2:Y:S04]  /*1b0c0*/  LDL.LU R44, [R1+0x394] ;  /* 0x00039400012c7983 */ /* 0x000ea80000300800 */
[----:B------:R-:W2:Y:S04]  /*1b0d0*/  LDL.LU R50, [R1+0x390] ;  /* 0x0003900001327983 */ /* 0x000ea80000300800 */
[----:B------:R4:W-:Y:S02]  /*1b0e0*/  STL [R1+0xd38], R38 ;  /* 0x000d382601007387 */ /* 0x0009e40000100800 */
[----:B----4-:R-:W-:-:S02]  /*1b0f0*/  SEL R38, R249, R45, !P6 ;  /* 0x0000002df9267207 */ /* 0x010fc40007000000 */
[----:B------:R-:W4:Y:S01]  /*1b100*/  LDL.LU R45, [R1+0x38c] ;  /* 0x00038c00012d7983 */ /* 0x000f220000300800 */
[----:B---3--:R-:W-:Y:S01]  /*1b110*/  SEL R39, R249, R49, !P6 ;  /* 0x00000031f9277207 */ /* 0x008fe20007000000 */
[----:B------:R-:W-:Y:S02]  /*1b120*/  IMAD R49, R40, UR31, RZ ;  /* 0x0000001f28317c24 */ /* 0x000fe4000f8e02ff */
[----:B------:R-:W-:Y:S02]  /*1b130*/  IMAD R28, R28, UR21, RZ ;  /* 0x000000151c1c7c24 */ /* 0x000fe4000f8e02ff */
[----:B------:R-:W-:Y:S02]  /*1b140*/  IMAD R27, R27, UR21, RZ ;  /* 0x000000151b1b7c24 */ /* 0x000fe4000f8e02ff */
[----:B------:R-:W-:Y:S01]  /*1b150*/  IMAD R40, R39, UR26, RZ ;  /* 0x0000001a27287c24 */ /* 0x000fe2000f8e02ff */
[----:B------:R1:W-:Y:S01]  /*1b160*/  STL [R1+0xd34], R49 ;  /* 0x000d343101007387 */ /* 0x0003e20000100800 */
[----:B------:R-:W-:Y:S01]  /*1b170*/  IMAD R38, R38, UR22, RZ ;  /* 0x0000001626267c24 */ /* 0x000fe2000f8e02ff */
[----:B------:R-:W-:Y:S01]  /*1b180*/  ULDC UR26, c[0x0][0x240] ;  /* 0x00009000001a7ab9 */ /* 0x000fe20000000800 */
[----:B------:R-:W-:Y:S01]  /*1b190*/  IMAD R145, R145, UR21, RZ ;  /* 0x0000001591917c24 */ /* 0x000fe2000f8e02ff */
[----:B------:R3:W-:Y:S01]  /*1b1a0*/  STL [R1+0xd40], R40 ;  /* 0x000d402801007387 */ /* 0x0007e20000100800 */
[----:B------:R-:W-:Y:S01]  /*1b1b0*/  SEL R39, R249, R48, !P6 ;  /* 0x00000030f9277207 */ /* 0x000fe20007000000 */
[----:B------:R-:W-:Y:S01]  /*1b1c0*/  IMAD R137, R137, UR21, RZ ;  /* 0x0000001589897c24 */ /* 0x000fe2000f8e02ff */
[----:B------:R-:W-:Y:S01]  /*1b1d0*/  ULDC UR22, c[0x0][0x240] ;  /* 0x0000900000167ab9 */ /* 0x000fe20000000800 */
[----:B------:R-:W4:Y:S01]  /*1b1e0*/  LDL.LU R48, [R1+0x388] ;  /* 0x0003880001307983 */ /* 0x000f220000300800 */
[----:B------:R-:W-:-:S02]  /*1b1f0*/  IMAD R129, R129, UR21, RZ ;  /* 0x0000001581817c24 */ /* 0x000fc4000f8e02ff */
[----:B------:R-:W-:Y:S01]  /*1b200*/  IMAD R121, R121, UR21, RZ ;  /* 0x0000001579797c24 */ /* 0x000fe2000f8e02ff */
[----:B------:R3:W-:Y:S01]  /*1b210*/  STL [R1+0xd4c], R38 ;  /* 0x000d4c2601007387 */ /* 0x0007e20000100800 */
[----:B-1----:R-:W-:Y:S02]  /*1b220*/  IMAD R49, R39, UR56, RZ ;  /* 0x0000003827317c24 */ /* 0x002fe4000f8e02ff */
[----:B------:R-:W-:Y:S02]  /*1b230*/  IMAD R113, R113, UR21, RZ ;  /* 0x0000001571717c24 */ /* 0x000fe4000f8e02ff */
[----:B------:R-:W-:Y:S02]  /*1b240*/  IMAD R105, R105, UR21, RZ ;  /* 0x0000001569697c24 */ /* 0x000fe4000f8e02ff */
[----:B------:R-:W-:Y:S01]  /*1b250*/  IMAD R26, R26, UR21, RZ ;  /* 0x000000151a1a7c24 */ /* 0x000fe2000f8e02ff */
[----:B---3--:R-:W-:Y:S01]  /*1b260*/  SEL R40, R249, R41, !P6 ;  /* 0x00000029f9287207 */ /* 0x008fe20007000000 */
[----:B------:R-:W-:Y:S01]  /*1b270*/  IMAD R25, R25, UR21, RZ ;  /* 0x0000001519197c24 */ /* 0x000fe2000f8e02ff */
[----:B------:R-:W3:Y:S01]  /*1b280*/  LDL.LU R41, [R1+0x384] ;  /* 0x0003840001297983 */ /* 0x000ee20000300800 */
[----:B------:R-:W-:-:S02]  /*1b290*/  IMAD R24, R24, UR21, RZ ;  /* 0x0000001518187c24 */ /* 0x000fc4000f8e02ff */
[----:B------:R-:W-:Y:S02]  /*1b2a0*/  IMAD R23, R23, UR21, RZ ;  /* 0x0000001517177c24 */ /* 0x000fe4000f8e02ff */
[----:B------:R-:W-:Y:S01]  /*1b2b0*/  IMAD R22, R22, UR21, RZ ;  /* 0x0000001516167c24 */ /* 0x000fe2000f8e02ff */
[----:B------:R-:W-:Y:S01]  /*1b2c0*/  SEL R38, R249, R47, !P6 ;  /* 0x0000002ff9267207 */ /* 0x000fe20007000000 */
[----:B------:R-:W-:Y:S01]  /*1b2d0*/  IMAD R21, R21, UR21, RZ ;  /* 0x0000001515157c24 */ /* 0x000fe2000f8e02ff */
[----:B------:R-:W3:Y:S01]  /*1b2e0*/  LDL.LU R47, [R1+0x37c] ;  /* 0x00037c00012f7983 */ /* 0x000ee20000300800 */
[----:B------:R-:W-:Y:S02]  /*1b2f0*/  IMAD R20, R20, UR21, RZ ;  /* 0x0000001514147c24 */ /* 0x000fe4000f8e02ff */
[----:B------:R-:W-:Y:S01]  /*1b300*/  IMAD R19, R19, UR21, RZ ;  /* 0x0000001513137c24 */ /* 0x000fe2000f8e02ff */
[----:B------:R1:W-:Y:S01]  /*1b310*/  STL [R1+0xd48], R49 ;  /* 0x000d483101007387 */ /* 0x0003e20000100800 */
[----:B------:R-:W-:Y:S01]  /*1b320*/  SEL R39, R249, R42, !P6 ;  /* 0x0000002af9277207 */ /* 0x000fe20007000000 */
[----:B------:R-:W-:-:S02]  /*1b330*/  IMAD R18, R18, UR21, RZ ;  /* 0x0000001512127c24 */ /* 0x000fc4000f8e02ff */
[----:B------:R-:W-:Y:S01]  /*1b340*/  IMAD R15, R15, UR21, RZ ;  /* 0x000000150f0f7c24 */ /* 0x000fe2000f8e02ff */
[----:B------:R-:W3:Y:S01]  /*1b350*/  LDL.LU R42, [R1+0x374] ;  /* 0x00037400012a7983 */ /* 0x000ee20000300800 */
        /* <DEDUP_REMOVED lines=83> */
[----:B------:R-:W-:Y:S01]  /*1b890*/  IMAD R108, R108, UR21, RZ ;  /* 0x000000156c6c7c24 */ /* 0x000fe2000f8e02ff */
[----:B------:R-:W-:Y:S01]  /*1b8a0*/  ULDC UR21, c[0x0][0x240] ;  /* 0x0000900000157ab9 */ /* 0x000fe20000000800 */
[----:B-1----:R-:W-:Y:S01]  /*1b8b0*/  IMAD R49, R40, UR55, RZ ;  /* 0x0000003728317c24 */ /* 0x002fe2000f8e02ff */
[----:B------:R-:W-:Y:S01]  /*1b8c0*/  UISETP.GT.AND UP0, UPT, UR8, 0x1f, UPT ;  /* 0x0000001f0800788c */ /* 0x000fe2000bf04270 */
[----:B------:R-:W-:Y:S01]  /*1b8d0*/  IMAD R40, R38, UR54, RZ ;  /* 0x0000003626287c24 */ /* 0x000fe2000f8e02ff */
[C---:B------:R-:W-:Y:S01]  /*1b8e0*/  SEL R38, R249.reuse, R43, !P6 ;  /* 0x0000002bf9267207 */ /* 0x040fe20007000000 */
[----:B------:R-:W-:Y:S01]  /*1b8f0*/  ULDC UR31, c[0x0][0x240] ;  /* 0x00009000001f7ab9 */ /* 0x000fe20000000800 */
[----:B------:R1:W-:Y:S01]  /*1b900*/  STL [R1+0xd44], R49 ;  /* 0x000d443101007387 */ /* 0x0003e20000100800 */
[----:B------:R-:W-:Y:S01]  /*1b910*/  USEL UR33, URZ, 0x4, !UP0 ;  /* 0x000000043f217887 */ /* 0x000fe2000c000000 */
[----:B------:R-:W-:Y:S02]  /*1b920*/  ULDC UR53, c[0x0][0x240] ;  /* 0x0000900000357ab9 */ /* 0x000fe40000000800 */
[----:B------:R2:W-:Y:S01]  /*1b930*/  STL [R1+0xd50], R40 ;  /* 0x000d502801007387 */ /* 0x0005e20000100800 */
[----:B------:R-:W-:Y:S01]  /*1b940*/  ULDC UR54, c[0x0][0x240] ;  /* 0x0000900000367ab9 */ /* 0x000fe20000000800 */
[----:B------:R-:W-:Y:S01]  /*1b950*/  ULDC UR55, c[0x0][0x240] ;  /* 0x0000900000377ab9 */ /* 0x000fe20000000800 */
[----:B------:R-:W-:Y:S01]  /*1b960*/  ULDC UR56, c[0x0][0x240] ;  /* 0x0000900000387ab9 */ /* 0x000fe20000000800 */
[----:B------:R-:W3:Y:S04]  /*1b970*/  LDL.LU R43, [R1+0x370] ;  /* 0x00037000012b7983 */ /* 0x000ee80000300800 */
[----:B------:R2:W-:Y:S04]  /*1b980*/  STL [R1+0xd5c], R39 ;  /* 0x000d5c2701007387 */ /* 0x0005e80000100800 */
[----:B-1----:R-:W3:Y:S01]  /*1b990*/  LDL.LU R49, [R1+0x368] ;  /* 0x0003680001317983 */ /* 0x002ee20000300800 */
[----:B--2---:R-:W-:-:S03]  /*1b9a0*/  SEL R40, R249, R44, !P6 ;  /* 0x0000002cf9287207 */ /* 0x004fc60007000000 */
[----:B------:R-:W2:Y:S01]  /*1b9b0*/  LDL.LU R44, [R1+0x364] ;  /* 0x00036400012c7983 */ /* 0x000ea20000300800 */
[----:B------:R-:W-:Y:S01]  /*1b9c0*/  SEL R39, R249, R50, !P6 ;  /* 0x00000032f9277207 */ /* 0x000fe20007000000 */
[----:B------:R-:W-:Y:S01]  /*1b9d0*/  IMAD R50, R38, UR52, RZ ;  /* 0x0000003426327c24 */ /* 0x000fe2000f8e02ff */
[----:B------:R-:W-:-:S04]  /*1b9e0*/  ULDC UR52, c[0x0][0x240] ;  /* 0x0000900000347ab9 */ /* 0x000fc80000000800 */
[----:B------:R1:W-:Y:S01]  /*1b9f0*/  STL [R1+0xd58], R50 ;  /* 0x000d583201007387 */ /* 0x0003e20000100800 */
[----:B----4-:R-:W-:-:S03]  /*1ba00*/  SEL R38, R249, R45, !P6 ;  /* 0x0000002df9267207 */ /* 0x010fc60007000000 */
[----:B------:R-:W4:Y:S01]  /*1ba10*/  LDL.LU R45, [R1+0x360] ;  /* 0x00036000012d7983 */ /* 0x000f220000300800 */
[----:B-1----:R-:W-:Y:S01]  /*1ba20*/  IMAD R50, R40, UR51, RZ ;  /* 0x0000003328327c24 */ /* 0x002fe2000f8e02ff */
[----:B------:R-:W-:Y:S01]  /*1ba30*/  ULDC UR51, c[0x0][0x240] ;  /* 0x0000900000337ab9 */ /* 0x000fe20000000800 */
[----:B------:R-:W-:Y:S01]  /*1ba40*/  IMAD R40, R39, UR50, RZ ;  /* 0x0000003227287c24 */ /* 0x000fe2000f8e02ff */
[----:B------:R-:W-:Y:S01]  /*1ba50*/  ULDC UR50, c[0x0][0x240] ;  /* 0x0000900000327ab9 */ /* 0x000fe20000000800 */
[----:B------:R-:W-:Y:S01]  /*1ba60*/  IMAD R38, R38, UR49, RZ ;  /* 0x0000003126267c24 */ /* 0x000fe2000f8e02ff */
[----:B------:R-:W-:Y:S01]  /*1ba70*/  STL [R1+0xd54], R50 ;  /* 0x000d543201007387 */ /* 0x000fe20000100800 */
[----:B------:R-:W-:Y:S01]  /*1ba80*/  IMAD.U32 R37, RZ, RZ, UR33 ;  /* 0x00000021ff257e24 */ /* 0x000fe2000f8e00ff */
[----:B------:R-:W-:Y:S01]  /*1ba90*/  ULDC UR33, c[0x0][0x240] ;  /* 0x0000900000217ab9 */ /* 0x000fe20000000800 */
[----:B------:R-:W-:Y:S01]  /*1baa0*/  ULDC UR49, c[0x0][0x240] ;  /* 0x0000900000317ab9 */ /* 0x000fe20000000800 */
[----:B------:R3:W-:Y:S01]  /*1bab0*/  STL [R1+0xd60], R40 ;  /* 0x000d602801007387 */ /* 0x0007e20000100800 */
[----:B------:R-:W-:-:S03]  /*1bac0*/  SEL R39, R249, R48, !P6 ;  /* 0x00000030f9277207 */ /* 0x000fc60007000000 */
[----:B------:R-:W4:Y:S02]  /*1bad0*/  LDL.LU R48, [R1+0x320] ;  /* 0x0003200001307983 */ /* 0x000f240000300800 */
[----:B------:R-:W-:Y:S02]  /*1bae0*/  IMAD R39, R39, UR48, RZ ;  /* 0x0000003027277c24 */ /* 0x000fe4000f8e02ff */
[----:B------:R1:W-:Y:S01]  /*1baf0*/  STL [R1+0xd6c], R38 ;  /* 0x000d6c2601007387 */ /* 0x0003e20000100800 */
[----:B------:R-:W-:Y:S01]  /*1bb00*/  ULDC UR48, c[0x0][0x240] ;  /* 0x0000900000307ab9 */ /* 0x000fe20000000800 */
[C---:B---3--:R-:W-:Y:S02]  /*1bb10*/  SEL R40, R249.reuse, R41, !P6 ;  /* 0x00000029f9287207 */ /* 0x048fe40007000000 */
[----:B------:R-:W3:Y:S01]  /*1bb20*/  LDL.LU R41, [R1+0x310] ;  /* 0x0003100001297983 */ /* 0x000ee20000300800 */
[----:B-1----:R-:W-:-:S03]  /*1bb30*/  SEL R38, R249, R47, !P6 ;  /* 0x0000002ff9267207 */ /* 0x002fc60007000000 */
[----:B------:R-:W3:Y:S01]  /*1bb40*/  LDL.LU R47, [R1+0x308] ;  /* 0x00030800012f7983 */ /* 0x000ee20000300800 */
[----:B------:R-:W-:Y:S01]  /*1bb50*/  IMAD R50, R40, UR47, RZ ;  /* 0x0000002f28327c24 */ /* 0x000fe2000f8e02ff */
[----:B------:R-:W-:Y:S02]  /*1bb60*/  ULDC UR47, c[0x0][0x240] ;  /* 0x00009000002f7ab9 */ /* 0x000fe40000000800 */
[----:B------:R1:W-:Y:S01]  /*1bb70*/  STL [R1+0xd68], R39 ;  /* 0x000d682701007387 */ /* 0x0003e20000100800 */
[----:B------:R-:W-:Y:S01]  /*1bb80*/  IMAD R40, R38, UR46, RZ ;  /* 0x0000002e26287c24 */ /* 0x000fe2000f8e02ff */
[----:B------:R-:W-:Y:S01]  /*1bb90*/  ULDC UR46, c[0x0][0x240] ;  /* 0x00009000002e7ab9 */ /* 0x000fe20000000800 */
[----:B-1----:R-:W-:Y:S02]  /*1bba0*/  SEL R39, R249, R42, !P6 ;  /* 0x0000002af9277207 */ /* 0x002fe40007000000 */
[----:B------:R-:W3:Y:S04]  /*1bbb0*/  LDL.LU R42, [R1+0x2f4] ;  /* 0x0002f400012a7983 */ /* 0x000ee80000300800 */
[----:B------:R-:W-:Y:S04]  /*1bbc0*/  STL [R1+0xd64], R50 ;  /* 0x000d643201007387 */ /* 0x000fe80000100800 */
[----:B------:R1:W-:Y:S02]  /*1bbd0*/  STL [R1+0xd70], R40 ;  /* 0x000d702801007387 */ /* 0x0003e40000100800 */
[----:B-1----:R-:W-:Y:S01]  /*1bbe0*/  IMAD R40, R39, UR45, RZ ;  /* 0x0000002d27287c24 */ /* 0x002fe2000f8e02ff */
[----:B------:R-:W-:Y:S01]  /*1bbf0*/  ULDC UR45, c[0x0][0x240] ;  /* 0x00009000002d7ab9 */ /* 0x000fe20000000800 */
[----:B------:R-:W-:-:S02]  /*1bc00*/  SEL R38, R249, R43, !P6 ;  /* 0x0000002bf9267207 */ /* 0x000fc40007000000 */
[----:B------:R-:W3:Y:S04]  /*1bc10*/  LDL.LU R43, [R1+0x2f0] ;  /* 0x0002f000012b7983 */ /* 0x000ee80000300800 */
[----:B------:R2:W-:Y:S01]  /*1bc20*/  STL [R1+0xd7c], R40 ;  /* 0x000d7c2801007387 */ /* 0x0005e20000100800 */
[----:B------:R-:W-:Y:S01]  /*1bc30*/  IMAD R38, R38, UR44, RZ ;  /* 0x0000002c26267c24 */ /* 0x000fe2000f8e02ff */
[C---:B------:R-:W-:Y:S01]  /*1bc40*/  SEL R39, R249.reuse, R49, !P6 ;  /* 0x00000031f9277207 */ /* 0x040fe20007000000 */
[----:B------:R-:W-:Y:S01]  /*1bc50*/  ULDC UR44, c[0x0][0x240] ;  /* 0x00009000002c7ab9 */ /* 0x000fe20000000800 */
[C---:B--2---:R-:W-:Y:S02]  /*1bc60*/  SEL R40, R249.reuse, R44, !P6 ;  /* 0x0000002cf9287207 */ /* 0x044fe40007000000 */
[----:B------:R-:W2:Y:S04]  /*1bc70*/  LDL.LU R44, [R1+0x2ec] ;  /* 0x0002ec00012c7983 */ /* 0x000ea80000300800 */
[----:B------:R-:W2:Y:S04]  /*1bc80*/  LDL.LU R50, [R1+0x2e8] ;  /* 0x0002e80001327983 */ /* 0x000ea80000300800 */
[----:B------:R4:W-:Y:S02]  /*1bc90*/  STL [R1+0xd78], R38 ;  /* 0x000d782601007387 */ /* 0x0009e40000100800 */
[----:B----4-:R-:W-:-:S02]  /*1bca0*/  SEL R38, R249, R45, !P6 ;  /* 0x0000002df9267207 */ /* 0x010fc40007000000 */
[----:B------:R-:W4:Y:S01]  /*1bcb0*/  LDL.LU R45, [R1+0x2e4] ;  /* 0x0002e400012d7983 */ /* 0x000f220000300800 */
[----:B------:R-:W-:Y:S01]  /*1bcc0*/  IMAD R39, R39, UR43, RZ ;  /* 0x0000002b27277c24 */ /* 0x000fe2000f8e02ff */
[----:B------:R-:W-:Y:S01]  /*1bcd0*/  ULDC UR43, c[0x0][0x240] ;  /* 0x00009000002b7ab9 */ /* 0x000fe20000000800 */
[----:B------:R-:W-:Y:S01]  /*1bce0*/  IMAD R40, R40, UR42, RZ ;  /* 0x0000002a28287c24 */ /* 0x000fe2000f8e02ff */
[----:B------:R-:W-:Y:S02]  /*1bcf0*/  ULDC UR42, c[0x0][0x240] ;  /* 0x00009000002a7ab9 */ /* 0x000fe40000000800 */
[----:B------:R1:W-:Y:S04]  /*1bd00*/  STL [R1+0xd74], R39 ;  /* 0x000d742701007387 */ /* 0x0003e80000100800 */
[----:B------:R1:W-:Y:S04]  /*1bd10*/  STL [R1+0xd80], R40 ;  /* 0x000d802801007387 */ /* 0x0003e80000100800 */
[----:B------:R-:W4:Y:S01]  /*1bd20*/  LDL.LU R49, [R1+0x2e0] ;  /* 0x0002e00001317983 */ /* 0x000f220000300800 */
[----:B-1----:R-:W-:Y:S01]  /*1bd30*/  SEL R39, R249, R48, !P6 ;  /* 0x00000030f9277207 */ /* 0x002fe20007000000 */
[----:B------:R-:W-:Y:S01]  /*1bd40*/  IMAD R40, R38, UR41, RZ ;  /* 0x0000002926287c24 */ /* 0x000fe2000f8e02ff */
[----:B------:R-:W-:-:S04]  /*1bd50*/  ULDC UR41, c[0x0][0x240] ;  /* 0x0000900000297ab9 */ /* 0x000fc80000000800 */
[----:B------:R1:W-:Y:S04]  /*1bd60*/  STL [R1+0xd8c], R40 ;  /* 0x000d8c2801007387 */ /* 0x0003e80000100800 */
[----:B------:R-:W4:Y:S01]  /*1bd70*/  LDL.LU R48, [R1+0x2dc] ;  /* 0x0002dc0001307983 */ /* 0x000f220000300800 */
[----:B---3--:R-:W-:-:S03]  /*1bd80*/  SEL R38, R249, R41, !P6 ;  /* 0x00000029f9267207 */ /* 0x008fc60007000000 */
[----:B------:R-:W3:Y:S01]  /*1bd90*/  LDL.LU R41, [R1+0x2b8] ;  /* 0x0002b80001297983 */ /* 0x000ee20000300800 */
[----:B-1----:R-:W-:Y:S01]  /*1bda0*/  SEL R40, R249, R47, !P6 ;  /* 0x0000002ff9287207 */ /* 0x002fe20007000000 */
[----:B------:R-:W-:Y:S01]  /*1bdb0*/  IMAD R47, R39, UR40, RZ ;  /* 0x00000028272f7c24 */ /* 0x000fe2000f8e02ff */
[----:B------:R-:W-:Y:S01]  /*1bdc0*/  ULDC UR40, c[0x0][0x240] ;  /* 0x0000900000287ab9 */ /* 0x000fe20000000800 */
[----:B------:R-:W-:Y:S01]  /*1bdd0*/  IMAD R38, R38, UR39, RZ ;  /* 0x0000002726267c24 */ /* 0x000fe2000f8e02ff */
[----:B------:R-:W-:Y:S02]  /*1bde0*/  ULDC UR39, c[0x0][0x240] ;  /* 0x0000900000277ab9 */ /* 0x000fe40000000800 */
[----:B------:R1:W-:Y:S01]  /*1bdf0*/  STL [R1+0xd88], R47 ;  /* 0x000d882f01007387 */ /* 0x0003e20000100800 */
[----:B------:R-:W-:Y:S01]  /*1be00*/  IMAD R40, R40, UR38, RZ ;  /* 0x0000002628287c24 */ /* 0x000fe2000f8e02ff */
[----:B------:R-:W-:Y:S01]  /*1be10*/  ULDC UR38, c[0x0][0x240] ;  /* 0x0000900000267ab9 */ /* 0x000fe20000000800 */
[----:B------:R-:W-:-:S02]  /*1be20*/  SEL R39, R249, R42, !P6 ;  /* 0x0000002af9277207 */ /* 0x000fc40007000000 */
[----:B------:R-:W3:Y:S04]  /*1be30*/  LDL.LU R42, [R1+0x2b4] ;  /* 0x0002b400012a7983 */ /* 0x000ee80000300800 */
[----:B------:R1:W-:Y:S01]  /*1be40*/  STL [R1+0xd84], R38 ;  /* 0x000d842601007387 */ /* 0x0003e20000100800 */
[----:B------:R-:W-:Y:S01]  /*1be50*/  IMAD R39, R39, UR37, RZ ;  /* 0x0000002527277c24 */ /* 0x000fe2000f8e02ff */
[----:B------:R-:W-:Y:S02]  /*1be60*/  ULDC UR37, c[0x0][0x240] ;  /* 0x0000900000257ab9 */ /* 0x000fe40000000800 */
[----:B------:R-:W-:Y:S04]  /*1be70*/  STL [R1+0xd90], R40 ;  /* 0x000d902801007387 */ /* 0x000fe80000100800 */
[----:B-1----:R-:W3:Y:S01]  /*1be80*/  LDL.LU R47, [R1+0x2b0] ;  /* 0x0002b000012f7983 */ /* 0x002ee20000300800 */
[----:B------:R-:W-:-:S03]  /*1be90*/  SEL R38, R249, R43, !P6 ;  /* 0x0000002bf9267207 */ /* 0x000fc60007000000 */
[----:B------:R-:W3:Y:S04]  /*1bea0*/  LDL.LU R43, [R1+0x2a4] ;  /* 0x0002a400012b7983 */ /* 0x000ee80000300800 */
[----:B------:R2:W-:Y:S02]  /*1beb0*/  STL [R1+0xda4], R39 ;  /* 0x000da42701007387 */ /* 0x0005e40000100800 */
[C---:B--2---:R-:W-:Y:S02]  /*1bec0*/  SEL R39, R249.reuse, R44, !P6 ;  /* 0x0000002cf9277207 */ /* 0x044fe40007000000 */
[----:B------:R-:W2:Y:S01]  /*1bed0*/  LDL.LU R44, [R1+0x2a0] ;  /* 0x0002a000012c7983 */ /* 0x000ea20000300800 */
[----:B------:R-:W-:Y:S01]  /*1bee0*/  SEL R40, R249, R50, !P6 ;  /* 0x00000032f9287207 */ /* 0x000fe20007000000 */
[----:B------:R-:W-:Y:S01]  /*1bef0*/  IMAD R50, R38, UR36, RZ ;  /* 0x0000002426327c24 */ /* 0x000fe2000f8e02ff */
[----:B------:R-:W-:-:S04]  /*1bf00*/  ULDC UR36, c[0x0][0x240] ;  /* 0x0000900000247ab9 */ /* 0x000fc80000000800 */
[----:B------:R-:W-:Y:S01]  /*1bf10*/  STL [R1+0xd98], R50 ;  /* 0x000d983201007387 */ /* 0x000fe20000100800 */
[----:B----4-:R-:W-:-:S03]  /*1bf20*/  SEL R38, R249, R45, !P6 ;  /* 0x0000002df9267207 */ /* 0x010fc60007000000 */
[----:B------:R-:W4:Y:S01]  /*1bf30*/  LDL.LU R45, [R1+0x274] ;  /* 0x00027400012d7983 */ /* 0x000f220000300800 */
[----:B------:R-:W-:Y:S01]  /*1bf40*/  IMAD R39, R39, UR35, RZ ;  /* 0x0000002327277c24 */ /* 0x000fe2000f8e02ff */
[----:B------:R-:W-:Y:S01]  /*1bf50*/  ULDC UR35, c[0x0][0x240] ;  /* 0x0000900000237ab9 */ /* 0x000fe20000000800 */
[----:B------:R-:W-:Y:S01]  /*1bf60*/  IMAD R40, R40, UR25, RZ ;  /* 0x0000001928287c24 */ /* 0x000fe2000f8e02ff */
[----:B------:R-:W-:Y:S02]  /*1bf70*/  ULDC UR25, c[0x0][0x240] ;  /* 0x0000900000197ab9 */ /* 0x000fe40000000800 */
[----:B------:R1:W-:Y:S04]  /*1bf80*/  STL [R1+0xd94], R39 ;  /* 0x000d942701007387 */ /* 0x0003e80000100800 */
[----:B------:R1:W-:Y:S02]  /*1bf90*/  STL [R1+0xda0], R40 ;  /* 0x000da02801007387 */ /* 0x0003e40000100800 */
[----:B-1----:R-:W-:-:S02]  /*1bfa0*/  SEL R39, R249, R49, !P6 ;  /* 0x00000031f9277207 */ /* 0x002fc40007000000 */
[----:B------:R-:W4:Y:S01]  /*1bfb0*/  LDL.LU R49, [R1+0x26c] ;  /* 0x00026c0001317983 */ /* 0x000f220000300800 */
[----:B------:R-:W-:Y:S01]  /*1bfc0*/  IMAD R40, R38, UR24, RZ ;  /* 0x0000001826287c24 */ /* 0x000fe2000f8e02ff */
[----:B------:R-:W-:Y:S01]  /*1bfd0*/  ULDC UR24, c[0x0][0x240] ;  /* 0x0000900000187ab9 */ /* 0x000fe20000000800 */
[----:B------:R-:W-:Y:S01]  /*1bfe0*/  IMAD R50, R39, UR23, RZ ;  /* 0x0000001727327c24 */ /* 0x000fe2000f8e02ff */
[----:B------:R-:W-:Y:S02]  /*1bff0*/  ULDC UR23, c[0x0][0x240] ;  /* 0x0000900000177ab9 */ /* 0x000fe40000000800 */
[----:B------:R3:W-:Y:S01]  /*1c000*/  STL [R1+0xd9c], R40 ;  /* 0x000d9c2801007387 */ /* 0x0007e20000100800 */
[C---:B------:R-:W-:Y:S02]  /*1c010*/  SEL R38, R249.reuse, R48, !P6 ;  /* 0x00000030f9267207 */ /* 0x040fe40007000000 */
[C---:B---3--:R-:W-:Y:S02]  /*1c020*/  SEL R40, R249.reuse, R41, !P6 ;  /* 0x00000029f9287207 */ /* 0x048fe40007000000 */
[----:B------:R-:W3:Y:S04]  /*1c030*/  LDL.LU R41, [R1+0x268] ;  /* 0x0002680001297983 */ /* 0x000ee80000300800 */
[----:B------:R-:W3:Y:S04]  /*1c040*/  LDL.LU R48, [R1+0x24c] ;  /* 0x00024c0001307983 */ /* 0x000ee80000300800 */
[----:B------:R-:W-:Y:S01]  /*1c050*/  STL [R1+0xda8], R50 ;  /* 0x000da83201007387 */ /* 0x000fe20000100800 */
[C---:B------:R-:W-:Y:S01]  /*1c060*/  SEL R39, R249.reuse, R42, !P6 ;  /* 0x0000002af9277207 */ /* 0x040fe20007000000 */
[----:B------:R-:W-:Y:S01]  /*1c070*/  IMAD R42, R38, UR59, RZ ;  /* 0x0000003b262a7c24 */ /* 0x000fe2000f8e02ff */
[----:B------:R-:W-:Y:S01]  /*1c080*/  ULDC UR59, c[0x0][0x240] ;  /* 0x00009000003b7ab9 */ /* 0x000fe20000000800 */
[----:B------:R-:W-:Y:S01]  /*1c090*/  IMAD R38, R40, UR58, RZ ;  /* 0x0000003a28267c24 */ /* 0x000fe2000f8e02ff */
[----:B------:R-:W-:-:S02]  /*1c0a0*/  SEL R199, R249, R199, !P6 ;  /* 0x000000c7f9c77207 */ /* 0x000fc40007000000 */
[----:B------:R1:W-:Y:S01]  /*1c0b0*/  STL [R1+0xdac], R42 ;  /* 0x000dac2a01007387 */ /* 0x0003e20000100800 */
[----:B------:R-:W-:Y:S01]  /*1c0c0*/  IMAD R40, R39, UR57, RZ ;  /* 0x0000003927287c24 */ /* 0x000fe2000f8e02ff */
[----:B------:R-:W-:Y:S01]  /*1c0d0*/  ULDC UR57, c[0x0][0x240] ;  /* 0x0000900000397ab9 */ /* 0x000fe20000000800 */
[C---:B------:R-:W-:Y:S01]  /*1c0e0*/  SEL R200, R249.reuse, R200, !P6 ;  /* 0x000000c8f9c87207 */ /* 0x040fe20007000000 */
[----:B------:R-:W-:Y:S01]  /*1c0f0*/  @!P1 IMAD.MOV R216, RZ, RZ, -R216 ;  /* 0x000000ffffd89224 */ /* 0x000fe200078e0ad8 */
[C---:B------:R-:W-:Y:S01]  /*1c100*/  SEL R201, R249.reuse, R201, !P6 ;  /* 0x000000c9f9c97207 */ /* 0x040fe20007000000 */
[----:B------:R-:W-:Y:S01]  /*1c110*/  @!P3 IMAD.MOV R217, RZ, RZ, -R217 ;  /* 0x000000ffffd9b224 */ /* 0x000fe200078e0ad9 */
[C---:B------:R-:W-:Y:S01]  /*1c120*/  SEL R202, R249.reuse, R202, !P6 ;  /* 0x000000caf9ca7207 */ /* 0x040fe20007000000 */
[----:B------:R-:W-:Y:S01]  /*1c130*/  ULDC UR58, c[0x0][0x240] ;  /* 0x00009000003a7ab9 */ /* 0x000fe20000000800 */
[----:B-1----:R-:W3:Y:S04]  /*1c140*/  LDL.LU R42, [R1+0x248] ;  /* 0x00024800012a7983 */ /* 0x002ee80000300800 */
[----:B------:R1:W-:Y:S04]  /*1c150*/  STL [R1+0xdb4], R38 ;  /* 0x000db42601007387 */ /* 0x0003e80000100800 */
[----:B------:R2:W-:Y:S01]  /*1c160*/  STL [R1+0xdb0], R40 ;  /* 0x000db02801007387 */ /* 0x0005e20000100800 */
[----:B-1----:R-:W-:-:S05]  /*1c170*/  SEL R38, R249, R47, !P6 ;  /* 0x0000002ff9267207 */ /* 0x002fca0007000000 */
[----:B------:R-:W-:Y:S01]  /*1c180*/  IMAD R38, R38, UR60, RZ ;  /* 0x0000003c26267c24 */ /* 0x000fe2000f8e02ff */
[----:B------:R-:W-:Y:S01]  /*1c190*/  ULDC UR60, c[0x0][0x240] ;  /* 0x00009000003c7ab9 */ /* 0x000fe20000000800 */
[C---:B------:R-:W-:Y:S02]  /*1c1a0*/  SEL R39, R249.reuse, R43, !P6 ;  /* 0x0000002bf9277207 */ /* 0x040fe40007000000 */
[----:B------:R-:W3:Y:S04]  /*1c1b0*/  LDL.LU R43, [R1+0x244] ;  /* 0x00024400012b7983 */ /* 0x000ee80000300800 */
[----:B------:R-:W3:Y:S01]  /*1c1c0*/  LDL.LU R47, [R1+0x224] ;  /* 0x00022400012f7983 */ /* 0x000ee20000300800 */
[----:B--2---:R-:W-:-:S03]  /*1c1d0*/  SEL R40, R249, R44, !P6 ;  /* 0x0000002cf9287207 */ /* 0x004fc60007000000 */
[----:B------:R-:W2:Y:S04]  /*1c1e0*/  LDL.LU R44, [R1+0x220] ;  /* 0x00022000012c7983 */ /* 0x000ea80000300800 */
[----:B------:R4:W-:Y:S02]  /*1c1f0*/  STL [R1+0xdb8], R38 ;  /* 0x000db82601007387 */ /* 0x0009e40000100800 */
[----:B----4-:R-:W-:Y:S01]  /*1c200*/  SEL R38, R249, R45, !P6 ;  /* 0x0000002df9267207 */ /* 0x010fe20007000000 */
[----:B------:R-:W-:Y:S01]  /*1c210*/  IMAD R45, R39, UR32, RZ ;  /* 0x00000020272d7c24 */ /* 0x000fe2000f8e02ff */
[----:B------:R-:W-:-:S04]  /*1c220*/  ULDC UR32, c[0x0][0x240] ;  /* 0x0000900000207ab9 */ /* 0x000fc80000000800 */
[----:B------:R1:W-:Y:S04]  /*1c230*/  STL [R1+0xdbc], R45 ;  /* 0x000dbc2d01007387 */ /* 0x0003e80000100800 */
[----:B-1----:R-:W4:Y:S01]  /*1c240*/  LDL.LU R45, [R1+0x21c] ;  /* 0x00021c00012d7983 */ /* 0x002f220000300800 */
[----:B------:R-:W-:Y:S01]  /*1c250*/  IMAD R39, R40, UR61, RZ ;  /* 0x0000003d28277c24 */ /* 0x000fe2000f8e02ff */
[----:B------:R-:W-:Y:S01]  /*1c260*/  ULDC UR61, c[0x0][0x240] ;  /* 0x00009000003d7ab9 */ /* 0x000fe20000000800 */
[----:B------:R-:W-:Y:S01]  /*1c270*/  IMAD R38, R38, UR21, RZ ;  /* 0x0000001526267c24 */ /* 0x000fe2000f8e02ff */
[----:B------:R-:W-:Y:S01]  /*1c280*/  @!P2 IADD3 R219, -R219, RZ, RZ ;  /* 0x000000ffdbdba210 */ /* 0x000fe20007ffe1ff */
[----:B------:R-:W-:Y:S01]  /*1c290*/  ULDC UR21, c[0x0][0x240] ;  /* 0x0000900000157ab9 */ /* 0x000fe20000000800 */
[----:B------:R1:W-:Y:S04]  /*1c2a0*/  STL [R1+0xdc4], R39 ;  /* 0x000dc42701007387 */ /* 0x0003e80000100800 */
[----:B------:R-:W4:Y:S04]  /*1c2b0*/  LDL.LU R51, [R1+0x218] ;  /* 0x0002180001337983 */ /* 0x000f280000300800 */
[----:B------:R3:W-:Y:S01]  /*1c2c0*/  STL [R1+0xdc0], R38 ;  /* 0x000dc02601007387 */ /* 0x0007e20000100800 */
[----:B-1----:R-:W-:-:S03]  /*1c2d0*/  SEL R39, R249, R49, !P6 ;  /* 0x00000031f9277207 */ /* 0x002fc60007000000 */
[----:B------:R-:W4:Y:S04]  /*1c2e0*/  LDL.LU R50, [R1+0x214] ;  /* 0x0002140001327983 */ /* 0x000f280000300800 */
[----:B------:R-:W4:Y:S04]  /*1c2f0*/  LDL.LU R49, [R1+0x20c] ;  /* 0x00020c0001317983 */ /* 0x000f280000300800 */
[----:B------:R-:W4:Y:S01]  /*1c300*/  LDL.LU R54, [R1+0x1ec] ;  /* 0x0001ec0001367983 */ /* 0x000f220000300800 */
[C---:B---3--:R-:W-:Y:S02]  /*1c310*/  SEL R40, R249.reuse, R48, !P6 ;  /* 0x00000030f9287207 */ /* 0x048fe40007000000 */
[----:B------:R-:W-:Y:S01]  /*1c320*/  SEL R41, R249, R41, !P6 ;  /* 0x00000029f9297207 */ /* 0x000fe20007000000 */
[----:B------:R-:W3:Y:S01]  /*1c330*/  LDL.LU R48, [R1+0x1e8] ;  /* 0x0001e80001307983 */ /* 0x000ee20000300800 */
[----:B------:R-:W-:Y:S01]  /*1c340*/  IMAD R38, R39, UR59, RZ ;  /* 0x0000003b27267c24 */ /* 0x000fe2000f8e02ff */
[----:B------:R-:W-:-:S02]  /*1c350*/  ULDC UR59, c[0x0][0x240] ;  /* 0x00009000003b7ab9 */ /* 0x000fc40000000800 */
[----:B------:R-:W-:Y:S01]  /*1c360*/  IMAD R39, R41, UR59, RZ ;  /* 0x0000003b29277c24 */ /* 0x000fe2000f8e02ff */
[----:B------:R-:W3:Y:S01]  /*1c370*/  LDL.LU R53, [R1+0x1cc] ;  /* 0x0001cc0001357983 */ /* 0x000ee20000300800 */
[----:B------:R-:W-:Y:S01]  /*1c380*/  ULDC UR59, c[0x0][0x240] ;  /* 0x00009000003b7ab9 */ /* 0x000fe20000000800 */
[----:B------:R-:W-:-:S05]  /*1c390*/  SEL R42, R249, R42, !P6 ;  /* 0x0000002af92a7207 */ /* 0x000fca0007000000 */
[----:B------:R-:W-:Y:S01]  /*1c3a0*/  IMAD R41, R42, UR5, RZ ;  /* 0x000000052a297c24 */ /* 0x000fe2000f8e02ff */
[C---:B------:R-:W-:Y:S02]  /*1c3b0*/  SEL R43, R249.reuse, R43, !P6 ;  /* 0x0000002bf92b7207 */ /* 0x040fe40007000000 */
[C---:B--2---:R-:W-:Y:S02]  /*1c3c0*/  SEL R44, R249.reuse, R44, !P6 ;  /* 0x0000002cf92c7207 */ /* 0x044fe40007000000 */
[C---:B------:R-:W-:Y:S02]  /*1c3d0*/  SEL R42, R249.reuse, R47, !P6 ;  /* 0x0000002ff92a7207 */ /* 0x040fe40007000000 */
[----:B------:R-:W-:Y:S01]  /*1c3e0*/  SEL R203, R249, R203, !P6 ;  /* 0x000000cbf9cb7207 */ /* 0x000fe20007000000 */
[----:B------:R-:W2:Y:S01]  /*1c3f0*/  LDL.LU R47, [R1+0x1c8] ;  /* 0x0001c800012f7983 */ /* 0x000ea20000300800 */
[----:B------:R-:W-:Y:S01]  /*1c400*/  IMAD R43, R43, UR17, RZ ;  /* 0x000000112b2b7c24 */ /* 0x000fe2000f8e02ff */
[C---:B------:R-:W-:Y:S01]  /*1c410*/  SEL R204, R249.reuse, R204, !P6 ;  /* 0x000000ccf9cc7207 */ /* 0x040fe20007000000 */
[----:B------:R-:W-:Y:S01]  /*1c420*/  IMAD R42, R42, UR16, RZ ;  /* 0x000000102a2a7c24 */ /* 0x000fe2000f8e02ff */
[C---:B------:R-:W-:Y:S01]  /*1c430*/  SEL R205, R249.reuse, R205, !P6 ;  /* 0x000000cdf9cd7207 */ /* 0x040fe20007000000 */
[----:B------:R-:W-:Y:S01]  /*1c440*/  IMAD R44, R44, UR15, RZ ;  /* 0x0000000f2c2c7c24 */ /* 0x000fe2000f8e02ff */
[----:B------:R4:W-:Y:S01]  /*1c450*/  STL [R1+0xdc8], R43 ;  /* 0x000dc82b01007387 */ /* 0x0009e20000100800 */
[----:B------:R-:W-:Y:S01]  /*1c460*/  IMAD R40, R40, UR58, RZ ;  /* 0x0000003a28287c24 */ /* 0x000fe2000f8e02ff */
[----:B------:R-:W-:Y:S01]  /*1c470*/  ULDC UR58, c[0x0][0x240] ;  /* 0x00009000003a7ab9 */ /* 0x000fe20000000800 */
[----:B------:R-:W-:Y:S01]  /*1c480*/  @!P4 IMAD.MOV R220, RZ, RZ, -R220 ;  /* 0x000000ffffdcc224 */ /* 0x000fe200078e0adc */
[----:B------:R-:W-:Y:S01]  /*1c490*/  ULDC UR17, c[0x0][0x240] ;  /* 0x0000900000117ab9 */ /* 0x000fe20000000800 */
[----:B------:R-:W-:Y:S01]  /*1c4a0*/  SEL R206, R249, R206, !P6 ;  /* 0x000000cef9ce7207 */ /* 0x000fe20007000000 */
[----:B------:R-:W-:Y:S01]  /*1c4b0*/  ULDC UR16, c[0x0][0x240] ;  /* 0x0000900000107ab9 */ /* 0x000fe20000000800 */
[----:B------:R-:W-:Y:S01]  /*1c4c0*/  @!P5 IADD3 R213, -R213, RZ, RZ ;  /* 0x000000ffd5d5d210 */ /* 0x000fe20007ffe1ff */
[----:B------:R-:W-:Y:S01]  /*1c4d0*/  ULDC UR15, c[0x0][0x240] ;  /* 0x00009000000f7ab9 */ /* 0x000fe20000000800 */
[C---:B------:R-:W-:Y:S01]  /*1c4e0*/  SEL R207, R249.reuse, R207, !P6 ;  /* 0x000000cff9cf7207 */ /* 0x040fe20007000000 */
[----:B------:R-:W-:Y:S01]  /*1c4f0*/  ULDC UR5, c[0x0][0x240] ;  /* 0x0000900000057ab9 */ /* 0x000fe20000000800 */
[----:B----4-:R-:W-:-:S02]  /*1c500*/  SEL R43, R249, R45, !P6 ;  /* 0x0000002df92b7207 */ /* 0x010fc40007000000 */
[----:B------:R-:W4:Y:S03]  /*1c510*/  LDL.LU R45, [R1+0x1c4] ;  /* 0x0001c400012d7983 */ /* 0x000f260000300800 */
[----:B------:R-:W-:Y:S01]  /*1c520*/  IMAD R43, R43, UR14, RZ ;  /* 0x0000000e2b2b7c24 */ /* 0x000fe2000f8e02ff */
[----:B------:R1:W-:Y:S01]  /*1c530*/  STL [R1+0xdcc], R42 ;  /* 0x000dcc2a01007387 */ /* 0x0003e20000100800 */
[C---:B------:R-:W-:Y:S01]  /*1c540*/  SEL R208, R249.reuse, R208, !P6 ;  /* 0x000000d0f9d07207 */ /* 0x040fe20007000000 */
[----:B------:R-:W-:Y:S02]  /*1c550*/  ULDC UR14, c[0x0][0x240] ;  /* 0x00009000000e7ab9 */ /* 0x000fe40000000800 */
[----:B------:R1:W-:Y:S04]  /*1c560*/  STL [R1+0xdd4], R44 ;  /* 0x000dd42c01007387 */ /* 0x0003e80000100800 */
[----:B------:R-:W4:Y:S01]  /*1c570*/  LDL.LU R52, [R1+0x1a4] ;  /* 0x0001a40001347983 */ /* 0x000f220000300800 */
[----:B-1----:R-:W-:-:S03]  /*1c580*/  SEL R42, R249, R51, !P6 ;  /* 0x00000033f92a7207 */ /* 0x002fc60007000000 */
[----:B------:R1:W-:Y:S02]  /*1c590*/  STL [R1+0xdd0], R43 ;  /* 0x000dd02b01007387 */ /* 0x0003e40000100800 */
[----:B------:R-:W-:Y:S02]  /*1c5a0*/  IMAD R42, R42, UR13, RZ ;  /* 0x0000000d2a2a7c24 */ /* 0x000fe4000f8e02ff */
[----:B------:R-:W4:Y:S01]  /*1c5b0*/  LDL.LU R51, [R1+0x1a0] ;  /* 0x0001a00001337983 */ /* 0x000f220000300800 */
[C---:B------:R-:W-:Y:S01]  /*1c5c0*/  SEL R44, R249.reuse, R49, !P6 ;  /* 0x00000031f92c7207 */ /* 0x040fe20007000000 */
[----:B------:R-:W-:Y:S01]  /*1c5d0*/  ULDC UR13, c[0x0][0x240] ;  /* 0x00009000000d7ab9 */ /* 0x000fe20000000800 */
[C---:B-1----:R-:W-:Y:S02]  /*1c5e0*/  SEL R43, R249.reuse, R50, !P6 ;  /* 0x00000032f92b7207 */ /* 0x042fe40007000000 */
[----:B------:R-:W4:Y:S01]  /*1c5f0*/  LDL.LU R50, [R1+0x19c] ;  /* 0x00019c0001327983 */ /* 0x000f220000300800 */
[----:B------:R-:W-:Y:S01]  /*1c600*/  IMAD R44, R44, UR11, RZ ;  /* 0x0000000b2c2c7c24 */ /* 0x000fe2000f8e02ff */
[----:B------:R-:W-:Y:S01]  /*1c610*/  SEL R209, R249, R209, !P6 ;  /* 0x000000d1f9d17207 */ /* 0x000fe20007000000 */
[----:B------:R-:W-:Y:S01]  /*1c620*/  IMAD R43, R43, UR12, RZ ;  /* 0x0000000c2b2b7c24 */ /* 0x000fe2000f8e02ff */
[----:B------:R-:W4:Y:S01]  /*1c630*/  LDL.LU R49, [R1+0x198] ;  /* 0x0001980001317983 */ /* 0x000f220000300800 */
[C---:B------:R-:W-:Y:S01]  /*1c640*/  SEL R210, R249.reuse, R210, !P6 ;  /* 0x000000d2f9d27207 */ /* 0x040fe20007000000 */
[----:B------:R-:W-:Y:S01]  /*1c650*/  ULDC UR12, c[0x0][0x240] ;  /* 0x00009000000c7ab9 */ /* 0x000fe20000000800 */
[C---:B------:R-:W-:Y:S01]  /*1c660*/  SEL R211, R249.reuse, R211, !P6 ;  /* 0x000000d3f9d37207 */ /* 0x040fe20007000000 */
[----:B------:R1:W-:Y:S01]  /*1c670*/  STL [R1+0xdd8], R42 ;  /* 0x000dd82a01007387 */ /* 0x0003e20000100800 */
[----:B------:R-:W-:Y:S01]  /*1c680*/  SEL R212, R249, R212, !P6 ;  /* 0x000000d4f9d47207 */ /* 0x000fe20007000000 */
[----:B------:R-:W-:-:S02]  /*1c690*/  ULDC UR11, c[0x0][0x240] ;  /* 0x00009000000b7ab9 */ /* 0x000fc40000000800 */
[----:B------:R3:W-:Y:S01]  /*1c6a0*/  STL [R1+0xddc], R43 ;  /* 0x000ddc2b01007387 */ /* 0x0007e20000100800 */
[----:B-1----:R-:W-:-:S03]  /*1c6b0*/  SEL R42, R249, R54, !P6 ;  /* 0x00000036f92a7207 */ /* 0x002fc60007000000 */
[----:B------:R-:W-:Y:S02]  /*1c6c0*/  STL [R1+0xde4], R44 ;  /* 0x000de42c01007387 */ /* 0x000fe40000100800 */
[----:B------:R-:W-:Y:S01]  /*1c6d0*/  IMAD R42, R42, UR10, RZ ;  /* 0x0000000a2a2a7c24 */ /* 0x000fe2000f8e02ff */
[----:B---3--:R-:W-:Y:S01]  /*1c6e0*/  SEL R43, R249, R48, !P6 ;  /* 0x00000030f92b7207 */ /* 0x008fe20007000000 */
[----:B------:R-:W3:Y:S01]  /*1c6f0*/  LDL.LU R56, [R1+0x194] ;  /* 0x0001940001387983 */ /* 0x000ee20000300800 */
[----:B------:R-:W-:-:S03]  /*1c700*/  ULDC UR10, c[0x0][0x240] ;  /* 0x00009000000a7ab9 */ /* 0x000fc60000000800 */
[----:B------:R-:W3:Y:S04]  /*1c710*/  LDL.LU R48, [R1+0x190] ;  /* 0x0001900001307983 */ /* 0x000ee80000300800 */
[----:B------:R1:W-:Y:S04]  /*1c720*/  STL [R1+0xde0], R42 ;  /* 0x000de02a01007387 */ /* 0x0003e80000100800 */
[----:B------:R-:W3:Y:S01]  /*1c730*/  LDL.LU R55, [R1+0x178] ;  /* 0x0001780001377983 */ /* 0x000ee20000300800 */
[----:B-1----:R-:W-:-:S03]  /*1c740*/  SEL R42, R249, R53, !P6 ;  /* 0x00000035f92a7207 */ /* 0x002fc60007000000 */
[----:B------:R-:W3:Y:S01]  /*1c750*/  LDL.LU R53, [R1+0x174] ;  /* 0x0001740001357983 */ /* 0x000ee20000300800 */
[----:B--2---:R-:W-:Y:S01]  /*1c760*/  SEL R44, R249, R47, !P6 ;  /* 0x0000002ff92c7207 */ /* 0x004fe20007000000 */
[----:B------:R-:W-:Y:S01]  /*1c770*/  IMAD R47, R43, UR9, RZ ;  /* 0x000000092b2f7c24 */ /* 0x000fe2000f8e02ff */
[C---:B------:R-:W-:Y:S01]  /*1c780*/  SEL R214, R249.reuse, R214, !P6 ;  /* 0x000000d6f9d67207 */ /* 0x040fe20007000000 */
[----:B------:R-:W-:Y:S01]  /*1c790*/  IMAD R54, R42, UR7, RZ ;  /* 0x000000072a367c24 */ /* 0x000fe2000f8e02ff */
[----:B------:R-:W-:Y:S02]  /*1c7a0*/  ULDC UR9, c[0x0][0x240] ;  /* 0x0000900000097ab9 */ /* 0x000fe40000000800 */
[----:B------:R1:W-:Y:S01]  /*1c7b0*/  STL [R1+0xde8], R47 ;  /* 0x000de82f01007387 */ /* 0x0003e20000100800 */
[----:B----4-:R-:W-:-:S03]  /*1c7c0*/  SEL R43, R249, R45, !P6 ;  /* 0x0000002df92b7207 */ /* 0x010fc60007000000 */
[----:B-1----:R-:W2:Y:S01]  /*1c7d0*/  LDL.LU R47, [R1+0x170] ;  /* 0x00017000012f7983 */ /* 0x002ea20000300800 */
[----:B------:R-:W-:Y:S01]  /*1c7e0*/  IMAD R42, R44, UR18, RZ ;  /* 0x000000122c2a7c24 */ /* 0x000fe2000f8e02ff */
[C---:B------:R-:W-:Y:S01]  /*1c7f0*/  SEL R85, R249.reuse, R233, !P6 ;  /* 0x000000e9f9557207 */ /* 0x040fe20007000000 */
[----:B------:R-:W-:Y:S01]  /*1c800*/  ULDC UR18, c[0x0][0x240] ;  /* 0x0000900000127ab9 */ /* 0x000fe20000000800 */
[----:B------:R-:W4:Y:S01]  /*1c810*/  LDL.LU R45, [R1+0x150] ;  /* 0x00015000012d7983 */ /* 0x000f220000300800 */
[----:B------:R-:W-:Y:S01]  /*1c820*/  SEL R77, R249, R215, !P6 ;  /* 0x000000d7f94d7207 */ /* 0x000fe20007000000 */
[----:B------:R-:W-:Y:S02]  /*1c830*/  ULDC UR7, c[0x0][0x240] ;  /* 0x0000900000077ab9 */ /* 0x000fe40000000800 */
[----:B------:R1:W-:Y:S01]  /*1c840*/  STL [R1+0xdec], R54 ;  /* 0x000dec3601007387 */ /* 0x0003e20000100800 */
[----:B------:R-:W-:Y:S01]  /*1c850*/  IMAD R44, R43, UR6, RZ ;  /* 0x000000062b2c7c24 */ /* 0x000fe2000f8e02ff */
[C---:B------:R-:W-:Y:S01]  /*1c860*/  SEL R79, R249.reuse, R218, !P6 ;  /* 0x000000daf94f7207 */ /* 0x040fe20007000000 */
[----:B------:R-:W-:Y:S01]  /*1c870*/  ULDC UR6, c[0x0][0x240] ;  /* 0x0000900000067ab9 */ /* 0x000fe20000000800 */
[----:B-1----:R-:W4:Y:S04]  /*1c880*/  LDL.LU R54, [R1+0x14c] ;  /* 0x00014c0001367983 */ /* 0x002f280000300800 */
[----:B------:R1:W-:Y:S01]  /*1c890*/  STL [R1+0xdf4], R42 ;  /* 0x000df42a01007387 */ /* 0x0003e20000100800 */
[----:B------:R-:W-:-:S02]  /*1c8a0*/  SEL R43, R249, R51, !P6 ;  /* 0x00000033f92b7207 */ /* 0x000fc40007000000 */
[C---:B-1----:R-:W-:Y:S02]  /*1c8b0*/  SEL R42, R249.reuse, R52, !P6 ;  /* 0x00000034f92a7207 */ /* 0x042fe40007000000 */
[----:B------:R-:W4:Y:S04]  /*1c8c0*/  LDL.LU R52, [R1+0x148] ;  /* 0x0001480001347983 */ /* 0x000f280000300800 */
[----:B------:R1:W-:Y:S02]  /*1c8d0*/  STL [R1+0xdf0], R44 ;  /* 0x000df02c01007387 */ /* 0x0003e40000100800 */
[C---:B-1----:R-:W-:Y:S01]  /*1c8e0*/  SEL R44, R249.reuse, R50, !P6 ;  /* 0x00000032f92c7207 */ /* 0x042fe20007000000 */
[----:B------:R-:W-:Y:S01]  /*1c8f0*/  IMAD R50, R42, UR19, RZ ;  /* 0x000000132a327c24 */ /* 0x000fe2000f8e02ff */
[----:B------:R-:W-:Y:S01]  /*1c900*/  SEL R42, R249, R49, !P6 ;  /* 0x00000031f92a7207 */ /* 0x000fe20007000000 */
[----:B------:R-:W-:Y:S01]  /*1c910*/  IMAD R49, R43, UR20, RZ ;  /* 0x000000142b317c24 */ /* 0x000fe2000f8e02ff */
[C---:B------:R-:W-:Y:S01]  /*1c920*/  SEL R81, R249.reuse, R231, !P6 ;  /* 0x000000e7f9517207 */ /* 0x040fe20007000000 */
[----:B------:R-:W-:Y:S01]  /*1c930*/  IMAD R43, R44, UR27, RZ ;  /* 0x0000001b2c2b7c24 */ /* 0x000fe2000f8e02ff */
[----:B------:R1:W-:Y:S01]  /*1c940*/  STL [R1+0xdf8], R50 ;  /* 0x000df83201007387 */ /* 0x0003e20000100800 */
[----:B------:R-:W-:Y:S01]  /*1c950*/  IMAD R44, R42, UR28, RZ ;  /* 0x0000001c2a2c7c24 */ /* 0x000fe2000f8e02ff */
[C---:B------:R-:W-:Y:S01]  /*1c960*/  SEL R83, R249.reuse, R232, !P6 ;  /* 0x000000e8f9537207 */ /* 0x040fe20007000000 */
[----:B------:R-:W-:Y:S01]  /*1c970*/  ULDC UR19, c[0x0][0x240] ;  /* 0x0000900000137ab9 */ /* 0x000fe20000000800 */
[----:B------:R-:W4:Y:S01]  /*1c980*/  LDL.LU R51, [R1+0x144] ;  /* 0x0001440001337983 */ /* 0x000f220000300800 */
[----:B---3--:R-:W-:-:S02]  /*1c990*/  SEL R42, R249, R48, !P6 ;  /* 0x00000030f92a7207 */ /* 0x008fc40007000000 */
[C---:B------:R-:W-:Y:S01]  /*1c9a0*/  SEL R91, R249.reuse, R236, !P6 ;  /* 0x000000ecf95b7207 */ /* 0x040fe20007000000 */
[----:B------:R3:W-:Y:S01]  /*1c9b0*/  STL [R1+0xdfc], R49 ;  /* 0x000dfc3101007387 */ /* 0x0007e20000100800 */
[----:B------:R-:W-:Y:S01]  /*1c9c0*/  SEL R89, R249, R235, !P6 ;  /* 0x000000ebf9597207 */ /* 0x000fe20007000000 */
[----:B------:R-:W-:Y:S01]  /*1c9d0*/  IMAD R85, R85, UR6, RZ ;  /* 0x0000000655557c24 */ /* 0x000fe2000f8e02ff */
[C---:B------:R-:W-:Y:S01]  /*1c9e0*/  SEL R93, R249.reuse, R239, !P6 ;  /* 0x000000eff95d7207 */ /* 0x040fe20007000000 */
[----:B-1----:R-:W4:Y:S01]  /*1c9f0*/  LDL.LU R50, [R1+0x140] ;  /* 0x0001400001327983 */ /* 0x002f220000300800 */
[----:B------:R-:W-:Y:S01]  /*1ca00*/  IMAD R42, R42, UR26, RZ ;  /* 0x0000001a2a2a7c24 */ /* 0x000fe2000f8e02ff */
[C---:B------:R-:W-:Y:S01]  /*1ca10*/  SEL R95, R249.reuse, R244, !P6 ;  /* 0x000000f4f95f7207 */ /* 0x040fe20007000000 */
[----:B------:R-:W-:Y:S01]  /*1ca20*/  ULDC UR6, c[0x0][0x240] ;  /* 0x0000900000067ab9 */ /* 0x000fe20000000800 */
[C---:B------:R-:W-:Y:S02]  /*1ca30*/  SEL R98, R249.reuse, R245, !P6 ;  /* 0x000000f5f9627207 */ /* 0x040fe40007000000 */
[C---:B------:R-:W-:Y:S01]  /*1ca40*/  SEL R246, R249.reuse, R246, !P6 ;  /* 0x000000f6f9f67207 */ /* 0x040fe20007000000 */
[----:B---3--:R-:W3:Y:S01]  /*1ca50*/  LDL.LU R49, [R1+0x13c] ;  /* 0x00013c0001317983 */ /* 0x008ee20000300800 */
[----:B------:R-:W-:-:S02]  /*1ca60*/  SEL R247, R249, R247, !P6 ;  /* 0x000000f7f9f77207 */ /* 0x000fc40007000000 */
[C---:B------:R-:W-:Y:S01]  /*1ca70*/  SEL R248, R249.reuse, R248, !P6 ;  /* 0x000000f8f9f87207 */ /* 0x040fe20007000000 */
[----:B------:R1:W-:Y:S01]  /*1ca80*/  STL [R1+0xe04], R43 ;  /* 0x000e042b01007387 */ /* 0x0003e20000100800 */
[C---:B------:R-:W-:Y:S02]  /*1ca90*/  SEL R213, R249.reuse, R213, !P6 ;  /* 0x000000d5f9d57207 */ /* 0x040fe40007000000 */
[C---:B------:R-:W-:Y:S01]  /*1caa0*/  SEL R216, R249.reuse, R216, !P6 ;  /* 0x000000d8f9d87207 */ /* 0x040fe20007000000 */
[----:B------:R-:W3:Y:S01]  /*1cab0*/  LDL.LU R48, [R1+0x138] ;  /* 0x0001380001307983 */ /* 0x000ee20000300800 */
[C---:B------:R-:W-:Y:S02]  /*1cac0*/  SEL R217, R249.reuse, R217, !P6 ;  /* 0x000000d9f9d97207 */ /* 0x040fe40007000000 */
[C---:B------:R-:W-:Y:S01]  /*1cad0*/  SEL R219, R249.reuse, R219, !P6 ;  /* 0x000000dbf9db7207 */ /* 0x040fe20007000000 */
[----:B------:R1:W-:Y:S01]  /*1cae0*/  STL [R1+0xe00], R44 ;  /* 0x000e002c01007387 */ /* 0x0003e20000100800 */
[----:B------:R-:W-:Y:S01]  /*1caf0*/  SEL R220, R249, R220, !P6 ;  /* 0x000000dcf9dc7207 */ /* 0x000fe20007000000 */
[----:B------:R-:W-:Y:S01]  /*1cb00*/  IMAD R77, R77, UR19, RZ ;  /* 0x000000134d4d7c24 */ /* 0x000fe2000f8e02ff */
[----:B-1----:R-:W-:Y:S01]  /*1cb10*/  SEL R43, R249, R56, !P6 ;  /* 0x00000038f92b7207 */ /* 0x002fe20007000000 */
[----:B------:R-:W-:Y:S01]  /*1cb20*/  IMAD R79, R79, UR18, RZ ;  /* 0x000000124f4f7c24 */ /* 0x000fe2000f8e02ff */
[----:B------:R-:W-:Y:S01]  /*1cb30*/  SEL R87, R249, R234, !P6 ;  /* 0x000000eaf9577207 */ /* 0x000fe20007000000 */
[----:B------:R-:W-:Y:S01]  /*1cb40*/  IMAD R83, R83, UR7, RZ ;  /* 0x0000000753537c24 */ /* 0x000fe2000f8e02ff */
[----:B------:R-:W-:Y:S01]  /*1cb50*/  ULDC UR20, c[0x0][0x240] ;  /* 0x0000900000147ab9 */ /* 0x000fe20000000800 */
[----:B------:R-:W-:Y:S01]  /*1cb60*/  ULDC UR26, c[0x0][0x240] ;  /* 0x00009000001a7ab9 */ /* 0x000fe20000000800 */
[----:B------:R-:W-:Y:S01]  /*1cb70*/  ULDC UR27, c[0x0][0x240] ;  /* 0x00009000001b7ab9 */ /* 0x000fe20000000800 */
[----:B------:R-:W-:Y:S01]  /*1cb80*/  SEL R44, R249, R55, !P6 ;  /* 0x00000037f92c7207 */ /* 0x000fe20007000000 */
[----:B------:R-:W-:Y:S01]  /*1cb90*/  IMAD R55, R43, UR29, RZ ;  /* 0x0000001d2b377c24 */ /* 0x000fe2000f8e02ff */
[----:B------:R-:W-:Y:S01]  /*1cba0*/  SEL R43, R249, R53, !P6 ;  /* 0x00000035f92b7207 */ /* 0x000fe20007000000 */
[----:B------:R-:W-:Y:S01]  /*1cbb0*/  ULDC UR28, c[0x0][0x240] ;  /* 0x00009000001c7ab9 */ /* 0x000fe20000000800 */
[----:B------:R-:W-:Y:S01]  /*1cbc0*/  ULDC UR29, c[0x0][0x240] ;  /* 0x00009000001d7ab9 */ /* 0x000fe20000000800 */
[----:B------:R-:W-:Y:S01]  /*1cbd0*/  IMAD R44, R44, UR22, RZ ;  /* 0x000000162c2c7c24 */ /* 0x000fe2000f8e02ff */
[----:B------:R-:W-:Y:S01]  /*1cbe0*/  STL [R1+0xe08], R55 ;  /* 0x000e083701007387 */ /* 0x000fe20000100800 */
[----:B------:R-:W-:Y:S01]  /*1cbf0*/  ULDC UR22, c[0x0][0x240] ;  /* 0x0000900000167ab9 */ /* 0x000fe20000000800 */
[----:B------:R-:W-:Y:S01]  /*1cc00*/  ULDC UR19, c[0x0][0x240] ;  /* 0x0000900000137ab9 */ /* 0x000fe20000000800 */
[----:B------:R-:W-:Y:S01]  /*1cc10*/  ULDC UR18, c[0x0][0x240] ;  /* 0x0000900000127ab9 */ /* 0x000fe20000000800 */
[----:B------:R-:W3:Y:S01]  /*1cc20*/  LDL.LU R53, [R1+0x134] ;  /* 0x0001340001357983 */ /* 0x000ee20000300800 */
[----:B------:R-:W-:-:S03]  /*1cc30*/  ULDC UR7, c[0x0][0x240] ;  /* 0x0000900000077ab9 */ /* 0x000fc60000000800 */
[----:B------:R-:W-:Y:S04]  /*1cc40*/  STL [R1+0xe14], R42 ;  /* 0x000e142a01007387 */ /* 0x000fe80000100800 */
[----:B------:R1:W-:Y:S02]  /*1cc50*/  STL [R1+0xe1c], R44 ;  /* 0x000e1c2c01007387 */ /* 0x0003e40000100800 */
[----:B-1----:R-:W-:Y:S01]  /*1cc60*/  IMAD R44, R43, UR30, RZ ;  /* 0x0000001e2b2c7c24 */ /* 0x002fe2000f8e02ff */
[----:B------:R-:W-:Y:S01]  /*1cc70*/  ULDC UR30, c[0x0][0x240] ;  /* 0x00009000001e7ab9 */ /* 0x000fe20000000800 */
[C---:B--2---:R-:W-:Y:S02]  /*1cc80*/  SEL R42, R249.reuse, R47, !P6 ;  /* 0x0000002ff92a7207 */ /* 0x044fe40007000000 */
[----:B------:R-:W2:Y:S01]  /*1cc90*/  LDL.LU R47, [R1+0x130] ;  /* 0x00013000012f7983 */ /* 0x000ea20000300800 */
[----:B----4-:R-:W-:-:S03]  /*1cca0*/  SEL R43, R249, R45, !P6 ;  /* 0x0000002df92b7207 */ /* 0x010fc60007000000 */
[----:B------:R1:W-:Y:S04]  /*1ccb0*/  STL [R1+0xe18], R44 ;  /* 0x000e182c01007387 */ /* 0x0003e80000100800 */
[----:B------:R-:W4:Y:S01]  /*1ccc0*/  LDL.LU R45, [R1+0x12c] ;  /* 0x00012c00012d7983 */ /* 0x000f220000300800 */
[----:B-1----:R-:W-:Y:S01]  /*1ccd0*/  SEL R44, R249, R54, !P6 ;  /* 0x00000036f92c7207 */ /* 0x002fe20007000000 */
[----:B------:R-:W-:Y:S01]  /*1cce0*/  IMAD R54, R42, UR31, RZ ;  /* 0x0000001f2a367c24 */ /* 0x000fe2000f8e02ff */
[----:B------:R-:W-:Y:S01]  /*1ccf0*/  ULDC UR31, c[0x0][0x240] ;  /* 0x00009000001f7ab9 */ /* 0x000fe20000000800 */
[----:B------:R-:W-:Y:S01]  /*1cd00*/  IMAD R43, R43, UR33, RZ ;  /* 0x000000212b2b7c24 */ /* 0x000fe2000f8e02ff */
[----:B------:R-:W-:Y:S02]  /*1cd10*/  ULDC UR33, c[0x0][0x240] ;  /* 0x0000900000217ab9 */ /* 0x000fe40000000800 */
[----:B------:R-:W-:Y:S01]  /*1cd20*/  STL [R1+0xe10], R54 ;  /* 0x000e103601007387 */ /* 0x000fe20000100800 */
[----:B------:R-:W-:Y:S01]  /*1cd30*/  IMAD R44, R44, UR34, RZ ;  /* 0x000000222c2c7c24 */ /* 0x000fe2000f8e02ff */
[----:B------:R-:W-:Y:S01]  /*1cd40*/  ULDC UR34, c[0x0][0x240] ;  /* 0x0000900000227ab9 */ /* 0x000fe20000000800 */
[----:B------:R-:W-:-:S02]  /*1cd50*/  SEL R42, R249, R52, !P6 ;  /* 0x00000034f92a7207 */ /* 0x000fc40007000000 */
[----:B------:R-:W4:Y:S04]  /*1cd60*/  LDL.LU R52, [R1+0x128] ;  /* 0x0001280001347983 */ /* 0x000f280000300800 */
[----:B------:R-:W-:Y:S04]  /*1cd70*/  STL [R1+0xe0c], R43 ;  /* 0x000e0c2b01007387 */ /* 0x000fe80000100800 */
[----:B------:R1:W-:Y:S02]  /*1cd80*/  STL [R1+0xe20], R44 ;  /* 0x000e202c01007387 */ /* 0x0003e40000100800 */
[----:B-1----:R-:W-:Y:S01]  /*1cd90*/  IMAD R44, R42, UR52, RZ ;  /* 0x000000342a2c7c24 */ /* 0x002fe2000f8e02ff */
[----:B------:R-:W-:-:S02]  /*1cda0*/  SEL R43, R249, R51, !P6 ;  /* 0x00000033f92b7207 */ /* 0x000fc40007000000 */
[----:B------:R-:W4:Y:S03]  /*1cdb0*/  LDL.LU R51, [R1+0x124] ;  /* 0x0001240001337983 */ /* 0x000f260000300800 */
[----:B------:R-:W-:Y:S01]  /*1cdc0*/  IMAD R43, R43, UR51, RZ ;  /* 0x000000332b2b7c24 */ /* 0x000fe2000f8e02ff */
[----:B------:R3:W-:Y:S01]  /*1cdd0*/  STL [R1+0xe2c], R44 ;  /* 0x000e2c2c01007387 */ /* 0x0007e20000100800 */
[----:B------:R-:W-:-:S03]  /*1cde0*/  SEL R42, R249, R50, !P6 ;  /* 0x00000032f92a7207 */ /* 0x000fc60007000000 */
[----:B------:R-:W4:Y:S01]  /*1cdf0*/  LDL.LU R50, [R1+0x118] ;  /* 0x0001180001327983 */ /* 0x000f220000300800 */
[C---:B---3--:R-:W-:Y:S01]  /*1ce00*/  SEL R44, R249.reuse, R49, !P6 ;  /* 0x00000031f92c7207 */ /* 0x048fe20007000000 */
[----:B------:R-:W-:Y:S02]  /*1ce10*/  IMAD R42, R42, UR50, RZ ;  /* 0x000000322a2a7c24 */ /* 0x000fe4000f8e02ff */
[----:B------:R-:W3:Y:S02]  /*1ce20*/  LDL.LU R49, [R1+0x114] ;  /* 0x0001140001317983 */ /* 0x000ee40000300800 */
[----:B------:R-:W-:Y:S02]  /*1ce30*/  IMAD R44, R44, UR49, RZ ;  /* 0x000000312c2c7c24 */ /* 0x000fe4000f8e02ff */
[----:B------:R1:W-:Y:S02]  /*1ce40*/  STL [R1+0xe28], R43 ;  /* 0x000e282b01007387 */ /* 0x0003e40000100800 */
[----:B-1----:R-:W-:-:S02]  /*1ce50*/  SEL R43, R249, R48, !P6 ;  /* 0x00000030f92b7207 */ /* 0x002fc40007000000 */
[----:B------:R-:W3:Y:S04]  /*1ce60*/  LDL.LU R48, [R1+0x110] ;  /* 0x0001100001307983 */ /* 0x000ee80000300800 */
[----:B------:R-:W-:Y:S04]  /*1ce70*/  STL [R1+0xe24], R42 ;  /* 0x000e242a01007387 */ /* 0x000fe80000100800 */
[----:B------:R1:W-:Y:S02]  /*1ce80*/  STL [R1+0xe30], R44 ;  /* 0x000e302c01007387 */ /* 0x0003e40000100800 */
[----:B-1----:R-:W-:-:S05]  /*1ce90*/  IMAD R44, R43, UR48, RZ ;  /* 0x000000302b2c7c24 */ /* 0x002fca000f8e02ff */
[----:B------:R4:W-:Y:S01]  /*1cea0*/  STL [R1+0xe3c], R44 ;  /* 0x000e3c2c01007387 */ /* 0x0009e20000100800 */
[----:B--2---:R-:W-:-:S03]  /*1ceb0*/  SEL R43, R249, R47, !P6 ;  /* 0x0000002ff92b7207 */ /* 0x004fc60007000000 */
[----:B------:R-:W2:Y:S04]  /*1cec0*/  LDL.LU R47, [R1+0x10c] ;  /* 0x00010c00012f7983 */ /* 0x000ea80000300800 */
[----:B------:R-:W2:Y:S01]  /*1ced0*/  LDL.LU R56, [R1+0x108] ;  /* 0x0001080001387983 */ /* 0x000ea20000300800 */
[----:B----4-:R-:W-:-:S03]  /*1cee0*/  SEL R44, R249, R45, !P6 ;  /* 0x0000002df92c7207 */ /* 0x010fc60007000000 */
[----:B------:R-:W4:Y:S01]  /*1cef0*/  LDL.LU R45, [R1+0xf8] ;  /* 0x0000f800012d7983 */ /* 0x000f220000300800 */
[----:B------:R-:W-:-:S05]  /*1cf00*/  SEL R42, R249, R53, !P6 ;  /* 0x00000035f92a7207 */ /* 0x000fca0007000000 */
[----:B------:R-:W-:Y:S02]  /*1cf10*/  IMAD R42, R42, UR47, RZ ;  /* 0x0000002f2a2a7c24 */ /* 0x000fe4000f8e02ff */
[----:B------:R-:W-:-:S03]  /*1cf20*/  IMAD R43, R43, UR46, RZ ;  /* 0x0000002e2b2b7c24 */ /* 0x000fc6000f8e02ff */
[----:B------:R1:W-:Y:S01]  /*1cf30*/  STL [R1+0xe38], R42 ;  /* 0x000e382a01007387 */ /* 0x0003e20000100800 */
[----:B------:R-:W-:Y:S01]  /*1cf40*/  IMAD R44, R44, UR45, RZ ;  /* 0x0000002d2c2c7c24 */ /* 0x000fe2000f8e02ff */
[----:B------:R-:W-:Y:S02]  /*1cf50*/  UIADD3 UR46, UR4, -0x8, URZ ;  /* 0xfffffff8042e7890 */ /* 0x000fe4000fffe03f */
[----:B------:R-:W4:Y:S01]  /*1cf60*/  LDL.LU R55, [R1+0xf0] ;  /* 0x0000f00001377983 */ /* 0x000f220000300800 */
[----:B------:R-:W-:Y:S02]  /*1cf70*/  UIADD3 UR47, UR4, -0x4, URZ ;  /* 0xfffffffc042f7890 */ /* 0x000fe4000fffe03f */
[----:B------:R-:W-:Y:S01]  /*1cf80*/  UIADD3 UR49, UR4, -0x1b, URZ ;  /* 0xffffffe504317890 */ /* 0x000fe2000fffe03f */
[----:B-1----:R-:W-:Y:S01]  /*1cf90*/  SEL R42, R249, R52, !P6 ;  /* 0x00000034f92a7207 */ /* 0x002fe20007000000 */
[----:B------:R1:W-:Y:S01]  /*1cfa0*/  STL [R1+0xe34], R43 ;  /* 0x000e342b01007387 */ /* 0x0003e20000100800 */
[----:B------:R-:W-:-:S02]  /*1cfb0*/  UIADD3 UR51, UR4, -0xf, URZ ;  /* 0xfffffff104337890 */ /* 0x000fc4000fffe03f */
[----:B------:R-:W-:Y:S01]  /*1cfc0*/  UIADD3 UR48, UR4, -0x1f, URZ ;  /* 0xffffffe104307890 */ /* 0x000fe2000fffe03f */
[----:B------:R-:W-:Y:S01]  /*1cfd0*/  IMAD R42, R42, UR44, RZ ;  /* 0x0000002c2a2a7c24 */ /* 0x000fe2000f8e02ff */
[----:B------:R-:W-:Y:S01]  /*1cfe0*/  STL [R1+0xe48], R44 ;  /* 0x000e482c01007387 */ /* 0x000fe20000100800 */
[----:B------:R-:W-:Y:S02]  /*1cff0*/  UIADD3 UR50, UR4, -0x17, URZ ;  /* 0xffffffe904327890 */ /* 0x000fe4000fffe03f */
[----:B------:R-:W-:Y:S01]  /*1d000*/  UIADD3 UR52, UR4, -0xb, URZ ;  /* 0xfffffff504347890 */ /* 0x000fe2000fffe03f */
[----:B------:R-:W4:Y:S01]  /*1d010*/  LDL.LU R54, [R1+0xec] ;  /* 0x0000ec0001367983 */ /* 0x000f220000300800 */
[----:B------:R-:W-:Y:S01]  /*1d020*/  ULDC UR45, c[0x0][0x240] ;  /* 0x00009000002d7ab9 */ /* 0x000fe20000000800 */
[----:B-1----:R-:W-:Y:S02]  /*1d030*/  SEL R43, R249, R51, !P6 ;  /* 0x00000033f92b7207 */ /* 0x002fe40007000000 */
[----:B------:R1:W-:Y:S01]  /*1d040*/  STL [R1+0xe54], R42 ;  /* 0x000e542a01007387 */ /* 0x0003e20000100800 */
[----:B------:R-:W-:Y:S01]  /*1d050*/  UISETP.GE.U32.AND UP1, UPT, UR48, 0x7fffffc2, UPT ;  /* 0x7fffffc23000788c */ /* 0x000fe2000bf26070 */
[----:B------:R-:W-:Y:S01]  /*1d060*/  IMAD R91, R91, UR6, RZ ;  /* 0x000000065b5b7c24 */ /* 0x000fe2000f8e02ff */
[----:B------:R-:W-:Y:S01]  /*1d070*/  ULDC UR44, c[0x0][0x240] ;  /* 0x00009000002c7ab9 */ /* 0x000fe20000000800 */
[----:B------:R-:W4:Y:S04]  /*1d080*/  LDL.LU R53, [R1+0xe8] ;  /* 0x0000e80001357983 */ /* 0x000f280000300800 */
[----:B------:R-:W4:Y:S01]  /*1d090*/  LDL.LU R52, [R1+0xdc] ;  /* 0x0000dc0001347983 */ /* 0x000f220000300800 */
[----:B-1----:R-:W-:Y:S01]  /*1d0a0*/  SEL R42, R249, R50, !P6 ;  /* 0x00000032f92a7207 */ /* 0x002fe20007000000 */
[----:B------:R-:W-:-:S02]  /*1d0b0*/  IMAD R43, R43, UR43, RZ ;  /* 0x0000002b2b2b7c24 */ /* 0x000fc4000f8e02ff */
[----:B------:R-:W4:Y:S01]  /*1d0c0*/  LDL.LU R51, [R1+0xd8] ;  /* 0x0000d80001337983 */ /* 0x000f220000300800 */
[----:B------:R-:W-:Y:S01]  /*1d0d0*/  ULDC UR43, c[0x0][0x240] ;  /* 0x00009000002b7ab9 */ /* 0x000fe20000000800 */
[----:B------:R-:W-:Y:S01]  /*1d0e0*/  IMAD R42, R42, UR42, RZ ;  /* 0x0000002a2a2a7c24 */ /* 0x000fe2000f8e02ff */
[----:B---3--:R-:W-:Y:S01]  /*1d0f0*/  SEL R44, R249, R49, !P6 ;  /* 0x00000031f92c7207 */ /* 0x008fe20007000000 */
[----:B------:R1:W-:Y:S01]  /*1d100*/  STL [R1+0xe50], R43 ;  /* 0x000e502b01007387 */ /* 0x0003e20000100800 */
[----:B------:R-:W-:-:S03]  /*1d110*/  ULDC UR42, c[0x0][0x240] ;  /* 0x00009000002a7ab9 */ /* 0x000fc60000000800 */
[----:B------:R-:W3:Y:S04]  /*1d120*/  LDL.LU R50, [R1+0xd4] ;  /* 0x0000d40001327983 */ /* 0x000ee80000300800 */
[----:B------:R1:W-:Y:S04]  /*1d130*/  STL [R1+0xe4c], R42 ;  /* 0x000e4c2a01007387 */ /* 0x0003e80000100800 */
[----:B------:R-:W3:Y:S01]  /*1d140*/  LDL.LU R49, [R1+0xd0] ;  /* 0x0000d00001317983 */ /* 0x000ee20000300800 */
[----:B-1----:R-:W-:-:S03]  /*1d150*/  SEL R43, R249, R48, !P6 ;  /* 0x00000030f92b7207 */ /* 0x002fc60007000000 */
[----:B------:R-:W3:Y:S01]  /*1d160*/  LDL.LU R48, [R1+0xc0] ;  /* 0x0000c00001307983 */ /* 0x000ee20000300800 */
[----:B------:R-:W-:Y:S01]  /*1d170*/  IMAD R42, R44, UR41, RZ ;  /* 0x000000292c2a7c24 */ /* 0x000fe2000f8e02ff */
[----:B------:R-:W-:Y:S01]  /*1d180*/  ULDC UR41, c[0x0][0x240] ;  /* 0x0000900000297ab9 */ /* 0x000fe20000000800 */
[----:B------:R-:W-:Y:S01]  /*1d190*/  IMAD R43, R43, UR40, RZ ;  /* 0x000000282b2b7c24 */ /* 0x000fe2000f8e02ff */
[----:B------:R-:W-:Y:S02]  /*1d1a0*/  ULDC UR40, c[0x0][0x240] ;  /* 0x0000900000287ab9 */ /* 0x000fe40000000800 */
[----:B------:R2:W-:Y:S02]  /*1d1b0*/  STL [R1+0xe58], R42 ;  /* 0x000e582a01007387 */ /* 0x0005e40000100800 */
[C---:B--2---:R-:W-:Y:S02]  /*1d1c0*/  SEL R42, R249.reuse, R47, !P6 ;  /* 0x0000002ff92a7207 */ /* 0x044fe40007000000 */
[----:B------:R-:W2:Y:S04]  /*1d1d0*/  LDL.LU R47, [R1+0xbc] ;  /* 0x0000bc00012f7983 */ /* 0x000ea80000300800 */
[----:B------:R1:W-:Y:S01]  /*1d1e0*/  STL [R1+0xe64], R43 ;  /* 0x000e642b01007387 */ /* 0x0003e20000100800 */
[----:B----4-:R-:W-:-:S03]  /*1d1f0*/  SEL R44, R249, R45, !P6 ;  /* 0x0000002df92c7207 */ /* 0x010fc60007000000 */
[----:B------:R-:W4:Y:S01]  /*1d200*/  LDL.LU R45, [R1+0xb8] ;  /* 0x0000b800012d7983 */ /* 0x000f220000300800 */
[----:B------:R-:W-:Y:S01]  /*1d210*/  IMAD R42, R42, UR39, RZ ;  /* 0x000000272a2a7c24 */ /* 0x000fe2000f8e02ff */
[----:B------:R-:W-:Y:S01]  /*1d220*/  ULDC UR39, c[0x0][0x240] ;  /* 0x0000900000277ab9 */ /* 0x000fe20000000800 */
[----:B-1----:R-:W-:-:S03]  /*1d230*/  SEL R43, R249, R56, !P6 ;  /* 0x00000038f92b7207 */ /* 0x002fc60007000000 */
[----:B------:R1:W-:Y:S01]  /*1d240*/  STL [R1+0xe60], R42 ;  /* 0x000e602a01007387 */ /* 0x0003e20000100800 */
[----:B------:R-:W-:Y:S01]  /*1d250*/  IMAD R44, R44, UR37, RZ ;  /* 0x000000252c2c7c24 */ /* 0x000fe2000f8e02ff */
[----:B------:R-:W-:Y:S01]  /*1d260*/  ULDC UR37, c[0x0][0x240] ;  /* 0x0000900000257ab9 */ /* 0x000fe20000000800 */
[----:B------:R-:W-:Y:S01]  /*1d270*/  IMAD R43, R43, UR38, RZ ;  /* 0x000000262b2b7c24 */ /* 0x000fe2000f8e02ff */
[----:B------:R-:W-:Y:S01]  /*1d280*/  ULDC UR38, c[0x0][0x240] ;  /* 0x0000900000267ab9 */ /* 0x000fe20000000800 */
[----:B-1----:R-:W-:-:S03]  /*1d290*/  SEL R42, R249, R55, !P6 ;  /* 0x00000037f92a7207 */ /* 0x002fc60007000000 */
[----:B------:R-:W-:Y:S04]  /*1d2a0*/  STL [R1+0xe5c], R43 ;  /* 0x000e5c2b01007387 */ /* 0x000fe80000100800 */
[----:B------:R1:W-:Y:S02]  /*1d2b0*/  STL [R1+0xe68], R44 ;  /* 0x000e682c01007387 */ /* 0x0003e40000100800 */
[----:B-1----:R-:W-:Y:S01]  /*1d2c0*/  IMAD R44, R42, UR36, RZ ;  /* 0x000000242a2c7c24 */ /* 0x002fe2000f8e02ff */
[----:B------:R-:W-:-:S04]  /*1d2d0*/  SEL R43, R249, R54, !P6 ;  /* 0x00000036f92b7207 */ /* 0x000fc80007000000 */
[----:B------:R1:W-:Y:S01]  /*1d2e0*/  STL [R1+0xe74], R44 ;  /* 0x000e742c01007387 */ /* 0x0003e20000100800 */
[C---:B------:R-:W-:Y:S02]  /*1d2f0*/  SEL R42, R249.reuse, R53, !P6 ;  /* 0x00000035f92a7207 */ /* 0x040fe40007000000 */
[----:B-1----:R-:W-:Y:S01]  /*1d300*/  SEL R44, R249, R52, !P6 ;  /* 0x00000034f92c7207 */ /* 0x002fe20007000000 */
[----:B------:R-:W-:Y:S02]  /*1d310*/  IMAD R52, R43, UR35, RZ ;  /* 0x000000232b347c24 */ /* 0x000fe4000f8e02ff */
[----:B------:R-:W-:Y:S01]  /*1d320*/  IMAD R42, R42, UR25, RZ ;  /* 0x000000192a2a7c24 */ /* 0x000fe2000f8e02ff */
[C---:B------:R-:W-:Y:S01]  /*1d330*/  SEL R43, R249.reuse, R51, !P6 ;  /* 0x00000033f92b7207 */ /* 0x040fe20007000000 */
[----:B------:R-:W-:Y:S01]  /*1d340*/  IMAD R44, R44, UR24, RZ ;  /* 0x000000182c2c7c24 */ /* 0x000fe2000f8e02ff */
[----:B------:R-:W-:Y:S04]  /*1d350*/  STL [R1+0xe70], R52 ;  /* 0x000e703401007387 */ /* 0x000fe80000100800 */
[----:B------:R3:W-:Y:S04]  /*1d360*/  STL [R1+0xe6c], R42 ;  /* 0x000e6c2a01007387 */ /* 0x0007e80000100800 */
[----:B------:R1:W-:Y:S01]  /*1d370*/  STL [R1+0xe78], R44 ;  /* 0x000e782c01007387 */ /* 0x0003e20000100800 */
[----:B---3--:R-:W-:Y:S01]  /*1d380*/  SEL R42, R249, R50, !P6 ;  /* 0x00000032f92a7207 */ /* 0x008fe20007000000 */
[----:B-1----:R-:W-:Y:S01]  /*1d390*/  IMAD R44, R43, UR23, RZ ;  /* 0x000000172b2c7c24 */ /* 0x002fe2000f8e02ff */
[----:B------:R-:W-:-:S04]  /*1d3a0*/  SEL R43, R249, R49, !P6 ;  /* 0x00000031f92b7207 */ /* 0x000fc80007000000 */
[----:B------:R1:W-:Y:S01]  /*1d3b0*/  STL [R1+0xecc], R44 ;  /* 0x000ecc2c01007387 */ /* 0x0003e20000100800 */
[----:B------:R-:W-:Y:S01]  /*1d3c0*/  IMAD R43, R43, UR54, RZ ;  /* 0x000000362b2b7c24 */ /* 0x000fe2000f8e02ff */
[----:B-1----:R-:W-:Y:S01]  /*1d3d0*/  SEL R44, R249, R48, !P6 ;  /* 0x00000030f92c7207 */ /* 0x002fe20007000000 */
[----:B------:R-:W-:-:S04]  /*1d3e0*/  IMAD R48, R42, UR53, RZ ;  /* 0x000000352a307c24 */ /* 0x000fc8000f8e02ff */
[----:B------:R-:W-:Y:S01]  /*1d3f0*/  IMAD R44, R44, UR55, RZ ;  /* 0x000000372c2c7c24 */ /* 0x000fe2000f8e02ff */
[----:B------:R-:W-:Y:S04]  /*1d400*/  STL [R1+0xea0], R48 ;  /* 0x000ea03001007387 */ /* 0x000fe80000100800 */
[----:B------:R4:W-:Y:S04]  /*1d410*/  STL [R1+0xe9c], R43 ;  /* 0x000e9c2b01007387 */ /* 0x0009e80000100800 */
[----:B------:R-:W-:Y:S01]  /*1d420*/  STL [R1+0xec8], R44 ;  /* 0x000ec82c01007387 */ /* 0x000fe20000100800 */
[----:B------:R-:W-:-:S02]  /*1d430*/  UIADD3 UR36, UR4, -0x1c, URZ ;  /* 0xffffffe404247890 */ /* 0x000fc4000fffe03f */
[----:B------:R-:W-:Y:S02]  /*1d440*/  UIADD3 UR35, UR4, -0x18, URZ ;  /* 0xffffffe804237890 */ /* 0x000fe4000fffe03f */
[----:B------:R-:W-:Y:S02]  /*1d450*/  UIADD3 UR25, UR4, -0x14, URZ ;  /* 0xffffffec04197890 */ /* 0x000fe4000fffe03f */
[----:B------:R-:W-:Y:S02]  /*1d460*/  UIADD3 UR24, UR4, -0x10, URZ ;  /* 0xfffffff004187890 */ /* 0x000fe4000fffe03f */
[----:B------:R-:W-:Y:S02]  /*1d470*/  UIADD3 UR23, UR4, -0xc, URZ ;  /* 0xfffffff404177890 */ /* 0x000fe4000fffe03f */
[----:B------:R-:W-:Y:S02]  /*1d480*/  UISETP.GE.U32.AND UP0, UPT, UR36, 0x7fffffc5, UPT ;  /* 0x7fffffc52400788c */ /* 0x000fe4000bf06070 */
[----:B------:R-:W-:-:S02]  /*1d490*/  UISETP.GE.U32.AND UP0, UPT, UR35, 0x7fffffc9, UPT ;  /* 0x7fffffc92300788c */ /* 0x000fc4000bf06070 */
[----:B------:R-:W-:Y:S02]  /*1d4a0*/  UISETP.GE.U32.AND UP0, UPT, UR25, 0x7fffffcd, UPT ;  /* 0x7fffffcd1900788c */ /* 0x000fe4000bf06070 */
[----:B------:R-:W-:Y:S02]  /*1d4b0*/  UISETP.GE.U32.AND UP0, UPT, UR24, 0x7fffffd1, UPT ;  /* 0x7fffffd11800788c */ /* 0x000fe4000bf06070 */
[----:B------:R-:W-:Y:S02]  /*1d4c0*/  UISETP.GE.U32.AND UP0, UPT, UR23, 0x7fffffd5, UPT ;  /* 0x7fffffd51700788c */ /* 0x000fe4000bf06070 */
[----:B------:R-:W-:Y:S02]  /*1d4d0*/  UIADD3 UR54, UR4, -0x3, URZ ;  /* 0xfffffffd04367890 */ /* 0x000fe4000fffe03f */
[----:B------:R-:W-:Y:S02]  /*1d4e0*/  UISETP.GE.U32.AND UP0, UPT, UR46, 0x7fffffd9, UPT ;  /* 0x7fffffd92e00788c */ /* 0x000fe4000bf06070 */
[----:B------:R-:W-:-:S02]  /*1d4f0*/  UISETP.GE.U32.AND UP0, UPT, UR47, 0x7fffffdd, UPT ;  /* 0x7fffffdd2f00788c */ /* 0x000fc4000bf06070 */
[----:B------:R-:W-:Y:S02]  /*1d500*/  UISETP.GE.U32.AND UP0, UPT, UR49, 0x7fffffc6, UPT ;  /* 0x7fffffc63100788c */ /* 0x000fe4000bf06070 */
[----:B------:R-:W-:Y:S02]  /*1d510*/  UISETP.GE.U32.AND UP0, UPT, UR51, 0x7fffffd2, UPT ;  /* 0x7fffffd23300788c */ /* 0x000fe4000bf06070 */
[----:B------:R-:W-:Y:S02]  /*1d520*/  UISETP.GE.U32.AND UP0, UPT, UR54, 0x7fffffde, UPT ;  /* 0x7fffffde3600788c */ /* 0x000fe4000bf06070 */
[----:B------:R-:W-:Y:S02]  /*1d530*/  UIADD3 UR53, UR4, -0x7, URZ ;  /* 0xfffffff904357890 */ /* 0x000fe4000fffe03f */
[----:B------:R-:W-:Y:S01]  /*1d540*/  UISETP.GE.U32.AND UP2, UPT, UR50, 0x7fffffca, UPT ;  /* 0x7fffffca3200788c */ /* 0x000fe2000bf46070 */
[----:B------:R-:W-:Y:S01]  /*1d550*/  IMAD R93, R93, UR7, RZ ;  /* 0x000000075d5d7c24 */ /* 0x000fe2000f8e02ff */
[----:B------:R-:W-:Y:S01]  /*1d560*/  UIADD3 UR55, UR4, -0x19, URZ ;  /* 0xffffffe704377890 */ /* 0x000fe2000fffe03f */
[----:B------:R-:W-:Y:S01]  /*1d570*/  IMAD R95, R95, UR18, RZ ;  /* 0x000000125f5f7c24 */ /* 0x000fe2000f8e02ff */
[----:B------:R-:W-:Y:S01]  /*1d580*/  UISETP.GE.U32.AND UP2, UPT, UR52, 0x7fffffd6, UPT ;  /* 0x7fffffd63400788c */ /* 0x000fe2000bf46070 */
[----:B------:R-:W-:-:S02]  /*1d590*/  IMAD R98, R98, UR19, RZ ;  /* 0x0000001362627c24 */ /* 0x000fc4000f8e02ff */
[----:B------:R-:W-:Y:S02]  /*1d5a0*/  IMAD R246, R246, UR20, RZ ;  /* 0x00000014f6f67c24 */ /* 0x000fe4000f8e02ff */
[----:B------:R-:W-:Y:S02]  /*1d5b0*/  IMAD R247, R247, UR22, RZ ;  /* 0x00000016f7f77c24 */ /* 0x000fe4000f8e02ff */
[----:B------:R-:W-:Y:S02]  /*1d5c0*/  IMAD R216, R216, UR28, RZ ;  /* 0x0000001cd8d87c24 */ /* 0x000fe4000f8e02ff */
[----:B------:R-:W-:Y:S02]  /*1d5d0*/  IMAD R220, R220, UR31, RZ ;  /* 0x0000001fdcdc7c24 */ /* 0x000fe4000f8e02ff */
[----:B------:R-:W-:Y:S01]  /*1d5e0*/  IMAD R87, R87, UR5, RZ ;  /* 0x0000000557577c24 */ /* 0x000fe2000f8e02ff */
[----:B------:R-:W-:Y:S01]  /*1d5f0*/  ULDC UR5, c[0x0][0x22c] ;  /* 0x00008b0000057ab9 */ /* 0x000fe20000000800 */
[----:B--2---:R-:W-:-:S05]  /*1d600*/  SEL R42, R249, R47, !P6 ;  /* 0x0000002ff92a7207 */ /* 0x004fca0007000000 */
[----:B------:R-:W-:Y:S01]  /*1d610*/  IMAD R42, R42, UR56, RZ ;  /* 0x000000382a2a7c24 */ /* 0x000fe2000f8e02ff */
[----:B----4-:R-:W-:Y:S01]  /*1d620*/  SEL R43, R249, R45, !P6 ;  /* 0x0000002df92b7207 */ /* 0x010fe20007000000 */
[----:B------:R-:W-:-:S03]  /*1d630*/  VIADD R45, R3, 0x1c0 ;  /* 0x000001c0032d7836 */ /* 0x000fc60000000000 */
[----:B------:R1:W-:Y:S02]  /*1d640*/  STL [R1+0xec4], R42 ;  /* 0x000ec42a01007387 */ /* 0x0003e40000100800 */
[----:B------:R-:W-:Y:S01]  /*1d650*/  ISETP.GE.AND P0, PT, R45, RZ, PT ;  /* 0x000000ff2d00720c */ /* 0x000fe20003f06270 */
[----:B------:R-:W-:Y:S02]  /*1d660*/  VIADD R45, R3, 0x1c1 ;  /* 0x000001c1032d7836 */ /* 0x000fe40000000000 */
[----:B-1----:R-:W-:-:S03]  /*1d670*/  IMAD R42, R43, UR57, RZ ;  /* 0x000000392b2a7c24 */ /* 0x002fc6000f8e02ff */
[----:B------:R-:W-:Y:S01]  /*1d680*/  ISETP.GE.AND P1, PT, R45, RZ, PT ;  /* 0x000000ff2d00720c */ /* 0x000fe20003f26270 */
[----:B------:R-:W-:Y:S01]  /*1d690*/  IMAD R43, R199, UR32, RZ ;  /* 0x00000020c72b7c24 */ /* 0x000fe2000f8e02ff */
[----:B------:R1:W-:Y:S01]  /*1d6a0*/  STL [R1+0xe98], R42 ;  /* 0x000e982a01007387 */ /* 0x0003e20000100800 */
[----:B------:R-:W-:-:S03]  /*1d6b0*/  VIADD R45, R3, 0x1c2 ;  /* 0x000001c2032d7836 */ /* 0x000fc60000000000 */
[----:B------:R2:W-:Y:S01]  /*1d6c0*/  STL [R1+0xe94], R43 ;  /* 0x000e942b01007387 */ /* 0x0005e20000100800 */
[----:B-1----:R-:W-:Y:S01]  /*1d6d0*/  IMAD R42, R200, UR61, RZ ;  /* 0x0000003dc82a7c24 */ /* 0x002fe2000f8e02ff */
[----:B------:R-:W-:Y:S01]  /*1d6e0*/  ISETP.GE.AND P3, PT, R45, RZ, PT ;  /* 0x000000ff2d00720c */ /* 0x000fe20003f66270 */
[----:B------:R-:W-:Y:S02]  /*1d6f0*/  VIADD R45, R3, 0x1c3 ;  /* 0x000001c3032d7836 */ /* 0x000fe40000000000 */
[----:B------:R-:W-:Y:S01]  /*1d700*/  @!P0 IMAD.MOV R221, RZ, RZ, -R221 ;  /* 0x000000ffffdd8224 */ /* 0x000fe200078e0add */
[----:B------:R1:W-:Y:S01]  /*1d710*/  STL [R1+0xec0], R42 ;  /* 0x000ec02a01007387 */ /* 0x0003e20000100800 */
[----:B--2---:R-:W-:Y:S01]  /*1d720*/  IMAD R43, R203, UR58, RZ ;  /* 0x0000003acb2b7c24 */ /* 0x004fe2000f8e02ff */
[----:B------:R-:W-:Y:S01]  /*1d730*/  ISETP.GE.AND P2, PT, R45, RZ, PT ;  /* 0x000000ff2d00720c */ /* 0x000fe20003f46270 */
[C---:B------:R-:W-:Y:S01]  /*1d740*/  VIADD R45, R3.reuse, 0x1c4 ;  /* 0x000001c4032d7836 */ /* 0x040fe20000000000 */
[----:B------:R-:W-:Y:S01]  /*1d750*/  @!P1 IADD3 R222, -R222, RZ, RZ ;  /* 0x000000ffdede9210 */ /* 0x000fe20007ffe1ff */
[----:B------:R-:W-:Y:S01]  /*1d760*/  VIADD R47, R3, 0x1ca ;  /* 0x000001ca032f7836 */ /* 0x000fe20000000000 */
[----:B------:R-:W-:Y:S01]  /*1d770*/  UIADD3 UR32, UR4, -0x13, URZ ;  /* 0xffffffed04207890 */ /* 0x000fe2000fffe03f */
[----:B------:R-:W-:Y:S01]  /*1d780*/  ULDC UR61, c[0x0][0x240] ;  /* 0x00009000003d7ab9 */ /* 0x000fe20000000800 */
[----:B-1----:R-:W-:-:S05]  /*1d790*/  IMAD R42, R201, UR60, RZ ;  /* 0x0000003cc92a7c24 */ /* 0x002fca000f8e02ff */
[----:B------:R1:W-:Y:S01]  /*1d7a0*/  STL [R1+0xebc], R42 ;  /* 0x000ebc2a01007387 */ /* 0x0003e20000100800 */
[----:B------:R-:W-:Y:S01]  /*1d7b0*/  ISETP.GE.AND P4, PT, R45, RZ, PT ;  /* 0x000000ff2d00720c */ /* 0x000fe20003f86270 */
[----:B------:R-:W-:Y:S02]  /*1d7c0*/  VIADD R45, R3, 0x1c5 ;  /* 0x000001c5032d7836 */ /* 0x000fe40000000000 */
[----:B-1----:R-:W-:-:S05]  /*1d7d0*/  IMAD R42, R202, UR59, RZ ;  /* 0x0000003bca2a7c24 */ /* 0x002fca000f8e02ff */
[----:B------:R1:W-:Y:S01]  /*1d7e0*/  STL [R1+0xe90], R42 ;  /* 0x000e902a01007387 */ /* 0x0003e20000100800 */
[----:B------:R-:W-:-:S03]  /*1d7f0*/  ISETP.GE.AND P0, PT, R45, RZ, PT ;  /* 0x000000ff2d00720c */ /* 0x000fc60003f06270 */
[----:B------:R-:W-:Y:S01]  /*1d800*/  STL [R1+0xe8c], R43 ;  /* 0x000e8c2b01007387 */ /* 0x000fe20000100800 */
[----:B-1----:R-:W-:Y:S02]  /*1d810*/  IMAD R42, R204, UR21, RZ ;  /* 0x00000015cc2a7c24 */ /* 0x002fe4000f8e02ff */
[----:B------:R-:W-:-:S03]  /*1d820*/  VIADD R45, R3, 0x1c6 ;  /* 0x000001c6032d7836 */ /* 0x000fc60000000000 */
[----:B------:R1:W-:Y:S02]  /*1d830*/  STL [R1+0xeb8], R42 ;  /* 0x000eb82a01007387 */ /* 0x0003e40000100800 */
[----:B------:R-:W-:Y:S01]  /*1d840*/  ISETP.GE.AND P5, PT, R45, RZ, PT ;  /* 0x000000ff2d00720c */ /* 0x000fe20003fa6270 */
[----:B------:R-:W-:Y:S02]  /*1d850*/  VIADD R45, R3, 0x1c7 ;  /* 0x000001c7032d7836 */ /* 0x000fe40000000000 */
[----:B-1----:R-:W-:-:S05]  /*1d860*/  IMAD R42, R205, UR17, RZ ;  /* 0x00000011cd2a7c24 */ /* 0x002fca000f8e02ff */
[----:B------:R1:W-:Y:S01]  /*1d870*/  STL [R1+0xeb4], R42 ;  /* 0x000eb42a01007387 */ /* 0x0003e20000100800 */
[----:B------:R-:W-:Y:S01]  /*1d880*/  IMAD R43, R207, UR15, RZ ;  /* 0x0000000fcf2b7c24 */ /* 0x000fe2000f8e02ff */
[----:B------:R-:W-:Y:S01]  /*1d890*/  ISETP.GE.AND P1, PT, R45, RZ, PT ;  /* 0x000000ff2d00720c */ /* 0x000fe20003f26270 */
[----:B------:R-:W-:Y:S02]  /*1d8a0*/  VIADD R45, R3, 0x1c8 ;  /* 0x000001c8032d7836 */ /* 0x000fe40000000000 */
[----:B-1----:R-:W-:-:S05]  /*1d8b0*/  IMAD R42, R206, UR16, RZ ;  /* 0x00000010ce2a7c24 */ /* 0x002fca000f8e02ff */
[----:B------:R1:W-:Y:S01]  /*1d8c0*/  STL [R1+0xe88], R42 ;  /* 0x000e882a01007387 */ /* 0x0003e20000100800 */
[----:B------:R-:W-:Y:S01]  /*1d8d0*/  @!P2 IMAD.MOV R224, RZ, RZ, -R224 ;  /* 0x000000ffffe0a224 */ /* 0x000fe200078e0ae0 */
[----:B------:R-:W-:Y:S02]  /*1d8e0*/  ISETP.GE.AND P2, PT, R45, RZ, PT ;  /* 0x000000ff2d00720c */ /* 0x000fe40003f46270 */
[----:B------:R-:W-:Y:S01]  /*1d8f0*/  STL [R1+0xe84], R43 ;  /* 0x000e842b01007387 */ /* 0x000fe20000100800 */
[----:B-1----:R-:W-:Y:S02]  /*1d900*/  IMAD R42, R208, UR14, RZ ;  /* 0x0000000ed02a7c24 */ /* 0x002fe4000f8e02ff */
[----:B------:R-:W-:-:S03]  /*1d910*/  VIADD R45, R3, 0x1c9 ;  /* 0x000001c9032d7836 */ /* 0x000fc60000000000 */
[----:B------:R1:W-:Y:S01]  /*1d920*/  STL [R1+0xeb0], R42 ;  /* 0x000eb02a01007387 */ /* 0x0003e20000100800 */
[----:B------:R-:W-:Y:S01]  /*1d930*/  @!P3 IMAD.MOV R223, RZ, RZ, -R223 ;  /* 0x000000ffffdfb224 */ /* 0x000fe200078e0adf */
[----:B------:R-:W-:Y:S01]  /*1d940*/  ISETP.GE.AND P3, PT, R45, RZ, PT ;  /* 0x000000ff2d00720c */ /* 0x000fe20003f66270 */
[----:B-1----:R-:W-:Y:S01]  /*1d950*/  IMAD R42, R209, UR13, RZ ;  /* 0x0000000dd12a7c24 */ /* 0x002fe2000f8e02ff */
[----:B------:R-:W1:Y:S04]  /*1d960*/  S2R R45, SR_TID.X ;  /* 0x00000000002d7919 */ /* 0x000e680000002100 */
[----:B------:R2:W-:Y:S01]  /*1d970*/  STL [R1+0xeac], R42 ;  /* 0x000eac2a01007387 */ /* 0x0005e20000100800 */
[----:B------:R-:W-:Y:S02]  /*1d980*/  IMAD R43, R211, UR11, RZ ;  /* 0x0000000bd32b7c24 */ /* 0x000fe4000f8e02ff */
[----:B--2---:R-:W-:-:S05]  /*1d990*/  IMAD R42, R210, UR12, RZ ;  /* 0x0000000cd22a7c24 */ /* 0x004fca000f8e02ff */
[----:B------:R2:W-:Y:S01]  /*1d9a0*/  STL [R1+0xe80], R42 ;  /* 0x000e802a01007387 */ /* 0x0005e20000100800 */
[----:B------:R-:W-:-:S03]  /*1d9b0*/  @!P4 IADD3 R225, -R225, RZ, RZ ;  /* 0x000000ffe1e1c210 */ /* 0x000fc60007ffe1ff */
[----:B------:R-:W-:Y:S01]  /*1d9c0*/  STL [R1+0xe7c], R43 ;  /* 0x000e7c2b01007387 */ /* 0x000fe20000100800 */
[----:B--2---:R-:W-:Y:S01]  /*1d9d0*/  IMAD R42, R212, UR10, RZ ;  /* 0x0000000ad42a7c24 */ /* 0x004fe2000f8e02ff */
[----:B------:R-:W-:-:S04]  /*1d9e0*/  ISETP.GE.AND P4, PT, R47, RZ, PT ;  /* 0x000000ff2f00720c */ /* 0x000fc80003f86270 */
[----:B------:R2:W-:Y:S02]  /*1d9f0*/  STL [R1+0xea8], R42 ;  /* 0x000ea82a01007387 */ /* 0x0005e40000100800 */
[----:B--2---:R-:W-:-:S05]  /*1da00*/  IMAD R42, R214, UR9, RZ ;  /* 0x00000009d62a7c24 */ /* 0x004fca000f8e02ff */
[----:B------:R2:W-:Y:S01]  /*1da10*/  STL [R1+0xea4], R42 ;  /* 0x000ea42a01007387 */ /* 0x0005e20000100800 */
[----:B------:R-:W-:Y:S01]  /*1da20*/  UIADD3 UR16, UR4, -0x16, URZ ;  /* 0xffffffea04107890 */ /* 0x000fe2000fffe03f */
[----:B------:R-:W-:Y:S01]  /*1da30*/  @!P0 IMAD.MOV R226, RZ, RZ, -R226 ;  /* 0x000000ffffe28224 */ /* 0x000fe200078e0ae2 */
[----:B------:R-:W-:Y:S01]  /*1da40*/  UIADD3 UR13, UR4, -0xa, URZ ;  /* 0xfffffff6040d7890 */ /* 0x000fe2000fffe03f */
[----:B------:R-:W-:Y:S01]  /*1da50*/  @!P5 IMAD.MOV R227, RZ, RZ, -R227 ;  /* 0x000000ffffe3d224 */ /* 0x000fe200078e0ae3 */
[----:B------:R-:W-:Y:S01]  /*1da60*/  UIADD3 UR10, UR4, -0x1d, URZ ;  /* 0xffffffe3040a7890 */ /* 0x000fe2000fffe03f */
[----:B------:R-:W-:Y:S01]  /*1da70*/  @!P1 IMAD.MOV R228, RZ, RZ, -R228 ;  /* 0x000000ffffe49224 */ /* 0x000fe200078e0ae4 */
[----:B------:R-:W-:Y:S01]  /*1da80*/  @!P3 IADD3 R230, -R230, RZ, RZ ;  /* 0x000000ffe6e6b210 */ /* 0x000fe20007ffe1ff */
[----:B------:R-:W-:Y:S02]  /*1da90*/  @!P2 IMAD.MOV R229, RZ, RZ, -R229 ;  /* 0x000000ffffe5a224 */ /* 0x000fe400078e0ae5 */
[----:B------:R-:W-:Y:S01]  /*1daa0*/  @!P4 IMAD.MOV R237, RZ, RZ, -R237 ;  /* 0x000000ffffedc224 */ /* 0x000fe200078e0aed */
[----:B------:R-:W-:Y:S01]  /*1dab0*/  UISETP.GE.U32.AND UP0, UPT, UR16, 0x7fffffcb, UPT ;  /* 0x7fffffcb1000788c */ /* 0x000fe2000bf06070 */
[C---:B------:R-:W-:Y:S01]  /*1dac0*/  SEL R221, R249.reuse, R221, !P6 ;  /* 0x000000ddf9dd7207 */ /* 0x040fe20007000000 */
[----:B------:R-:W-:Y:S01]  /*1dad0*/  UISETP.GE.U32.AND UP0, UPT, UR13, 0x7fffffd7, UPT ;  /* 0x7fffffd70d00788c */ /* 0x000fe2000bf06070 */
[C---:B------:R-:W-:Y:S01]  /*1dae0*/  SEL R222, R249.reuse, R222, !P6 ;  /* 0x000000def9de7207 */ /* 0x040fe20007000000 */
[----:B------:R-:W-:Y:S01]  /*1daf0*/  UISETP.GE.U32.AND UP0, UPT, UR10, 0x7fffffc4, UPT ;  /* 0x7fffffc40a00788c */ /* 0x000fe2000bf06070 */
[C---:B------:R-:W-:Y:S01]  /*1db00*/  SEL R223, R249.reuse, R223, !P6 ;  /* 0x000000dff9df7207 */ /* 0x040fe20007000000 */
[----:B------:R-:W-:Y:S01]  /*1db10*/  UIADD3 UR21, UR4, -0x1e, URZ ;  /* 0xffffffe204157890 */ /* 0x000fe2000fffe03f */
[C---:B------:R-:W-:Y:S01]  /*1db20*/  SEL R224, R249.reuse, R224, !P6 ;  /* 0x000000e0f9e07207 */ /* 0x040fe20007000000 */
[----:B------:R-:W-:Y:S01]  /*1db30*/  UIADD3 UR17, UR4, -0x1a, URZ ;  /* 0xffffffe604117890 */ /* 0x000fe2000fffe03f */
[----:B------:R-:W-:-:S02]  /*1db40*/  SEL R225, R249, R225, !P6 ;  /* 0x000000e1f9e17207 */ /* 0x000fc40007000000 */
[C---:B------:R-:W-:Y:S02]  /*1db50*/  SEL R226, R249.reuse, R226, !P6 ;  /* 0x000000e2f9e27207 */ /* 0x040fe40007000000 */
[C---:B------:R-:W-:Y:S02]  /*1db60*/  SEL R227, R249.reuse, R227, !P6 ;  /* 0x000000e3f9e37207 */ /* 0x040fe40007000000 */
[C---:B------:R-:W-:Y:S02]  /*1db70*/  SEL R228, R249.reuse, R228, !P6 ;  /* 0x000000e4f9e47207 */ /* 0x040fe40007000000 */
[C---:B------:R-:W-:Y:S02]  /*1db80*/  SEL R229, R249.reuse, R229, !P6 ;  /* 0x000000e5f9e57207 */ /* 0x040fe40007000000 */
[C---:B------:R-:W-:Y:S02]  /*1db90*/  SEL R230, R249.reuse, R230, !P6 ;  /* 0x000000e6f9e67207 */ /* 0x040fe40007000000 */
[----:B------:R-:W-:Y:S01]  /*1dba0*/  SEL R237, R249, R237, !P6 ;  /* 0x000000edf9ed7207 */ /* 0x000fe20007000000 */
[----:B------:R-:W-:Y:S01]  /*1dbb0*/  UIADD3 UR15, UR4, -0x12, URZ ;  /* 0xffffffee040f7890 */ /* 0x000fe2000fffe03f */
[----:B-1----:R-:W-:Y:S01]  /*1dbc0*/  LOP3.LUT R45, R45, 0x1f, RZ, 0xc0, !PT ;  /* 0x0000001f2d2d7812 */ /* 0x002fe200078ec0ff */
[----:B------:R-:W-:Y:S01]  /*1dbd0*/  UIADD3 UR14, UR4, -0xe, URZ ;  /* 0xfffffff2040e7890 */ /* 0x000fe2000fffe03f */
[----:B------:R-:W-:Y:S01]  /*1dbe0*/  IMAD R81, R81, UR61, RZ ;  /* 0x0000003d51517c24 */ /* 0x000fe2000f8e02ff */
[----:B------:R-:W-:-:S02]  /*1dbf0*/  UIADD3 UR12, UR4, -0x6, URZ ;  /* 0xfffffffa040c7890 */ /* 0x000fc4000fffe03f */
[----:B------:R-:W-:Y:S02]  /*1dc00*/  UIADD3 UR11, UR4, -0x2, URZ ;  /* 0xfffffffe040b7890 */ /* 0x000fe4000fffe03f */
[----:B------:R-:W-:Y:S01]  /*1dc10*/  UIADD3 UR9, UR4, -0x20, URZ ;  /* 0xffffffe004097890 */ /* 0x000fe2000fffe03f */
[----:B------:R-:W-:Y:S01]  /*1dc20*/  ULDC UR61, c[0x0][0x240] ;  /* 0x00009000003d7ab9 */ /* 0x000fe20000000800 */
[----:B------:R-:W-:Y:S01]  /*1dc30*/  UISETP.GE.U32.AND UP1, UPT, UR32, 0x7fffffce, UPT ;  /* 0x7fffffce2000788c */ /* 0x000fe2000bf26070 */
[----:B------:R-:W-:Y:S01]  /*1dc40*/  ISETP.GE.AND P0, PT, R45, UR4, PT ;  /* 0x000000042d007c0c */ /* 0x000fe2000bf06270 */
[----:B------:R-:W-:Y:S01]  /*1dc50*/  UIADD3 UR60, UR4, -0x15, URZ ;  /* 0xffffffeb043c7890 */ /* 0x000fe2000fffe03f */
[----:B------:R-:W-:Y:S01]  /*1dc60*/  IMAD R89, R89, UR61, RZ ;  /* 0x0000003d59597c24 */ /* 0x000fe2000f8e02ff */
        /* <DEDUP_REMOVED lines=8> */
[----:B------:R-:W-:Y:S01]  /*1dcf0*/  UISETP.GE.U32.AND UP1, UPT, UR53, 0x7fffffda, UPT ;  /* 0x7fffffda3500788c */ /* 0x000fe2000bf26070 */
[----:B------:R-:W-:Y:S01]  /*1dd00*/  IMAD R208, R221, UR33, RZ ;  /* 0x00000021ddd07c24 */ /* 0x000fe2000f8e02ff */
[----:B------:R-:W-:Y:S01]  /*1dd10*/  UP2UR UR6, UPR, URZ, 0x1 ;  /* 0x000000013f067883 */ /* 0x000fe20008000000 */
[----:B------:R-:W-:Y:S01]  /*1dd20*/  IMAD R222, R222, UR34, RZ ;  /* 0x00000022dede7c24 */ /* 0x000fe2000f8e02ff */
[----:B------:R-:W-:Y:S01]  /*1dd30*/  UISETP.GE.U32.AND UP2, UPT, UR21, 0x7fffffc3, UPT ;  /* 0x7fffffc31500788c */ /* 0x000fe2000bf46070 */
[----:B------:R-:W-:Y:S01]  /*1dd40*/  IMAD R210, R223, UR45, RZ ;  /* 0x0000002ddfd27c24 */ /* 0x000fe2000f8e02ff */
[----:B------:R-:W-:Y:S01]  /*1dd50*/  UISETP.GE.U32.AND UP1, UPT, UR17, 0x7fffffc7, UPT ;  /* 0x7fffffc71100788c */ /* 0x000fe2000bf26070 */
[----:B------:R-:W-:Y:S01]  /*1dd60*/  IMAD R224, R224, UR44, RZ ;  /* 0x0000002ce0e07c24 */ /* 0x000fe2000f8e02ff */
[----:B------:R-:W-:Y:S01]  /*1dd70*/  UISETP.GE.U32.AND UP2, UPT, UR15, 0x7fffffcf, UPT ;  /* 0x7fffffcf0f00788c */ /* 0x000fe2000bf46070 */
        /* <DEDUP_REMOVED lines=8> */
[----:B------:R-:W-:Y:S02]  /*1de00*/  UISETP.GE.U32.AND UP2, UPT, UR12, 0x7fffffdb, UPT ;  /* 0x7fffffdb0c00788c */ /* 0x000fe4000bf46070 */
[----:B------:R-:W-:-:S02]  /*1de10*/  UISETP.GE.U32.AND UP1, UPT, UR11, 0x7fffffdf, UPT ;  /* 0x7fffffdf0b00788c */ /* 0x000fc4000bf26070 */
[----:B------:R-:W-:Y:S02]  /*1de20*/  UISETP.GE.U32.AND UP0, UPT, UR9, 0x7fffffc1, UPT ;  /* 0x7fffffc10900788c */ /* 0x000fe4000bf06070 */
[----:B------:R-:W-:Y:S02]  /*1de30*/  UISETP.GE.U32.AND UP1, UPT, UR55, 0x7fffffc8, UPT ;  /* 0x7fffffc83700788c */ /* 0x000fe4000bf26070 */
[----:B------:R-:W-:Y:S02]  /*1de40*/  UISETP.GE.U32.AND UP2, UPT, UR60, 0x7fffffcc, UPT ;  /* 0x7fffffcc3c00788c */ /* 0x000fe4000bf46070 */
[----:B------:R-:W-:Y:S02]  /*1de50*/  UISETP.GE.U32.AND UP3, UPT, UR59, 0x7fffffd0, UPT ;  /* 0x7fffffd03b00788c */ /* 0x000fe4000bf66070 */
[----:B------:R-:W-:Y:S02]  /*1de60*/  UISETP.GE.U32.AND UP4, UPT, UR58, 0x7fffffd4, UPT ;  /* 0x7fffffd43a00788c */ /* 0x000fe4000bf86070 */
[----:B------:R-:W-:-:S02]  /*1de70*/  UISETP.GE.U32.AND UP5, UPT, UR57, 0x7fffffdc, UPT ;  /* 0x7fffffdc3900788c */ /* 0x000fc4000bfa6070 */
[----:B------:R-:W-:Y:S02]  /*1de80*/  UISETP.GE.U32.AND UP6, UPT, UR56, 0x7fffffd8, UPT ;  /* 0x7fffffd83800788c */ /* 0x000fe4000bfc6070 */
[----:B------:R-:W-:Y:S01]  /*1de90*/  UISETP.NE.AND UP0, UPT, UR6, URZ, UPT ;  /* 0x0000003f0600728c */ /* 0x000fe2000bf05270 */
[C---:B------:R-:W-:Y:S02]  /*1dea0*/  VIADD R47, R3.reuse, 0x1ff ;  /* 0x000001ff032f7836 */ /* 0x040fe40000000000 */
[----:B------:R-:W-:Y:S01]  /*1deb0*/  ULDC UR6, c[0x0][0x240] ;  /* 0x0000900000067ab9 */ /* 0x000fe20000000800 */
[----:B------:R-:W-:Y:S01]  /*1dec0*/  VIADD R44, R3, 0x1cb ;  /* 0x000001cb032c7836 */ /* 0x000fe20000000000 */
[----:B------:R-:W-:Y:S01]  /*1ded0*/  PLOP3.LUT P5, PT, PT, PT, UP5, 0x80, 0x0 ;  /* 0x000000000000781c */ /* 0x000fe20003faf058 */
[----:B------:R-:W-:Y:S01]  /*1dee0*/  IMAD.MOV.U32 R199, RZ, RZ, R46 ;  /* 0x000000ffffc77224 */ /* 0x000fe200078e002e */
[----:B--2---:R-:W-:Y:S01]  /*1def0*/  IABS R42, R47 ;  /* 0x0000002f002a7213 */ /* 0x004fe20000000000 */
[----:B------:R1:W-:Y:S01]  /*1df00*/  STL [R1+0x2ac4], R47 ;  /* 0x002ac42f01007387 */ /* 0x0003e20000100800 */
[----:B------:R-:W-:Y:S01]  /*1df10*/  IMAD.MOV.U32 R245, RZ, RZ, R197 ;  /* 0x000000fffff57224 */ /* 0x000fe200078e00c5 */
[----:B------:R-:W-:Y:S01]  /*1df20*/  PLOP3.LUT P3, PT, PT, PT, UP5, 0x80, 0x0 ;  /* 0x000000000000781c */ /* 0x000fe20003f6f058 */
[----:B------:R-:W-:Y:S01]  /*1df30*/  IMAD.MOV.U32 R244, RZ, RZ, R199 ;  /* 0x000000fffff47224 */ /* 0x000fe200078e00c7 */
[----:B------:R-:W-:Y:S01]  /*1df40*/  PLOP3.LUT P4, PT, PT, PT, UP6, 0x80, 0x0 ;  /* 0x000000000000781c */ /* 0x000fe20003f8f068 */
[----:B------:R-:W-:Y:S01]  /*1df50*/  IMAD.HI.U32 R43, R2, R42, RZ ;  /* 0x0000002a022b7227 */ /* 0x000fe200078e00ff */
[----:B------:R-:W-:-:S03]  /*1df60*/  PLOP3.LUT P1, PT, PT, PT, UP6, 0x80, 0x0 ;  /* 0x000000000000781c */ /* 0x000fc60003f2f068 */
[----:B------:R-:W-:Y:S02]  /*1df70*/  IMAD.MOV.U32 R248, RZ, RZ, R179 ;  /* 0x000000fffff87224 */ /* 0x000fe400078e00b3 */
[----:B------:R-:W-:Y:S01]  /*1df80*/  IMAD.MOV.U32 R236, RZ, RZ, R164 ;  /* 0x000000ffffec7224 */ /* 0x000fe200078e00a4 */
[----:B------:R-:W2:Y:S01]  /*1df90*/  S2UR UR7, SR_CgaCtaId ;  /* 0x00000000000779c3 */ /* 0x000ea20000008800 */
[----:B------:R-:W-:Y:S01]  /*1dfa0*/  IMAD.MOV R43, RZ, RZ, -R43 ;  /* 0x000000ffff2b7224 */ /* 0x000fe200078e0a2b */
[----:B------:R-:W-:Y:S01]  /*1dfb0*/  UIADD3 UR4, UR4, -0x1, URZ ;  /* 0xffffffff04047890 */ /* 0x000fe2000fffe03f */
[----:B------:R-:W-:Y:S02]  /*1dfc0*/  ULDC UR10, c[0x0][0x240] ;  /* 0x00009000000a7ab9 */ /* 0x000fe40000000800 */
[----:B------:R-:W-:Y:S01]  /*1dfd0*/  IMAD R42, R0, R43, R42 ;  /* 0x0000002b002a7224 */ /* 0x000fe200078e022a */
[----:B------:R-:W-:-:S04]  /*1dfe0*/  IABS R43, R44 ;  /* 0x0000002c002b7213 */ /* 0x000fc80000000000 */
[----:B------:R-:W-:Y:S01]  /*1dff0*/  ISETP.GT.U32.AND P2, PT, R0, R42, PT ;  /* 0x0000002a0000720c */ /* 0x000fe20003f44070 */
[----:B------:R-:W-:-:S04]  /*1e000*/  IMAD.HI.U32 R45, R2, R43, RZ ;  /* 0x0000002b022d7227 */ /* 0x000fc800078e00ff */
[----:B------:R-:W-:-:S04]  /*1e010*/  IMAD.MOV R45, RZ, RZ, -R45 ;  /* 0x000000ffff2d7224 */ /* 0x000fc800078e0a2d */
[----:B------:R-:W-:Y:S02]  /*1e020*/  IMAD R43, R0, R45, R43 ;  /* 0x0000002d002b7224 */ /* 0x000fe400078e022b */
[----:B------:R-:W-:Y:S02]  /*1e030*/  VIADD R45, R3, 0x1cc ;  /* 0x000001cc032d7836 */ /* 0x000fe40000000000 */
[----:B------:R-:W-:-:S03]  /*1e040*/  @!P2 IMAD.IADD R42, R42, 0x1, -R0 ;  /* 0x000000012a2aa824 */ /* 0x000fc600078e0a00 */
[----:B------:R-:W-:Y:S02]  /*1e050*/  IABS R46, R45 ;  /* 0x0000002d002e7213 */ /* 0x000fe40000000000 */
[----:B------:R-:W-:-:S13]  /*1e060*/  ISETP.GT.U32.AND P2, PT, R0, R42, PT ;  /* 0x0000002a0000720c */ /* 0x000fda0003f44070 */
[----:B------:R-:W-:Y:S02]  /*1e070*/  @!P2 IADD3 R42, R42, -R0, RZ ;  /* 0x800000002a2aa210 */ /* 0x000fe40007ffe0ff */
[----:B------:R-:W-:Y:S01]  /*1e080*/  ISETP.GE.AND P2, PT, R47, RZ, PT ;  /* 0x000000ff2f00720c */ /* 0x000fe20003f46270 */
[----:B-1----:R-:W-:-:S04]  /*1e090*/  IMAD.HI.U32 R47, R2, R46, RZ ;  /* 0x0000002e022f7227 */ /* 0x002fc800078e00ff */
[----:B------:R-:W-:-:S08]  /*1e0a0*/  IMAD.MOV R47, RZ, RZ, -R47 ;  /* 0x000000ffff2f7224 */ /* 0x000fd000078e0a2f */
[----:B------:R-:W-:Y:S01]  /*1e0b0*/  @!P2 IMAD.MOV R42, RZ, RZ, -R42 ;  /* 0x000000ffff2aa224 */ /* 0x000fe200078e0a2a */
[----:B------:R-:W-:-:S04]  /*1e0c0*/  ISETP.GT.U32.AND P2, PT, R0, R43, PT ;  /* 0x0000002b0000720c */ /* 0x000fc80003f44070 */
[----:B------:R-:W-:-:S05]  /*1e0d0*/  SEL R42, R249, R42, !P6 ;  /* 0x0000002af92a7207 */ /* 0x000fca0007000000 */
[----:B------:R-:W-:-:S04]  /*1e0e0*/  IMAD R42, R42, UR6, RZ ;  /* 0x000000062a2a7c24 */ /* 0x000fc8000f8e02ff */
[----:B------:R-:W-:-:S05]  /*1e0f0*/  @!P2 IMAD.IADD R43, R43, 0x1, -R0 ;  /* 0x000000012b2ba824 */ /* 0x000fca00078e0a00 */
[----:B------:R-:W-:-:S13]  /*1e100*/  ISETP.GT.U32.AND P2, PT, R0, R43, PT ;  /* 0x0000002b0000720c */ /* 0x000fda0003f44070 */
[----:B------:R-:W-:Y:S02]  /*1e110*/  @!P2 IADD3 R43, R43, -R0, RZ ;  /* 0x800000002b2ba210 */ /* 0x000fe40007ffe0ff */
[----:B------:R-:W-:Y:S01]  /*1e120*/  ISETP.GE.AND P2, PT, R44, RZ, PT ;  /* 0x000000ff2c00720c */ /* 0x000fe20003f46270 */
[----:B------:R-:W-:Y:S02]  /*1e130*/  IMAD R44, R0, R47, R46 ;  /* 0x0000002f002c7224 */ /* 0x000fe400078e022e */
[----:B------:R-:W-:-:S05]  /*1e140*/  VIADD R46, R3, 0x1cd ;  /* 0x000001cd032e7836 */ /* 0x000fca0000000000 */
[----:B------:R-:W-:-:S05]  /*1e150*/  IABS R47, R46 ;  /* 0x0000002e002f7213 */ /* 0x000fca0000000000 */
[----:B------:R-:W-:Y:S01]  /*1e160*/  @!P2 IMAD.MOV R43, RZ, RZ, -R43 ;  /* 0x000000ffff2ba224 */ /* 0x000fe200078e0a2b */
[----:B------:R-:W-:Y:S01]  /*1e170*/  ISETP.GT.U32.AND P2, PT, R0, R44, PT ;  /* 0x0000002c0000720c */ /* 0x000fe20003f44070 */
[----:B------:R-:W-:-:S05]  /*1e180*/  IMAD.HI.U32 R48, R2, R47, RZ ;  /* 0x0000002f02307227 */ /* 0x000fca00078e00ff */
[----:B------:R-:W-:-:S07]  /*1e190*/  IADD3 R48, -R48, RZ, RZ ;  /* 0x000000ff30307210 */ /* 0x000fce0007ffe1ff */
[----:B------:R-:W-:-:S05]  /*1e1a0*/  @!P2 IMAD.IADD R44, R44, 0x1, -R0 ;  /* 0x000000012c2ca824 */ /* 0x000fca00078e0a00 */
[----:B------:R-:W-:-:S13]  /*1e1b0*/  ISETP.GT.U32.AND P2, PT, R0, R44, PT ;  /* 0x0000002c0000720c */ /* 0x000fda0003f44070 */
[----:B------:R-:W-:Y:S01]  /*1e1c0*/  @!P2 IMAD.IADD R44, R44, 0x1, -R0 ;  /* 0x000000012c2ca824 */ /* 0x000fe200078e0a00 */
[----:B------:R-:W-:Y:S01]  /*1e1d0*/  ISETP.GE.AND P2, PT, R45, RZ, PT ;  /* 0x000000ff2d00720c */ /* 0x000fe20003f46270 */
[----:B------:R-:W-:Y:S02]  /*1e1e0*/  IMAD R45, R0, R48, R47 ;  /* 0x00000030002d7224 */ /* 0x000fe400078e022f */
[----:B------:R-:W-:-:S05]  /*1e1f0*/  VIADD R47, R3, 0x1ce ;  /* 0x000001ce032f7836 */ /* 0x000fca0000000000 */
[----:B------:R-:W-:-:S05]  /*1e200*/  IABS R48, R47 ;  /* 0x0000002f00307213 */ /* 0x000fca0000000000 */
[----:B------:R-:W-:Y:S01]  /*1e210*/  @!P2 IMAD.MOV R44, RZ, RZ, -R44 ;  /* 0x000000ffff2ca224 */ /* 0x000fe200078e0a2c */
[----:B------:R-:W-:Y:S01]  /*1e220*/  ISETP.GT.U32.AND P2, PT, R0, R45, PT ;  /* 0x0000002d0000720c */ /* 0x000fe20003f44070 */
[----:B------:R-:W-:-:S04]  /*1e230*/  IMAD.HI.U32 R49, R2, R48, RZ ;  /* 0x0000003002317227 */ /* 0x000fc800078e00ff */
[----:B------:R-:W-:-:S08]  /*1e240*/  IMAD.MOV R49, RZ, RZ, -R49 ;  /* 0x000000ffff317224 */ /* 0x000fd000078e0a31 */
[----:B------:R-:W-:-:S05]  /*1e250*/  @!P2 IMAD.IADD R45, R45, 0x1, -R0 ;  /* 0x000000012d2da824 */ /* 0x000fca00078e0a00 */
[----:B------:R-:W-:-:S13]  /*1e260*/  ISETP.GT.U32.AND P2, PT, R0, R45, PT ;  /* 0x0000002d0000720c */ /* 0x000fda0003f44070 */
[----:B------:R-:W-:Y:S01]  /*1e270*/  @!P2 IMAD.IADD R45, R45, 0x1, -R0 ;  /* 0x000000012d2da824 */ /* 0x000fe200078e0a00 */
[----:B------:R-:W-:Y:S01]  /*1e280*/  ISETP.GE.AND P2, PT, R46, RZ, PT ;  /* 0x000000ff2e00720c */ /* 0x000fe20003f46270 */
[----:B------:R-:W-:Y:S02]  /*1e290*/  IMAD R46, R0, R49, R48 ;  /* 0x00000031002e7224 */ /* 0x000fe400078e0230 */
[----:B------:R-:W-:-:S05]  /*1e2a0*/  VIADD R48, R3, 0x1cf ;  /* 0x000001cf03307836 */ /* 0x000fca0000000000 */
[----:B------:R-:W-:-:S05]  /*1e2b0*/  IABS R49, R48 ;  /* 0x0000003000317213 */ /* 0x000fca0000000000 */
[----:B------:R-:W-:Y:S01]  /*1e2c0*/  @!P2 IADD3 R45, -R45, RZ, RZ ;  /* 0x000000ff2d2da210 */ /* 0x000fe20007ffe1ff */
[----:B------:R-:W-:Y:S01]  /*1e2d0*/  IMAD.HI.U32 R50, R2, R49, RZ ;  /* 0x0000003102327227 */ /* 0x000fe200078e00ff */
[----:B------:R-:W-:-:S03]  /*1e2e0*/  ISETP.GT.U32.AND P2, PT, R0, R46, PT ;  /* 0x0000002e0000720c */ /* 0x000fc60003f44070 */
[----:B------:R-:W-:-:S10]  /*1e2f0*/  IMAD.MOV R50, RZ, RZ, -R50 ;  /* 0x000000ffff327224 */ /* 0x000fd400078e0a32 */
        /* <DEDUP_REMOVED lines=11> */
[----:B------:R-:W-:-:S04]  /*1e3b0*/  @!P2 IADD3 R47, R47, -R0, RZ ;  /* 0x800000002f2fa210 */ /* 0x000fc80007ffe0ff */
[----:B------:R-:W-:-:S13]  /*1e3c0*/  ISETP.GT.U32.AND P2, PT, R0, R47, PT ;  /* 0x0000002f0000720c */ /* 0x000fda0003f44070 */
[----:B------:R-:W-:Y:S01]  /*1e3d0*/  @!P2 IMAD.IADD R47, R47, 0x1, -R0 ;  /* 0x000000012f2fa824 */ /* 0x000fe200078e0a00 */
[----:B------:R-:W-:Y:S01]  /*1e3e0*/  ISETP.GE.AND P2, PT, R48, RZ, PT ;  /* 0x000000ff3000720c */ /* 0x000fe20003f46270 */
[----:B------:R-:W-:Y:S01]  /*1e3f0*/  IMAD R48, R0, R51, R50 ;  /* 0x0000003300307224 */ /* 0x000fe200078e0232 */
[----:B------:R-:W-:-:S04]  /*1e400*/  IADD3 R50, R3, 0x1d1, RZ ;  /* 0x000001d103327810 */ /* 0x000fc80007ffe0ff */
[----:B------:R-:W-:-:S05]  /*1e410*/  IABS R51, R50 ;  /* 0x0000003200337213 */ /* 0x000fca0000000000 */
[----:B------:R-:W-:-:S04]  /*1e420*/  IMAD.HI.U32 R52, R2, R51, RZ ;  /* 0x0000003302347227 */ /* 0x000fc800078e00ff */
[----:B------:R-:W-:Y:S01]  /*1e430*/  @!P2 IMAD.MOV R47, RZ, RZ, -R47 ;  /* 0x000000ffff2fa224 */ /* 0x000fe200078e0a2f */
[----:B------:R-:W-:Y:S01]  /*1e440*/  ISETP.GT.U32.AND P2, PT, R0, R48, PT ;  /* 0x000000300000720c */ /* 0x000fe20003f44070 */
[----:B------:R-:W-:-:S12]  /*1e450*/  IMAD.MOV R52, RZ, RZ, -R52 ;  /* 0x000000ffff347224 */ /* 0x000fd800078e0a34 */
        /* <DEDUP_REMOVED lines=97> */
[----:B------:R-:W-:-:S03]  /*1ea70*/  IMAD.HI.U32 R61, R2, R60, RZ ;  /* 0x0000003c023d7227 */ /* 0x000fc600078e00ff */
[----:B------:R-:W-:Y:S01]  /*1ea80*/  SEL R164, R249, R56, !P6 ;  /* 0x00000038f9a47207 */ /* 0x000fe20007000000 */
        /* <DEDUP_REMOVED lines=187> */
[----:B------:R-:W-:-:S03]  /*1f640*/  IMAD.HI.U32 R80, R2, R78, RZ ;  /* 0x0000004e02507227 */ /* 0x000fc600078e00ff */
[----:B------:R-:W-:Y:S02]  /*1f650*/  SEL R197, R249, R73, !P6 ;  /* 0x00000049f9c57207 */ /* 0x000fe40007000000 */
        /* <DEDUP_REMOVED lines=22> */
[----:B------:R-:W-:Y:S02]  /*1f7c0*/  ISETP.GT.U32.AND P2, PT, R0, R76, PT ;  /* 0x0000004c0000720c */ /* 0x000fe40003f44070 */
[----:B------:R-:W-:Y:S01]  /*1f7d0*/  SEL R201, R249, R75, !P6 ;  /* 0x0000004bf9c97207 */ /* 0x000fe20007000000 */
        /* <DEDUP_REMOVED lines=23> */
[----:B------:R-:W-:-:S03]  /*1f950*/  IMAD.MOV R88, RZ, RZ, -R88 ;  /* 0x000000ffff587224 */ /* 0x000fc600078e0a58 */
[----:B------:R-:W-:-:S09]  /*1f960*/  SEL R205, R249, R78, !P6 ;  /* 0x0000004ef9cd7207 */ /* 0x000fd20007000000 */
        /* <DEDUP_REMOVED lines=35> */
[----:B------:R-:W-:-:S04]  /*1fba0*/  IMAD.MOV R94, RZ, RZ, -R94 ;  /* 0x000000ffff5e7224 */ /* 0x000fc800078e0a5e */
[----:B------:R-:W-:Y:S01]  /*1fbb0*/  IMAD R92, R0, R94, R92 ;  /* 0x0000005e005c7224 */ /* 0x000fe200078e025c */
[----:B------:R-:W-:Y:S02]  /*1fbc0*/  MOV R94, R155 ;  /* 0x0000009b005e7202 */ /* 0x000fe40000000f00 */
[----:B------:R-:W-:Y:S01]  /*1fbd0*/  SEL R155, R249, R48, !P6 ;  /* 0x00000030f99b7207 */ /* 0x000fe20007000000 */
[----:B------:R-:W-:-:S05]  /*1fbe0*/  @!P2 IMAD.IADD R86, R86, 0x1, -R0 ;  /* 0x000000015656a824 */ /* 0x000fca00078e0a00 */
[----:B------:R-:W-:-:S13]  /*1fbf0*/  ISETP.GT.U32.AND P2, PT, R0, R86, PT ;  /* 0x000000560000720c */ /* 0x000fda0003f44070 */
[----:B------:R-:W-:Y:S01]  /*1fc00*/  @!P2 IMAD.IADD R86, R86, 0x1, -R0 ;  /* 0x000000015656a824 */ /* 0x000fe200078e0a00 */
[----:B------:R-:W-:Y:S01]  /*1fc10*/  ISETP.GE.AND P2, PT, R90, RZ, PT ;  /* 0x000000ff5a00720c */ /* 0x000fe20003f46270 */
[----:B------:R-:W-:Y:S01]  /*1fc20*/  IMAD.MOV.U32 R90, RZ, RZ, R157 ;  /* 0x000000ffff5a7224 */ /* 0x000fe200078e009d */
[----:B------:R-:W-:-:S11]  /*1fc30*/  SEL R157, R249, R50, !P6 ;  /* 0x00000032f99d7207 */ /* 0x000fd60007000000 */
[----:B------:R-:W-:Y:S02]  /*1fc40*/  @!P2 IADD3 R86, -R86, RZ, RZ ;  /* 0x000000ff5656a210 */ /* 0x000fe40007ffe1ff */
[----:B------:R-:W-:Y:S02]  /*1fc50*/  ISETP.GT.U32.AND P2, PT, R0, R92, PT ;  /* 0x0000005c0000720c */ /* 0x000fe40003f44070 */
[----:B------:R-:W-:-:S11]  /*1fc60*/  SEL R213, R249, R86, !P6 ;  /* 0x00000056f9d57207 */ /* 0x000fd60007000000 */
[----:B------:R-:W-:-:S05]  /*1fc70*/  @!P2 IMAD.IADD R92, R92, 0x1, -R0 ;  /* 0x000000015c5ca824 */ /* 0x000fca00078e0a00 */
[----:B------:R-:W-:-:S13]  /*1fc80*/  ISETP.GT.U32.AND P2, PT, R0, R92, PT ;  /* 0x0000005c0000720c */ /* 0x000fda0003f44070 */
[----:B------:R-:W-:Y:S01]  /*1fc90*/  @!P2 IMAD.IADD R92, R92, 0x1, -R0 ;  /* 0x000000015c5ca824 */ /* 0x000fe200078e0a00 */
[----:B------:R-:W-:-:S03]  /*1fca0*/  ISETP.GE.AND P2, PT, R88, RZ, PT ;  /* 0x000000ff5800720c */ /* 0x000fc60003f46270 */
[----:B------:R-:W-:Y:S02]  /*1fcb0*/  IMAD.MOV.U32 R88, RZ, RZ, R92 ;  /* 0x000000ffff587224 */ /* 0x000fe400078e005c */
[----:B------:R-:W-:Y:S01]  /*1fcc0*/  IMAD.MOV.U32 R92, RZ, RZ, R166 ;  /* 0x000000ffff5c7224 */ /* 0x000fe200078e00a6 */
[----:B------:R-:W-:-:S07]  /*1fcd0*/  SEL R166, R249, R59, !P6 ;  /* 0x0000003bf9a67207 */ /* 0x000fce0007000000 */
[----:B------:R-:W-:Y:S01]  /*1fce0*/  @!P2 IMAD.MOV R88, RZ, RZ, -R88 ;  /* 0x000000ffff58a224 */ /* 0x000fe200078e0a58 */
[----:B------:R-:W-:-:S04]  /*1fcf0*/  LEA R234, P2, R36, R238, 0x2 ;  /* 0x000000ee24ea7211 */ /* 0x000fc800078410ff */
[----:B------:R-:W-:Y:S02]  /*1fd00*/  LEA.HI.X.SX32 R235, R36, R5, 0x2, P2 ;  /* 0x0000000524eb7211 */ /* 0x000fe400010f16ff */
[----:B------:R-:W-:Y:S02]  /*1fd10*/  MOV R36, R195 ;  /* 0x000000c300247202 */ /* 0x000fe40000000f00 */
[C---:B------:R-:W-:Y:S01]  /*1fd20*/  SEL R195, R249.reuse, R72, !P6 ;  /* 0x00000048f9c37207 */ /* 0x040fe20007000000 */
[----:B------:R1:W-:Y:S01]  /*1fd30*/  STL.64 [R1+0xc50], R234 ;  /* 0x000c50ea01007387 */ /* 0x0003e20000100a00 */
[----:B------:R-:W-:Y:S02]  /*1fd40*/  SEL R215, R249, R88, !P6 ;  /* 0x00000058f9d77207 */ /* 0x000fe40007000000 */
[----:B-1----:R-:W-:-:S04]  /*1fd50*/  LEA R234, P2, R35, R238, 0x2 ;  /* 0x000000ee23ea7211 */ /* 0x002fc800078410ff */
[----:B------:R-:W-:-:S05]  /*1fd60*/  LEA.HI.X.SX32 R235, R35, R5, 0x2, P2 ;  /* 0x0000000523eb7211 */ /* 0x000fca00010f16ff */
[----:B------:R1:W-:Y:S02]  /*1fd70*/  STL.64 [R1+0xc48], R234 ;  /* 0x000c48ea01007387 */ /* 0x0003e40000100a00 */
[----:B-1----:R-:W-:-:S04]  /*1fd80*/  LEA R234, P2, R34, R238, 0x2 ;  /* 0x000000ee22ea7211 */ /* 0x002fc800078410ff */
[----:B------:R-:W-:-:S05]  /*1fd90*/  LEA.HI.X.SX32 R235, R34, R5, 0x2, P2 ;  /* 0x0000000522eb7211 */ /* 0x000fca00010f16ff */
[----:B------:R1:W-:Y:S02]  /*1fda0*/  STL.64 [R1+0xc40], R234 ;  /* 0x000c40ea01007387 */ /* 0x0003e40000100a00 */
[----:B-1----:R-:W-:-:S04]  /*1fdb0*/  LEA R234, P2, R33, R238, 0x2 ;  /* 0x000000ee21ea7211 */ /* 0x002fc800078410ff */
[----:B------:R-:W-:Y:S02]  /*1fdc0*/  LEA.HI.X.SX32 R235, R33, R5, 0x2, P2 ;  /* 0x0000000521eb7211 */ /* 0x000fe400010f16ff */
[----:B------:R-:W-:-:S04]  /*1fdd0*/  LEA R34, P2, R32, R238, 0x2 ;  /* 0x000000ee20227211 */ /* 0x000fc800078410ff */
[----:B------:R-:W-:-:S05]  /*1fde0*/  LEA.HI.X.SX32 R35, R32, R5, 0x2, P2 ;  /* 0x0000000520237211 */ /* 0x000fca00010f16ff */
[----:B------:R1:W-:Y:S04]  /*1fdf0*/  STL.64 [R1+0xc30], R34 ;  /* 0x000c302201007387 */ /* 0x0003e80000100a00 */
[----:B------:R3:W-:Y:S01]  /*1fe00*/  STL.64 [R1+0xc38], R234 ;  /* 0x000c38ea01007387 */ /* 0x0007e20000100a00 */
[----:B-1----:R-:W-:-:S04]  /*1fe10*/  LEA R34, P2, R31, R238, 0x2 ;  /* 0x000000ee1f227211 */ /* 0x002fc800078410ff */
[----:B------:R-:W-:Y:S01]  /*1fe20*/  LEA.HI.X.SX32 R35, R31, R5, 0x2, P2 ;  /* 0x000000051f237211 */ /* 0x000fe200010f16ff */
[----:B---3--:R-:W-:Y:S01]  /*1fe30*/  IMAD.MOV.U32 R234, RZ, RZ, R151 ;  /* 0x000000ffffea7224 */ /* 0x008fe200078e0097 */
[CC--:B------:R-:W-:Y:S02]  /*1fe40*/  LEA R32, P2, R30.reuse, R238.reuse, 0x2 ;  /* 0x000000ee1e207211 */ /* 0x0c0fe400078410ff */
[----:B------:R-:W-:Y:S01]  /*1fe50*/  SEL R151, R249, R45, !P6 ;  /* 0x0000002df9977207 */ /* 0x000fe20007000000 */
[----:B------:R1:W-:Y:S01]  /*1fe60*/  STL.64 [R1+0xc28], R34 ;  /* 0x000c282201007387 */ /* 0x0003e20000100a00 */
[----:B------:R-:W-:Y:S02]  /*1fe70*/  LEA.HI.X.SX32 R33, R30, R5, 0x2, P2 ;  /* 0x000000051e217211 */ /* 0x000fe400010f16ff */
[----:B------:R-:W-:-:S03]  /*1fe80*/  LEA R30, P2, R29, R238, 0x2 ;  /* 0x000000ee1d1e7211 */ /* 0x000fc600078410ff */
[----:B------:R3:W-:Y:S01]  /*1fe90*/  STL.64 [R1+0xc20], R32 ;  /* 0x000c202001007387 */ /* 0x0007e20000100a00 */
[----:B------:R-:W-:-:S05]  /*1fea0*/  LEA.HI.X.SX32 R31, R29, R5, 0x2, P2 ;  /* 0x000000051d1f7211 */ /* 0x000fca00010f16ff */
[----:B------:R4:W-:Y:S01]  /*1feb0*/  STL.64 [R1+0xc18], R30 ;  /* 0x000c181e01007387 */ /* 0x0009e20000100a00 */
[----:B-1----:R-:W-:Y:S01]  /*1fec0*/  IMAD.MOV.U32 R35, RZ, RZ, R190 ;  /* 0x000000ffff237224 */ /* 0x002fe200078e00be */
[C---:B------:R-:W-:Y:S01]  /*1fed0*/  SEL R190, R249.reuse, R71, !P6 ;  /* 0x00000047f9be7207 */ /* 0x040fe20007000000 */
[----:B------:R-:W-:Y:S01]  /*1fee0*/  IMAD.MOV.U32 R34, RZ, RZ, R187 ;  /* 0x000000ffff227224 */ /* 0x000fe200078e00bb */
[C---:B------:R-:W-:Y:S02]  /*1fef0*/  SEL R187, R249.reuse, R68, !P6 ;  /* 0x00000044f9bb7207 */ /* 0x040fe40007000000 */
[----:B---3--:R-:W-:Y:S02]  /*1ff00*/  MOV R32, R182 ;  /* 0x000000b600207202 */ /* 0x008fe40000000f00 */
[----:B------:R-:W-:Y:S02]  /*1ff10*/  MOV R33, R162 ;  /* 0x000000a200217202 */ /* 0x000fe40000000f00 */
[----:B------:R-:W-:-:S02]  /*1ff20*/  SEL R162, R249, R54, !P6 ;  /* 0x00000036f9a27207 */ /* 0x000fc40007000000 */
[C---:B----4-:R-:W-:Y:S02]  /*1ff30*/  LEA R30, P2, R28.reuse, R238, 0x2 ;  /* 0x000000ee1c1e7211 */ /* 0x050fe400078410ff */
[----:B------:R-:W-:Y:S02]  /*1ff40*/  SEL R182, R249, R67, !P6 ;  /* 0x00000043f9b67207 */ /* 0x000fe40007000000 */
[----:B------:R-:W-:-:S05]  /*1ff50*/  LEA.HI.X.SX32 R31, R28, R5, 0x2, P2 ;  /* 0x000000051c1f7211 */ /* 0x000fca00010f16ff */
[----:B------:R1:W-:Y:S02]  /*1ff60*/  STL.64 [R1+0xc10], R30 ;  /* 0x000c101e01007387 */ /* 0x0003e40000100a00 */
[----:B-1----:R-:W-:-:S04]  /*1ff70*/  LEA R30, P2, R27, R238, 0x2 ;  /* 0x000000ee1b1e7211 */ /* 0x002fc800078410ff */
[----:B------:R-:W-:Y:S01]  /*1ff80*/  LEA.HI.X.SX32 R31, R27, R5, 0x2, P2 ;  /* 0x000000051b1f7211 */ /* 0x000fe200010f16ff */
[----:B------:R-:W-:Y:S01]  /*1ff90*/  VIADD R27, R3, 0x1fd ;  /* 0x000001fd031b7836 */ /* 0x000fe20000000000 */
[----:B------:R-:W-:-:S04]  /*1ffa0*/  LEA R28, P2, R145, R238, 0x2 ;  /* 0x000000ee911c7211 */ /* 0x000fc800078410ff */
[----:B------:R-:W-:Y:S02]  /*1ffb0*/  LEA.HI.X.SX32 R29, R145, R5, 0x2, P2 ;  /* 0x00000005911d7211 */ /* 0x000fe400010f16ff */
[C---:B------:R-:W-:Y:S01]  /*1ffc0*/  SEL R145, R249.reuse, R44, !P6 ;  /* 0x0000002cf9917207 */ /* 0x040fe20007000000 */
[----:B------:R-:W-:Y:S01]  /*1ffd0*/  IMAD.MOV.U32 R44, RZ, RZ, R183 ;  /* 0x000000ffff2c7224 */ /* 0x000fe200078e00b7 */
[----:B------:R-:W-:Y:S01]  /*1ffe0*/  SEL R183, R249, R66, !P6 ;  /* 0x00000042f9b77207 */ /* 0x000fe20007000000 */
[----:B------:R1:W-:Y:S04]  /*1fff0*/  STL.64 [R1+0xc00], R28 ;  /* 0x000c001c01007387 */ /* 0x0003e80000100a00 */
[----:B------:R3:W-:Y:S01]  /*20000*/  STL.64 [R1+0xc08], R30 ;  /* 0x000c081e01007387 */ /* 0x0007e20000100a00 */
[----:B-1----:R-:W-:-:S04]  /*20010*/  LEA R28, P2, R137, R238, 0x2 ;  /* 0x000000ee891c7211 */ /* 0x002fc800078410ff */
[----:B------:R-:W-:Y:S01]  /*20020*/  LEA.HI.X.SX32 R29, R137, R5, 0x2, P2 ;  /* 0x00000005891d7211 */ /* 0x000fe200010f16ff */
[----:B---3--:R-:W-:Y:S01]  /*20030*/  IMAD.MOV.U32 R30, RZ, RZ, R174 ;  /* 0x000000ffff1e7224 */ /* 0x008fe200078e00ae */
[C---:B------:R-:W-:Y:S01]  /*20040*/  SEL R137, R249.reuse, R43, !P6 ;  /* 0x0000002bf9897207 */ /* 0x040fe20007000000 */
[----:B------:R-:W-:Y:S01]  /*20050*/  IMAD.MOV.U32 R43, RZ, RZ, R189 ;  /* 0x000000ffff2b7224 */ /* 0x000fe200078e00bd */
[C---:B------:R-:W-:Y:S01]  /*20060*/  SEL R174, R249.reuse, R63, !P6 ;  /* 0x0000003ff9ae7207 */ /* 0x040fe20007000000 */
[----:B------:R1:W-:Y:S01]  /*20070*/  STL.64 [R1+0xbf8], R28 ;  /* 0x000bf81c01007387 */ /* 0x0003e20000100a00 */
[----:B------:R-:W-:Y:S01]  /*20080*/  IMAD.MOV.U32 R31, RZ, RZ, R159 ;  /* 0x000000ffff1f7224 */ /* 0x000fe200078e009f */
[C---:B------:R-:W-:Y:S02]  /*20090*/  SEL R159, R249.reuse, R52, !P6 ;  /* 0x00000034f99f7207 */ /* 0x040fe40007000000 */
[----:B------:R-:W-:Y:S02]  /*200a0*/  SEL R189, R249, R69, !P6 ;  /* 0x00000045f9bd7207 */ /* 0x000fe40007000000 */
[----:B-1----:R-:W-:-:S04]  /*200b0*/  LEA R28, P2, R129, R238, 0x2 ;  /* 0x000000ee811c7211 */ /* 0x002fc800078410ff */
[----:B------:R-:W-:Y:S01]  /*200c0*/  LEA.HI.X.SX32 R29, R129, R5, 0x2, P2 ;  /* 0x00000005811d7211 */ /* 0x000fe200010f16ff */
[----:B------:R-:W-:Y:S01]  /*200d0*/  IMAD.MOV.U32 R129, RZ, RZ, R173 ;  /* 0x000000ffff817224 */ /* 0x000fe200078e00ad */
[----:B------:R-:W-:-:S03]  /*200e0*/  SEL R173, R249, R61, !P6 ;  /* 0x0000003df9ad7207 */ /* 0x000fc60007000000 */
[----:B------:R1:W-:Y:S02]  /*200f0*/  STL.64 [R1+0xbf0], R28 ;  /* 0x000bf01c01007387 */ /* 0x0003e40000100a00 */
        /* <DEDUP_REMOVED lines=22> */
[----:B------:R-:W-:-:S04]  /*20260*/  VIADD R26, R3, 0x1f3 ;  /* 0x000001f3031a7836 */ /* 0x000fc80000000000 */
[----:B------:R1:W-:Y:S02]  /*20270*/  STL.64 [R1+0xbc8], R28 ;  /* 0x000bc81c01007387 */ /* 0x0003e40000100a00 */
[----:B-1----:R-:W-:-:S04]  /*20280*/  LEA R28, P2, R25, R238, 0x2 ;  /* 0x000000ee191c7211 */ /* 0x002fc800078410ff */
[----:B------:R-:W-:-:S05]  /*20290*/  LEA.HI.X.SX32 R29, R25, R5, 0x2, P2 ;  /* 0x00000005191d7211 */ /* 0x000fca00010f16ff */
[----:B------:R1:W-:Y:S02]  /*202a0*/  STL.64 [R1+0xbc0], R28 ;  /* 0x000bc01c01007387 */ /* 0x0003e40000100a00 */
[----:B-1----:R-:W-:-:S04]  /*202b0*/  LEA R28, P2, R24, R238, 0x2 ;  /* 0x000000ee181c7211 */ /* 0x002fc800078410ff */
[----:B------:R-:W-:Y:S02]  /*202c0*/  LEA.HI.X.SX32 R29, R24, R5, 0x2, P2 ;  /* 0x00000005181d7211 */ /* 0x000fe400010f16ff */
[----:B------:R-:W-:-:S03]  /*202d0*/  IABS R24, R26 ;  /* 0x0000001a00187213 */ /* 0x000fc60000000000 */
[----:B------:R1:W-:Y:S04]  /*202e0*/  STL.64 [R1+0xbb8], R28 ;  /* 0x000bb81c01007387 */ /* 0x0003e80000100a00 */
[----:B------:R-:W-:Y:S01]  /*202f0*/  STL [R1+0x2ab0], R26 ;  /* 0x002ab01a01007387 */ /* 0x000fe20000100800 */
[----:B-1----:R-:W-:-:S04]  /*20300*/  LEA R28, P2, R23, R238, 0x2 ;  /* 0x000000ee171c7211 */ /* 0x002fc800078410ff */
[----:B------:R-:W-:Y:S02]  /*20310*/  LEA.HI.X.SX32 R29, R23, R5, 0x2, P2 ;  /* 0x00000005171d7211 */ /* 0x000fe400010f16ff */
[----:B------:R-:W-:-:S03]  /*20320*/  MOV R23, R24 ;  /* 0x0000001800177202 */ /* 0x000fc60000000f00 */
[----:B------:R1:W-:Y:S02]  /*20330*/  STL.64 [R1+0xbb0], R28 ;  /* 0x000bb01c01007387 */ /* 0x0003e40000100a00 */
[----:B-1----:R-:W-:-:S04]  /*20340*/  LEA R28, P2, R22, R238, 0x2 ;  /* 0x000000ee161c7211 */ /* 0x002fc800078410ff */
[----:B------:R-:W-:Y:S01]  /*20350*/  LEA.HI.X.SX32 R29, R22, R5, 0x2, P2 ;  /* 0x00000005161d7211 */ /* 0x000fe200010f16ff */
[----:B------:R-:W-:Y:S01]  /*20360*/  IMAD.HI.U32 R22, R2, R23, RZ ;  /* 0x0000001702167227 */ /* 0x000fe200078e00ff */
[----:B------:R-:W-:-:S03]  /*20370*/  LEA R24, P2, R21, R238, 0x2 ;  /* 0x000000ee15187211 */ /* 0x000fc600078410ff */
[----:B------:R1:W-:Y:S01]  /*20380*/  STL.64 [R1+0xba8], R28 ;  /* 0x000ba81c01007387 */ /* 0x0003e20000100a00 */
[----:B------:R-:W-:Y:S01]  /*20390*/  LEA.HI.X.SX32 R25, R21, R5, 0x2, P2 ;  /* 0x0000000515197211 */ /* 0x000fe200010f16ff */
[----:B------:R-:W-:-:S04]  /*203a0*/  IMAD.MOV R21, RZ, RZ, -R22 ;  /* 0x000000ffff157224 */ /* 0x000fc800078e0a16 */
[----:B------:R3:W-:Y:S01]  /*203b0*/  STL.64 [R1+0xba0], R24 ;  /* 0x000ba01801007387 */ /* 0x0007e20000100a00 */
[----:B-1----:R-:W-:Y:S01]  /*203c0*/  VIADD R28, R3, 0x1fc ;  /* 0x000001fc031c7836 */ /* 0x002fe20000000000 */
[----:B------:R-:W-:Y:S02]  /*203d0*/  MOV R29, R171 ;  /* 0x000000ab001d7202 */ /* 0x000fe40000000f00 */
[----:B------:R-:W-:Y:S02]  /*203e0*/  SEL R171, R249, R60, !P6 ;  /* 0x0000003cf9ab7207 */ /* 0x000fe40007000000 */
[----:B---3--:R-:W-:-:S04]  /*203f0*/  LEA R24, P2, R20, R238, 0x2 ;  /* 0x000000ee14187211 */ /* 0x008fc800078410ff */
[----:B------:R-:W-:Y:S01]  /*20400*/  LEA.HI.X.SX32 R25, R20, R5, 0x2, P2 ;  /* 0x0000000514197211 */ /* 0x000fe200010f16ff */
[----:B------:R-:W-:-:S04]  /*20410*/  IMAD R20, R0, R21, R23 ;  /* 0x0000001500147224 */ /* 0x000fc800078e0217 */
[----:B------:R1:W-:Y:S02]  /*20420*/  STL.64 [R1+0xb98], R24 ;  /* 0x000b981801007387 */ /* 0x0003e40000100a00 */
[----:B-1----:R-:W-:-:S04]  /*20430*/  LEA R24, P2, R19, R238, 0x2 ;  /* 0x000000ee13187211 */ /* 0x002fc800078410ff */
[----:B------:R-:W-:Y:S02]  /*20440*/  LEA.HI.X.SX32 R25, R19, R5, 0x2, P2 ;  /* 0x0000000513197211 */ /* 0x000fe400010f16ff */
[----:B------:R-:W-:-:S03]  /*20450*/  LEA R22, P2, R18, R238, 0x2 ;  /* 0x000000ee12167211 */ /* 0x000fc600078410ff */
[----:B------:R-:W-:Y:S01]  /*20460*/  STL.64 [R1+0xb90], R24 ;  /* 0x000b901801007387 */ /* 0x000fe20000100a00 */
[----:B------:R-:W-:Y:S02]  /*20470*/  LEA.HI.X.SX32 R23, R18, R5, 0x2, P2 ;  /* 0x0000000512177211 */ /* 0x000fe400010f16ff */
[----:B------:R-:W-:-:S03]  /*20480*/  ISETP.GT.U32.AND P2, PT, R0, R20, PT ;  /* 0x000000140000720c */ /* 0x000fc60003f44070 */
[----:B------:R1:W-:Y:S10]  /*20490*/  STL.64 [R1+0xb88], R22 ;  /* 0x000b881601007387 */ /* 0x0003f40000100a00 */
[----:B------:R-:W-:-:S02]  /*204a0*/  @!P2 IMAD.IADD R20, R20, 0x1, -R0 ;  /* 0x000000011414a824 */ /* 0x000fc400078e0a00 */
[----:B-1----:R-:W-:-:S03]  /*204b0*/  VIADD R22, R3, 0x1f4 ;  /* 0x000001f403167836 */ /* 0x002fc60000000000 */
[----:B------:R-:W-:Y:S02]  /*204c0*/  ISETP.GT.U32.AND P2, PT, R0, R20, PT ;  /* 0x000000140000720c */ /* 0x000fe40003f44070 */
[----:B------:R-:W-:Y:S01]  /*204d0*/  IABS R19, R22 ;  /* 0x0000001600137213 */ /* 0x000fe20000000000 */
[----:B------:R-:W-:Y:S04]  /*204e0*/  STL [R1+0x2aac], R22 ;  /* 0x002aac1601007387 */ /* 0x000fe80000100800 */
[----:B------:R-:W-:-:S06]  /*204f0*/  IMAD.HI.U32 R21, R2, R19, RZ ;  /* 0x0000001302157227 */ /* 0x000fcc00078e00ff */
[----:B------:R-:W-:Y:S01]  /*20500*/  @!P2 IMAD.IADD R20, R20, 0x1, -R0 ;  /* 0x000000011414a824 */ /* 0x000fe200078e0a00 */
[----:B------:R-:W-:Y:S01]  /*20510*/  ISETP.GE.AND P2, PT, R26, RZ, PT ;  /* 0x000000ff1a00720c */ /* 0x000fe20003f46270 */
[----:B------:R-:W-:Y:S02]  /*20520*/  VIADD R26, R3, 0x1fe ;  /* 0x000001fe031a7836 */ /* 0x000fe40000000000 */
[----:B------:R-:W-:Y:S01]  /*20530*/  IMAD.MOV.U32 R18, RZ, RZ, R20 ;  /* 0x000000ffff127224 */ /* 0x000fe200078e0014 */
[----:B------:R-:W-:-:S05]  /*20540*/  IADD3 R20, -R21, RZ, RZ ;  /* 0x000000ff15147210 */ /* 0x000fca0007ffe1ff */
[----:B------:R-:W-:-:S04]  /*20550*/  IMAD R19, R0, R20, R19 ;  /* 0x0000001400137224 */ /* 0x000fc800078e0213 */
[----:B------:R-:W-:Y:S01]  /*20560*/  @!P2 IMAD.MOV R18, RZ, RZ, -R18 ;  /* 0x000000ffff12a224 */ /* 0x000fe200078e0a12 */
[----:B------:R-:W-:-:S04]  /*20570*/  LEA R24, P2, R17, R238, 0x2 ;  /* 0x000000ee11187211 */ /* 0x000fc800078410ff */
[-C--:B------:R-:W-:Y:S02]  /*20580*/  LEA.HI.X.SX32 R25, R17, R5.reuse, 0x2, P2 ;  /* 0x0000000511197211 */ /* 0x080fe400010f16ff */
[C---:B------:R-:W-:Y:S02]  /*20590*/  LEA R20, P2, R16.reuse, R238, 0x2 ;  /* 0x000000ee10147211 */ /* 0x040fe400078410ff */
[----:B------:R-:W-:Y:S01]  /*205a0*/  SEL R217, R249, R18, !P6 ;  /* 0x00000012f9d97207 */ /* 0x000fe20007000000 */
[----:B------:R1:W-:Y:S01]  /*205b0*/  STL.64 [R1+0xb80], R24 ;  /* 0x000b801801007387 */ /* 0x0003e20000100a00 */
[----:B------:R-:W-:Y:S02]  /*205c0*/  LEA.HI.X.SX32 R21, R16, R5, 0x2, P2 ;  /* 0x0000000510157211 */ /* 0x000fe400010f16ff */
[----:B------:R-:W-:-:S03]  /*205d0*/  ISETP.GT.U32.AND P2, PT, R0, R19, PT ;  /* 0x000000130000720c */ /* 0x000fc60003f44070 */
[----:B------:R3:W-:Y:S01]  /*205e0*/  STL.64 [R1+0xb78], R20 ;  /* 0x000b781401007387 */ /* 0x0007e20000100a00 */
[----:B-1----:R-:W-:-:S09]  /*205f0*/  IADD3 R24, R3, 0x1fa, RZ ;  /* 0x000001fa03187810 */ /* 0x002fd20007ffe0ff */
[----:B------:R-:W-:Y:S02]  /*20600*/  @!P2 IMAD.IADD R19, R19, 0x1, -R0 ;  /* 0x000000011313a824 */ /* 0x000fe400078e0a00 */
[C---:B---3--:R-:W-:Y:S02]  /*20610*/  VIADD R20, R3.reuse, 0x1f5 ;  /* 0x000001f503147836 */ /* 0x048fe40000000000 */
[----:B------:R-:W-:Y:S01]  /*20620*/  VIADD R21, R3, 0x1f6 ;  /* 0x000001f603157836 */ /* 0x000fe20000000000 */
[----:B------:R-:W-:Y:S02]  /*20630*/  ISETP.GT.U32.AND P2, PT, R0, R19, PT ;  /* 0x000000130000720c */ /* 0x000fe40003f44070 */
[----:B------:R-:W-:Y:S01]  /*20640*/  IABS R17, R20 ;  /* 0x0000001400117213 */ /* 0x000fe20000000000 */
[----:B------:R1:W-:Y:S04]  /*20650*/  STL [R1+0x2aa8], R20 ;  /* 0x002aa81401007387 */ /* 0x0003e80000100800 */
[----:B------:R-:W-:Y:S01]  /*20660*/  IMAD.HI.U32 R16, R2, R17, RZ ;  /* 0x0000001102107227 */ /* 0x000fe200078e00ff */
[----:B------:R-:W-:Y:S03]  /*20670*/  STL [R1+0x2aa4], R21 ;  /* 0x002aa41501007387 */ /* 0x000fe60000100800 */
[----:B------:R-:W-:-:S02]  /*20680*/  IMAD.MOV R16, RZ, RZ, -R16 ;  /* 0x000000ffff107224 */ /* 0x000fc400078e0a10 */
[----:B------:R-:W-:Y:S01]  /*20690*/  @!P2 IMAD.IADD R19, R19, 0x1, -R0 ;  /* 0x000000011313a824 */ /* 0x000fe200078e0a00 */
[----:B------:R-:W-:Y:S01]  /*206a0*/  ISETP.GE.AND P2, PT, R22, RZ, PT ;  /* 0x000000ff1600720c */ /* 0x000fe20003f46270 */
[----:B------:R-:W-:-:S03]  /*206b0*/  IMAD R17, R0, R16, R17 ;  /* 0x0000001000117224 */ /* 0x000fc600078e0211 */
[----:B------:R-:W-:Y:S02]  /*206c0*/  MOV R16, R19 ;  /* 0x0000001300107202 */ /* 0x000fe40000000f00 */
[----:B------:R-:W-:-:S07]  /*206d0*/  IABS R19, R21 ;  /* 0x0000001500137213 */ /* 0x000fce0000000000 */
[----:B------:R-:W-:Y:S01]  /*206e0*/  @!P2 IMAD.MOV R16, RZ, RZ, -R16 ;  /* 0x000000ffff10a224 */ /* 0x000fe200078e0a10 */
[----:B------:R-:W-:-:S04]  /*206f0*/  ISETP.GT.U32.AND P2, PT, R0, R17, PT ;  /* 0x000000110000720c */ /* 0x000fc80003f44070 */
[----:B------:R-:W-:-:S09]  /*20700*/  SEL R219, R249, R16, !P6 ;  /* 0x00000010f9db7207 */ /* 0x000fd20007000000 */
[----:B------:R-:W-:-:S05]  /*20710*/  @!P2 IMAD.IADD R17, R17, 0x1, -R0 ;  /* 0x000000011111a824 */ /* 0x000fca00078e0a00 */
[----:B------:R-:W-:-:S13]  /*20720*/  ISETP.GT.U32.AND P2, PT, R0, R17, PT ;  /* 0x000000110000720c */ /* 0x000fda0003f44070 */
[----:B------:R-:W-:Y:S01]  /*20730*/  @!P2 IMAD.IADD R17, R17, 0x1, -R0 ;  /* 0x000000011111a824 */ /* 0x000fe200078e0a00 */
[----:B------:R-:W-:Y:S01]  /*20740*/  ISETP.GE.AND P2, PT, R20, RZ, PT ;  /* 0x000000ff1400720c */ /* 0x000fe20003f46270 */
[----:B-1----:R-:W-:-:S04]  /*20750*/  IMAD.HI.U32 R20, R2, R19, RZ ;  /* 0x0000001302147227 */ /* 0x002fc800078e00ff */
[----:B------:R-:W-:-:S04]  /*20760*/  IMAD.MOV R20, RZ, RZ, -R20 ;  /* 0x000000ffff147224 */ /* 0x000fc800078e0a14 */
[----:B------:R-:W-:Y:S02]  /*20770*/  IMAD R19, R0, R20, R19 ;  /* 0x0000001400137224 */ /* 0x000fe400078e0213 */
[----:B------:R-:W-:Y:S02]  /*20780*/  VIADD R20, R3, 0x1f8 ;  /* 0x000001f803147836 */ /* 0x000fe40000000000 */
[----:B------:R-:W-:Y:S02]  /*20790*/  @!P2 IADD3 R17, -R17, RZ, RZ ;  /* 0x000000ff1111a210 */ /* 0x000fe40007ffe1ff */
[----:B------:R-:W-:Y:S02]  /*207a0*/  LEA R22, P2, R15, R238, 0x2 ;  /* 0x000000ee0f167211 */ /* 0x000fe400078410ff */
[----:B------:R-:W-:Y:S02]  /*207b0*/  SEL R221, R249, R17, !P6 ;  /* 0x00000011f9dd7207 */ /* 0x000fe40007000000 */
[----:B------:R-:W-:-:S05]  /*207c0*/  LEA.HI.X.SX32 R23, R15, R5, 0x2, P2 ;  /* 0x000000050f177211 */ /* 0x000fca00010f16ff */
[----:B------:R1:W-:Y:S02]  /*207d0*/  STL.64 [R1+0xb70], R22 ;  /* 0x000b701601007387 */ /* 0x0003e40000100a00 */
[----:B-1----:R-:W-:-:S04]  /*207e0*/  LEA R22, P2, R14, R238, 0x2 ;  /* 0x000000ee0e167211 */ /* 0x002fc800078410ff */
[----:B------:R-:W-:Y:S02]  /*207f0*/  LEA.HI.X.SX32 R23, R14, R5, 0x2, P2 ;  /* 0x000000050e177211 */ /* 0x000fe400010f16ff */
[----:B------:R-:W-:-:S03]  /*20800*/  ISETP.GT.U32.AND P2, PT, R0, R19, PT ;  /* 0x000000130000720c */ /* 0x000fc60003f44070 */
[----:B------:R1:W-:Y:S10]  /*20810*/  STL.64 [R1+0xb68], R22 ;  /* 0x000b681601007387 */ /* 0x0003f40000100a00 */
[----:B------:R-:W-:-:S02]  /*20820*/  @!P2 IMAD.IADD R19, R19, 0x1, -R0 ;  /* 0x000000011313a824 */ /* 0x000fc400078e0a00 */
[----:B-1----:R-:W-:-:S03]  /*20830*/  VIADD R22, R3, 0x1f7 ;  /* 0x000001f703167836 */ /* 0x002fc60000000000 */
        /* <DEDUP_REMOVED lines=8> */
[----:B------:R-:W-:Y:S01]  /*208c0*/  IMAD R15, R0, R14, R15 ;  /* 0x0000000e000f7224 */ /* 0x000fe200078e020f */
[----:B------:R-:W-:Y:S01]  /*208d0*/  IABS R21, R20 ;  /* 0x0000001400157213 */ /* 0x000fe20000000000 */
[----:B------:R-:W-:-:S04]  /*208e0*/  IMAD.MOV.U32 R14, RZ, RZ, R19 ;  /* 0x000000ffff0e7224 */ /* 0x000fc800078e0013 */
[----:B------:R-:W-:-:S04]  /*208f0*/  IMAD.HI.U32 R19, R2, R21, RZ ;  /* 0x0000001502137227 */ /* 0x000fc800078e00ff */
[----:B------:R-:W-:Y:S02]  /*20900*/  IMAD.MOV R19, RZ, RZ, -R19 ;  /* 0x000000ffff137224 */ /* 0x000fe400078e0a13 */
[----:B------:R-:W-:Y:S02]  /*20910*/  @!P2 IADD3 R14, -R14, RZ, RZ ;  /* 0x000000ff0e0ea210 */ /* 0x000fe40007ffe1ff */
[C---:B------:R-:W-:Y:S01]  /*20920*/  ISETP.GT.U32.AND P2, PT, R0.reuse, R15, PT ;  /* 0x0000000f0000720c */ /* 0x040fe20003f44070 */
[----:B------:R-:W-:Y:S01]  /*20930*/  IMAD R21, R0, R19, R21 ;  /* 0x0000001300157224 */ /* 0x000fe200078e0215 */
[----:B------:R-:W-:-:S11]  /*20940*/  SEL R223, R249, R14, !P6 ;  /* 0x0000000ef9df7207 */ /* 0x000fd60007000000 */
[----:B------:R-:W-:-:S05]  /*20950*/  @!P2 IMAD.IADD R15, R15, 0x1, -R0 ;  /* 0x000000010f0fa824 */ /* 0x000fca00078e0a00 */
[----:B------:R-:W-:-:S13]  /*20960*/  ISETP.GT.U32.AND P2, PT, R0, R15, PT ;  /* 0x0000000f0000720c */ /* 0x000fda0003f44070 */
[----:B------:R-:W-:Y:S01]  /*20970*/  @!P2 IMAD.IADD R15, R15, 0x1, -R0 ;  /* 0x000000010f0fa824 */ /* 0x000fe200078e0a00 */
[----:B------:R-:W-:-:S13]  /*20980*/  ISETP.GE.AND P2, PT, R22, RZ, PT ;  /* 0x000000ff1600720c */ /* 0x000fda0003f46270 */
[----:B------:R-:W-:Y:S01]  /*20990*/  @!P2 IMAD.MOV R15, RZ, RZ, -R15 ;  /* 0x000000ffff0fa224 */ /* 0x000fe200078e0a0f */
[----:B-1----:R-:W-:-:S04]  /*209a0*/  LEA R22, P2, R13, R238, 0x2 ;  /* 0x000000ee0d167211 */ /* 0x002fc800078410ff */
[----:B------:R-:W-:Y:S02]  /*209b0*/  LEA.HI.X.SX32 R23, R13, R5, 0x2, P2 ;  /* 0x000000050d177211 */ /* 0x000fe400010f16ff */
[----:B------:R-:W-:Y:S02]  /*209c0*/  ISETP.GT.U32.AND P2, PT, R0, R21, PT ;  /* 0x000000150000720c */ /* 0x000fe40003f44070 */
[----:B------:R-:W-:Y:S01]  /*209d0*/  SEL R225, R249, R15, !P6 ;  /* 0x0000000ff9e17207 */ /* 0x000fe20007000000 */
[----:B------:R1:W-:Y:S10]  /*209e0*/  STL.64 [R1+0xb60], R22 ;  /* 0x000b601601007387 */ /* 0x0003f40000100a00 */
[----:B------:R-:W-:Y:S01]  /*209f0*/  @!P2 IADD3 R21, R21, -R0, RZ ;  /* 0x800000001515a210 */ /* 0x000fe20007ffe0ff */
[----:B-1----:R-:W-:-:S03]  /*20a00*/  VIADD R22, R3, 0x1f9 ;  /* 0x000001f903167836 */ /* 0x002fc60000000000 */
[----:B------:R-:W-:Y:S01]  /*20a10*/  ISETP.GT.U32.AND P2, PT, R0, R21, PT ;  /* 0x000000150000720c */ /* 0x000fe20003f44070 */
[----:B------:R-:W-:Y:S01]  /*20a20*/  VIADD R23, R3, 0x1fb ;  /* 0x000001fb03177836 */ /* 0x000fe20000000000 */
[----:B------:R-:W-:Y:S01]  /*20a30*/  IABS R13, R22 ;  /* 0x00000016000d7213 */ /* 0x000fe20000000000 */
[----:B------:R1:W-:Y:S04]  /*20a40*/  STL [R1+0x2a98], R22 ;  /* 0x002a981601007387 */ /* 0x0003e80000100800 */
[----:B------:R-:W-:Y:S01]  /*20a50*/  IMAD.HI.U32 R19, R2, R13, RZ ;  /* 0x0000000d02137227 */ /* 0x000fe200078e00ff */
[----:B------:R3:W-:Y:S03]  /*20a60*/  STL [R1+0x2a94], R24 ;  /* 0x002a941801007387 */ /* 0x0007e60000100800 */
[----:B------:R-:W-:Y:S01]  /*20a70*/  IMAD.MOV R19, RZ, RZ, -R19 ;  /* 0x000000ffff137224 */ /* 0x000fe200078e0a13 */
[----:B------:R4:W-:Y:S01]  /*20a80*/  STL [R1+0x2a90], R23 ;  /* 0x002a901701007387 */ /* 0x0009e20000100800 */
[----:B------:R-:W-:Y:S01]  /*20a90*/  @!P2 IMAD.IADD R21, R21, 0x1, -R0 ;  /* 0x000000011515a824 */ /* 0x000fe200078e0a00 */
[----:B------:R-:W-:Y:S01]  /*20aa0*/  ISETP.GE.AND P2, PT, R20, RZ, PT ;  /* 0x000000ff1400720c */ /* 0x000fe20003f46270 */
[----:B------:R-:W-:Y:S01]  /*20ab0*/  IMAD R13, R0, R19, R13 ;  /* 0x00000013000d7224 */ /* 0x000fe200078e020d */
[----:B------:R-:W-:Y:S01]  /*20ac0*/  IABS R19, R24 ;  /* 0x0000001800137213 */ /* 0x000fe20000000000 */
[----:B------:R-:W-:Y:S04]  /*20ad0*/  STL [R1+0x2a8c], R28 ;  /* 0x002a8c1c01007387 */ /* 0x000fe80000100800 */
[----:B------:R-:W-:Y:S01]  /*20ae0*/  IMAD.HI.U32 R20, R2, R19, RZ ;  /* 0x0000001302147227 */ /* 0x000fe200078e00ff */
[----:B------:R2:W-:Y:S03]  /*20af0*/  STL [R1+0x2a88], R27 ;  /* 0x002a881b01007387 */ /* 0x0005e60000100800 */
[----:B------:R-:W-:Y:S01]  /*20b00*/  IMAD.MOV R20, RZ, RZ, -R20 ;  /* 0x000000ffff147224 */ /* 0x000fe200078e0a14 */
[----:B------:R2:W-:Y:S01]  /*20b10*/  STL [R1+0x2a84], R26 ;  /* 0x002a841a01007387 */ /* 0x0005e20000100800 */
[----:B------:R-:W-:Y:S01]  /*20b20*/  @!P2 IMAD.MOV R21, RZ, RZ, -R21 ;  /* 0x000000ffff15a224 */ /* 0x000fe200078e0a15 */
[C---:B------:R-:W-:Y:S01]  /*20b30*/  ISETP.GT.U32.AND P2, PT, R0.reuse, R13, PT ;  /* 0x0000000d0000720c */ /* 0x040fe20003f44070 */
[----:B------:R-:W-:Y:S01]  /*20b40*/  IMAD R19, R0, R20, R19 ;  /* 0x0000001400137224 */ /* 0x000fe200078e0213 */
[----:B------:R-:W-:-:S02]  /*20b50*/  IABS R20, R23 ;  /* 0x0000001700147213 */ /* 0x000fc40000000000 */
[----:B------:R-:W-:-:S09]  /*20b60*/  SEL R227, R249, R21, !P6 ;  /* 0x00000015f9e37207 */ /* 0x000fd20007000000 */
[----:B------:R-:W-:-:S05]  /*20b70*/  @!P2 IMAD.IADD R13, R13, 0x1, -R0 ;  /* 0x000000010d0da824 */ /* 0x000fca00078e0a00 */
[----:B------:R-:W-:-:S13]  /*20b80*/  ISETP.GT.U32.AND P2, PT, R0, R13, PT ;  /* 0x0000000d0000720c */ /* 0x000fda0003f44070 */
[----:B------:R-:W-:Y:S01]  /*20b90*/  @!P2 IMAD.IADD R13, R13, 0x1, -R0 ;  /* 0x000000010d0da824 */ /* 0x000fe200078e0a00 */
[----:B------:R-:W-:Y:S01]  /*20ba0*/  ISETP.GE.AND P2, PT, R22, RZ, PT ;  /* 0x000000ff1600720c */ /* 0x000fe20003f46270 */
[----:B-1----:R-:W-:-:S04]  /*20bb0*/  IMAD.HI.U32 R22, R2, R20, RZ ;  /* 0x0000001402167227 */ /* 0x002fc800078e00ff */
[----:B------:R-:W-:-:S04]  /*20bc0*/  IMAD.MOV R22, RZ, RZ, -R22 ;  /* 0x000000ffff167224 */ /* 0x000fc800078e0a16 */
[----:B------:R-:W-:-:S04]  /*20bd0*/  IMAD R20, R0, R22, R20 ;  /* 0x0000001600147224 */ /* 0x000fc800078e0214 */
[----:B------:R-:W-:Y:S01]  /*20be0*/  @!P2 IMAD.MOV R13, RZ, RZ, -R13 ;  /* 0x000000ffff0da224 */ /* 0x000fe200078e0a0d */
[----:B------:R-:W-:-:S04]  /*20bf0*/  ISETP.GT.U32.AND P2, PT, R0, R19, PT ;  /* 0x000000130000720c */ /* 0x000fc80003f44070 */
[----:B------:R-:W-:-:S09]  /*20c00*/  SEL R229, R249, R13, !P6 ;  /* 0x0000000df9e57207 */ /* 0x000fd20007000000 */
[----:B------:R-:W-:-:S05]  /*20c10*/  @!P2 IMAD.IADD R19, R19, 0x1, -R0 ;  /* 0x000000011313a824 */ /* 0x000fca00078e0a00 */
[----:B------:R-:W-:-:S13]  /*20c20*/  ISETP.GT.U32.AND P2, PT, R0, R19, PT ;  /* 0x000000130000720c */ /* 0x000fda0003f44070 */
[----:B------:R-:W-:Y:S02]  /*20c30*/  @!P2 IADD3 R19, R19, -R0, RZ ;  /* 0x800000001313a210 */ /* 0x000fe40007ffe0ff */
[----:B------:R-:W-:Y:S02]  /*20c40*/  ISETP.GE.AND P2, PT, R24, RZ, PT ;  /* 0x000000ff1800720c */ /* 0x000fe40003f46270 */
[----:B---3--:R-:W-:-:S05]  /*20c50*/  IABS R24, R28 ;  /* 0x0000001c00187213 */ /* 0x008fca0000000000 */
[----:B------:R-:W-:-:S05]  /*20c60*/  IMAD.HI.U32 R22, R2, R24, RZ ;  /* 0x0000001802167227 */ /* 0x000fca00078e00ff */
[----:B------:R-:W-:Y:S01]  /*20c70*/  IADD3 R22, -R22, RZ, RZ ;  /* 0x000000ff16167210 */ /* 0x000fe20007ffe1ff */
[----:B------:R-:W-:Y:S01]  /*20c80*/  @!P2 IMAD.MOV R19, RZ, RZ, -R19 ;  /* 0x000000ffff13a224 */ /* 0x000fe200078e0a13 */
[----:B------:R-:W-:-:S03]  /*20c90*/  ISETP.GT.U32.AND P2, PT, R0, R20, PT ;  /* 0x000000140000720c */ /* 0x000fc60003f44070 */
[----:B------:R-:W-:Y:S01]  /*20ca0*/  IMAD R24, R0, R22, R24 ;  /* 0x0000001600187224 */ /* 0x000fe200078e0218 */
[----:B------:R-:W-:Y:S02]  /*20cb0*/  IABS R22, R27 ;  /* 0x0000001b00167213 */ /* 0x000fe40000000000 */
[----:B------:R-:W-:-:S03]  /*20cc0*/  SEL R231, R249, R19, !P6 ;  /* 0x00000013f9e77207 */ /* 0x000fc60007000000 */
[----:B------:R-:W-:-:S04]  /*20cd0*/  IMAD.HI.U32 R25, R2, R22, RZ ;  /* 0x0000001602197227 */ /* 0x000fc800078e00ff */
[----:B------:R-:W-:Y:S02]  /*20ce0*/  @!P2 IMAD.IADD R20, R20, 0x1, -R0 ;  /* 0x000000011414a824 */ /* 0x000fe400078e0a00 */
[----:B------:R-:W-:-:S03]  /*20cf0*/  IMAD.MOV R25, RZ, RZ, -R25 ;  /* 0x000000ffff197224 */ /* 0x000fc600078e0a19 */
[C---:B------:R-:W-:Y:S01]  /*20d00*/  ISETP.GT.U32.AND P2, PT, R0.reuse, R20, PT ;  /* 0x000000140000720c */ /* 0x040fe20003f44070 */
[C---:B------:R-:W-:Y:S01]  /*20d10*/  IMAD R22, R0.reuse, R25, R22 ;  /* 0x0000001900167224 */ /* 0x040fe200078e0216 */
[----:B------:R-:W-:Y:S01]  /*20d20*/  SEL R25, R37, RZ, !P0 ;  /* 0x000000ff25197207 */ /* 0x000fe20004000000 */
[----:B------:R-:W-:Y:S01]  /*20d30*/  IMAD.MOV.U32 R37, RZ, RZ, R154 ;  /* 0x000000ffff257224 */ /* 0x000fe200078e009a */
[----:B------:R-:W-:Y:S02]  /*20d40*/  SEL R154, R249, R47, !P6 ;  /* 0x0000002ff99a7207 */ /* 0x000fe40007000000 */
[----:B------:R-:W-:Y:S01]  /*20d50*/  ISETP.GT.U32.AND P0, PT, R0, R22, PT ;  /* 0x000000160000720c */ /* 0x000fe20003f04070 */
[----:B------:R1:W-:Y:S06]  /*20d60*/  STL [R1+0xed0], R25 ;  /* 0x000ed01901007387 */ /* 0x0003ec0000100800 */
[----:B------:R-:W-:Y:S01]  /*20d70*/  @!P2 IMAD.IADD R20, R20, 0x1, -R0 ;  /* 0x000000011414a824 */ /* 0x000fe200078e0a00 */
[----:B------:R-:W-:-:S02]  /*20d80*/  ISETP.GE.AND P2, PT, R23, RZ, PT ;  /* 0x000000ff1700720c */ /* 0x000fc40003f46270 */
[----:B----4-:R-:W-:-:S03]  /*20d90*/  IABS R23, R26 ;  /* 0x0000001a00177213 */ /* 0x010fc60000000000 */
[----:B------:R-:W-:Y:S02]  /*20da0*/  @!P0 IMAD.IADD R22, R22, 0x1, -R0 ;  /* 0x0000000116168824 */ /* 0x000fe400078e0a00 */
[----:B------:R-:W-:-:S03]  /*20db0*/  IMAD.HI.U32 R2, R2, R23, RZ ;  /* 0x0000001702027227 */ /* 0x000fc600078e00ff */
[C---:B------:R-:W-:Y:S01]  /*20dc0*/  ISETP.GT.U32.AND P0, PT, R0.reuse, R22, PT ;  /* 0x000000160000720c */ /* 0x040fe20003f04070 */
[----:B------:R-:W-:Y:S02]  /*20dd0*/  IMAD.MOV R2, RZ, RZ, -R2 ;  /* 0x000000ffff027224 */ /* 0x000fe400078e0a02 */
[----:B------:R-:W-:Y:S01]  /*20de0*/  @!P2 IMAD.MOV R20, RZ, RZ, -R20 ;  /* 0x000000ffff14a224 */ /* 0x000fe200078e0a14 */
[C---:B------:R-:W-:Y:S01]  /*20df0*/  ISETP.GT.U32.AND P2, PT, R0.reuse, R24, PT ;  /* 0x000000180000720c */ /* 0x040fe20003f44070 */
[----:B------:R-:W-:-:S03]  /*20e00*/  IMAD R23, R0, R2, R23 ;  /* 0x0000000200177224 */ /* 0x000fc600078e0217 */
[----:B------:R-:W-:-:S05]  /*20e10*/  SEL R233, R249, R20, !P6 ;  /* 0x00000014f9e97207 */ /* 0x000fca0007000000 */
[--C-:B------:R-:W-:Y:S01]  /*20e20*/  @!P0 IMAD.IADD R22, R22, 0x1, -R0.reuse ;  /* 0x0000000116168824 */ /* 0x100fe200078e0a00 */
[----:B------:R-:W-:Y:S01]  /*20e30*/  ISETP.GE.AND P0, PT, R27, RZ, PT ;  /* 0x000000ff1b00720c */ /* 0x000fe20003f06270 */
[----:B--2---:R-:W-:Y:S01]  /*20e40*/  IMAD.MOV.U32 R27, RZ, RZ, R175 ;  /* 0x000000ffff1b7224 */ /* 0x004fe200078e00af */
[----:B------:R-:W-:Y:S01]  /*20e50*/  SEL R175, R249, R62, !P6 ;  /* 0x0000003ef9af7207 */ /* 0x000fe20007000000 */
[----:B------:R-:W-:-:S05]  /*20e60*/  @!P2 IMAD.IADD R24, R24, 0x1, -R0 ;  /* 0x000000011818a824 */ /* 0x000fca00078e0a00 */
[----:B------:R-:W-:-:S05]  /*20e70*/  ISETP.GT.U32.AND P2, PT, R0, R24, PT ;  /* 0x000000180000720c */ /* 0x000fca0003f44070 */
[----:B------:R-:W-:Y:S01]  /*20e80*/  @!P0 IMAD.MOV R22, RZ, RZ, -R22 ;  /* 0x000000ffff168224 */ /* 0x000fe200078e0a16 */
[----:B------:R-:W-:Y:S01]  /*20e90*/  ISETP.GE.AND P0, PT, R26, RZ, PT ;  /* 0x000000ff1a00720c */ /* 0x000fe20003f06270 */
[----:B------:R-:W-:Y:S01]  /*20ea0*/  IMAD.MOV.U32 R26, RZ, RZ, R158 ;  /* 0x000000ffff1a7224 */ /* 0x000fe200078e009e */
[C---:B------:R-:W-:Y:S02]  /*20eb0*/  SEL R158, R249.reuse, R51, !P6 ;  /* 0x00000033f99e7207 */ /* 0x040fe40007000000 */
[----:B------:R-:W-:-:S03]  /*20ec0*/  SEL R237, R249, R22, !P6 ;  /* 0x00000016f9ed7207 */ /* 0x000fc60007000000 */
[----:B------:R-:W-:Y:S02]  /*20ed0*/  @!P2 IADD3 R24, R24, -R0, RZ ;  /* 0x800000001818a210 */ /* 0x000fe40007ffe0ff */
[----:B------:R-:W-:Y:S01]  /*20ee0*/  ISETP.GE.AND P2, PT, R28, RZ, PT ;  /* 0x000000ff1c00720c */ /* 0x000fe20003f46270 */
[----:B------:R-:W-:Y:S01]  /*20ef0*/  IMAD.MOV.U32 R28, RZ, RZ, R181 ;  /* 0x000000ffff1c7224 */ /* 0x000fe200078e00b5 */
[----:B------:R-:W-:Y:S01]  /*20f00*/  SEL R181, R249, R65, !P6 ;  /* 0x00000041f9b57207 */ /* 0x000fe20007000000 */
[----:B------:R-:W-:-:S10]  /*20f10*/  IMAD.MOV.U32 R2, RZ, RZ, R24 ;  /* 0x000000ffff027224 */ /* 0x000fd400078e0018 */
[----:B------:R-:W-:Y:S01]  /*20f20*/  @!P2 IMAD.MOV R2, RZ, RZ, -R2 ;  /* 0x000000ffff02a224 */ /* 0x000fe200078e0a02 */
[----:B------:R-:W-:-:S04]  /*20f30*/  ISETP.GT.U32.AND P2, PT, R0, R23, PT ;  /* 0x000000170000720c */ /* 0x000fc80003f44070 */
[----:B------:R-:W-:-:S09]  /*20f40*/  SEL R235, R249, R2, !P6 ;  /* 0x00000002f9eb7207 */ /* 0x000fd20007000000 */
[----:B------:R-:W-:-:S04]  /*20f50*/  @!P2 IADD3 R23, R23, -R0, RZ ;  /* 0x800000001717a210 */ /* 0x000fc80007ffe0ff */
[----:B------:R-:W-:-:S13]  /*20f60*/  ISETP.GT.U32.AND P2, PT, R0, R23, PT ;  /* 0x000000170000720c */ /* 0x000fda0003f44070 */
[----:B------:R-:W-:Y:S01]  /*20f70*/  @!P2 IMAD.IADD R23, R23, 0x1, -R0 ;  /* 0x000000011717a824 */ /* 0x000fe200078e0a00 */
[C---:B------:R-:W-:Y:S01]  /*20f80*/  LEA R24, P2, R6.reuse, R238, 0x2 ;  /* 0x000000ee06187211 */ /* 0x040fe200078410ff */
[----:B------:R-:W-:Y:S01]  /*20f90*/  IMAD.MOV.U32 R0, RZ, RZ, R191 ;  /* 0x000000ffff007224 */ /* 0x000fe200078e00bf */
[C---:B------:R-:W-:Y:S01]  /*20fa0*/  SEL R191, R249.reuse, R70, !P6 ;  /* 0x00000046f9bf7207 */ /* 0x040fe20007000000 */
[----:B------:R-:W-:Y:S01]  /*20fb0*/  @!P0 IMAD.MOV R23, RZ, RZ, -R23 ;  /* 0x000000ffff178224 */ /* 0x000fe200078e0a17 */
[----:B-1----:R-:W-:Y:S02]  /*20fc0*/  LEA.HI.X.SX32 R25, R6, R5, 0x2, P2 ;  /* 0x0000000506197211 */ /* 0x002fe400010f16ff */
[----:B------:R-:W1:Y:S01]  /*20fd0*/  S2R R6, SR_TID.X ;  /* 0x0000000000067919 */ /* 0x000e620000002100 */
[----:B------:R-:W-:Y:S02]  /*20fe0*/  PLOP3.LUT P0, PT, PT, PT, UP4, 0x80, 0x0 ;  /* 0x000000000000781c */ /* 0x000fe40003f0f048 */
[----:B------:R-:W-:Y:S01]  /*20ff0*/  SEL R239, R249, R23, !P6 ;  /* 0x00000017f9ef7207 */ /* 0x000fe20007000000 */
[----:B------:R2:W-:Y:S02]  /*21000*/  STL.64 [R1+0xb50], R24 ;  /* 0x000b501801007387 */ /* 0x0005e40000100a00 */
[----:B--2---:R-:W-:-:S04]  /*21010*/  LEA R24, P2, R7, R238, 0x2 ;  /* 0x000000ee07187211 */ /* 0x004fc800078410ff */
[----:B------:R-:W-:Y:S02]  /*21020*/  LEA.HI.X.SX32 R25, R7, R5, 0x2, P2 ;  /* 0x0000000507197211 */ /* 0x000fe400010f16ff */
[----:B------:R-:W-:-:S03]  /*21030*/  PLOP3.LUT P2, PT, PT, PT, UP4, 0x80, 0x0 ;  /* 0x000000000000781c */ /* 0x000fc60003f4f048 */
[----:B------:R2:W-:Y:S01]  /*21040*/  STL.64 [R1+0xb58], R24 ;  /* 0x000b581801007387 */ /* 0x0005e20000100a00 */
[----:B-1----:R-:W-:Y:S01]  /*21050*/  LOP3.LUT R45, R6, 0x1f, RZ, 0xc0, !PT ;  /* 0x0000001f062d7812 */ /* 0x002fe200078ec0ff */
[----:B--2---:R-:W-:Y:S01]  /*21060*/  IMAD.MOV.U32 R25, RZ, RZ, R156 ;  /* 0x000000ffff197224 */ /* 0x004fe200078e009c */
[C---:B------:R-:W-:Y:S01]  /*21070*/  SEL R156, R249.reuse, R49, !P6 ;  /* 0x00000031f99c7207 */ /* 0x040fe20007000000 */
[----:B------:R-:W-:Y:S01]  /*21080*/  IMAD.MOV.U32 R24, RZ, RZ, R152 ;  /* 0x000000ffff187224 */ /* 0x000fe200078e0098 */
[----:B------:R-:W-:Y:S02]  /*21090*/  SEL R152, R249, R46, !P6 ;  /* 0x0000002ef9987207 */ /* 0x000fe40007000000 */
[----:B------:R-:W-:-:S04]  /*210a0*/  LEA R6, P6, R42, R238, 0x2 ;  /* 0x000000ee2a067211 */ /* 0x000fc800078c10ff */
[----:B------:R-:W-:Y:S02]  /*210b0*/  LEA.HI.X.SX32 R7, R42, R5, 0x2, P6 ;  /* 0x000000052a077211 */ /* 0x000fe400030f16ff */
[----:B------:R-:W-:Y:S01]  /*210c0*/  ISETP.GE.AND P6, PT, R45, UR9, PT ;  /* 0x000000092d007c0c */ /* 0x000fe2000bfc6270 */
[----:B------:R-:W-:Y:S02]  /*210d0*/  IMAD.MOV.U32 R45, RZ, RZ, R44 ;  /* 0x000000ffff2d7224 */ /* 0x000fe400078e002c */
[----:B------:R-:W-:Y:S01]  /*210e0*/  IMAD.MOV.U32 R44, RZ, RZ, R43 ;  /* 0x000000ffff2c7224 */ /* 0x000fe200078e002b */
[----:B------:R-:W-:Y:S01]  /*210f0*/  MOV R43, R0 ;  /* 0x00000000002b7202 */ /* 0x000fe20000000f00 */
[----:B------:R-:W-:Y:S01]  /*21100*/  IMAD.MOV.U32 R0, RZ, RZ, R245 ;  /* 0x000000ffff007224 */ /* 0x000fe200078e00f5 */
[----:B------:R1:W-:Y:S01]  /*21110*/  STL.64 [R1+0x2da0], R6 ;  /* 0x002da00601007387 */ /* 0x0003e20000100a00 */
[----:B------:R-:W-:Y:S01]  /*21120*/  IMAD.MOV.U32 R245, RZ, RZ, R244 ;  /* 0x000000fffff57224 */ /* 0x000fe200078e00f4 */
[----:B------:R-:W-:-:S02]  /*21130*/  SEL R244, RZ, 0x4, P6 ;  /* 0x00000004fff47807 */ /* 0x000fc40003000000 */
[----:B-1----:R-:W-:-:S04]  /*21140*/  LEA R6, P6, R12, R238, 0x2 ;  /* 0x000000ee0c067211 */ /* 0x002fc800078c10ff */
[----:B------:R-:W-:-:S05]  /*21150*/  LEA.HI.X.SX32 R7, R12, R5, 0x2, P6 ;  /* 0x000000050c077211 */ /* 0x000fca00030f16ff */
[----:B------:R1:W-:Y:S02]  /*21160*/  STL.64 [R1+0xb48], R6 ;  /* 0x000b480601007387 */ /* 0x0003e40000100a00 */
        /* <DEDUP_REMOVED lines=35> */
[----:B------:R1:W-:Y:S04]  /*213a0*/  STL.64 [R1+0xae8], R6 ;  /* 0x000ae80601007387 */ /* 0x0003e80000100a00 */
[----:B------:R-:W1:Y:S02]  /*213b0*/  LDL.LU R46, [R1+0x14] ;  /* 0x00001400012e7983 */ /* 0x000e640000300800 */
        /* <DEDUP_REMOVED lines=439> */
[----:B------:R-:W1:Y:S02]  /*22f30*/  LDL.LU R46, [R1] ;  /* 0x00000000012e7983 */ /* 0x000e640000300800 */
        /* <DEDUP_REMOVED lines=258> */
[----:B------:R-:W-:Y:S01]  /*23f60*/  LEA.HI.X.SX32 R7, R46, R5, 0x2, P6 ;  /* 0x000000052e077211 */ /* 0x000fe200030f16ff */
[----:B------:R-:W-:Y:S02]  /*23f70*/  IMAD.MOV.U32 R46, RZ, RZ, R45 ;  /* 0x000000ffff2e7224 */ /* 0x000fe400078e002d */
[----:B------:R-:W-:Y:S02]  /*23f80*/  IMAD.MOV.U32 R45, RZ, RZ, R44 ;  /* 0x000000ffff2d7224 */ /* 0x000fe400078e002c */
[----:B------:R-:W-:Y:S01]  /*23f90*/  IMAD.MOV.U32 R44, RZ, RZ, R43 ;  /* 0x000000ffff2c7224 */ /* 0x000fe200078e002b */
[----:B------:R-:W-:Y:S01]  /*23fa0*/  MOV R43, R0 ;  /* 0x00000000002b7202 */ /* 0x000fe20000000f00 */
[----:B------:R1:W-:Y:S01]  /*23fb0*/  STL.64 [R1+0x510], R6 ;  /* 0x0005100601007387 */ /* 0x0003e20000100a00 */
[----:B------:R-:W-:Y:S02]  /*23fc0*/  IMAD.MOV.U32 R0, RZ, RZ, R24 ;  /* 0x000000ffff007224 */ /* 0x000fe400078e0018 */
[----:B------:R-:W-:-:S02]  /*23fd0*/  IMAD.MOV.U32 R24, RZ, RZ, R37 ;  /* 0x000000ffff187224 */ /* 0x000fc400078e0025 */
[----:B------:R-:W-:Y:S02]  /*23fe0*/  IMAD.MOV.U32 R37, RZ, RZ, R25 ;  /* 0x000000ffff257224 */ /* 0x000fe400078e0019 */
[----:B------:R-:W-:Y:S02]  /*23ff0*/  IMAD.MOV.U32 R25, RZ, RZ, R26 ;  /* 0x000000ffff197224 */ /* 0x000fe400078e001a */
[----:B------:R-:W-:Y:S01]  /*24000*/  IMAD.MOV.U32 R26, RZ, RZ, R97 ;  /* 0x000000ffff1a7224 */ /* 0x000fe200078e0061 */
[----:B------:R-:W-:Y:S01]  /*24010*/  MOV R97, R105 ;  /* 0x0000006900617202 */ /* 0x000fe20000000f00 */
[----:B------:R-:W-:Y:S01]  /*24020*/  IMAD.MOV.U32 R105, RZ, RZ, R113 ;  /* 0x000000ffff697224 */ /* 0x000fe200078e0071 */
[C---:B-1----:R-:W-:Y:S01]  /*24030*/  LEA R6, P6, R198.reuse, R238, 0x2 ;  /* 0x000000eec6067211 */ /* 0x042fe200078c10ff */
[----:B------:R-:W-:Y:S02]  /*24040*/  IMAD.MOV.U32 R113, RZ, RZ, R121 ;  /* 0x000000ffff717224 */ /* 0x000fe400078e0079 */
[----:B------:R-:W-:Y:S01]  /*24050*/  IMAD.MOV.U32 R121, RZ, RZ, R129 ;  /* 0x000000ffff797224 */ /* 0x000fe200078e0081 */
[----:B------:R-:W-:Y:S01]  /*24060*/  LEA.HI.X.SX32 R7, R198, R5, 0x2, P6 ;  /* 0x00000005c6077211 */ /* 0x000fe200030f16ff */
[----:B------:R-:W-:-:S02]  /*24070*/  IMAD.MOV.U32 R129, RZ, RZ, R27 ;  /* 0x000000ffff817224 */ /* 0x000fc400078e001b */
[----:B------:R-:W-:Y:S02]  /*24080*/  IMAD.MOV.U32 R27, RZ, RZ, R28 ;  /* 0x000000ffff1b7224 */ /* 0x000fe400078e001c */
[----:B------:R1:W-:Y:S04]  /*24090*/  STL.64 [R1+0x508], R6 ;  /* 0x0005080601007387 */ /* 0x0003e80000100a00 */
[----:B------:R-:W2:Y:S01]  /*240a0*/  LDL.LU R28, [R1+0x430] ;  /* 0x00043000011c7983 */ /* 0x000ea20000300800 */
[----:B-1----:R-:W-:-:S04]  /*240b0*/  LEA R6, P6, R46, R238, 0x2 ;  /* 0x000000ee2e067211 */ /* 0x002fc800078c10ff */
[----:B------:R-:W-:Y:S02]  /*240c0*/  LEA.HI.X.SX32 R7, R46, R5, 0x2, P6 ;  /* 0x000000052e077211 */ /* 0x000fe400030f16ff */
[----:B------:R-:W-:Y:S01]  /*240d0*/  MOV R46, R45 ;  /* 0x0000002d002e7202 */ /* 0x000fe20000000f00 */
[----:B------:R-:W-:Y:S02]  /*240e0*/  IMAD.MOV.U32 R45, RZ, RZ, R44 ;  /* 0x000000ffff2d7224 */ /* 0x000fe400078e002c */
[----:B------:R-:W-:Y:S01]  /*240f0*/  IMAD.MOV.U32 R44, RZ, RZ, R43 ;  /* 0x000000ffff2c7224 */ /* 0x000fe200078e002b */
[----:B------:R1:W-:Y:S01]  /*24100*/  STL.64 [R1+0x500], R6 ;  /* 0x0005000601007387 */ /* 0x0003e20000100a00 */
[----:B------:R-:W-:Y:S02]  /*24110*/  IMAD.MOV.U32 R43, RZ, RZ, R0 ;  /* 0x000000ffff2b7224 */ /* 0x000fe400078e0000 */
[----:B------:R-:W-:Y:S02]  /*24120*/  IMAD.MOV.U32 R0, RZ, RZ, R24 ;  /* 0x000000ffff007224 */ /* 0x000fe400078e0018 */
[----:B------:R-:W-:Y:S01]  /*24130*/  IMAD.MOV.U32 R24, RZ, RZ, R37 ;  /* 0x000000ffff187224 */ /* 0x000fe200078e0025 */
[----:B------:R-:W-:Y:S01]  /*24140*/  MOV R37, R25 ;  /* 0x0000001900257202 */ /* 0x000fe20000000f00 */
[----:B------:R-:W-:-:S02]  /*24150*/  IMAD.MOV.U32 R25, RZ, RZ, R26 ;  /* 0x000000ffff197224 */ /* 0x000fc400078e001a */
[----:B------:R-:W-:Y:S02]  /*24160*/  IMAD.MOV.U32 R26, RZ, RZ, R97 ;  /* 0x000000ffff1a7224 */ /* 0x000fe400078e0061 */
[----:B------:R-:W-:Y:S02]  /*24170*/  IMAD.MOV.U32 R97, RZ, RZ, R105 ;  /* 0x000000ffff617224 */ /* 0x000fe400078e0069 */
[----:B------:R-:W-:Y:S02]  /*24180*/  IMAD.MOV.U32 R105, RZ, RZ, R113 ;  /* 0x000000ffff697224 */ /* 0x000fe400078e0071 */
[----:B------:R-:W-:Y:S01]  /*24190*/  IMAD.MOV.U32 R113, RZ, RZ, R121 ;  /* 0x000000ffff717224 */ /* 0x000fe200078e0079 */
[----:B------:R-:W-:Y:S01]  /*241a0*/  MOV R121, R129 ;  /* 0x0000008100797202 */ /* 0x000fe20000000f00 */
[----:B------:R-:W-:Y:S02]  /*241b0*/  IMAD.MOV.U32 R129, RZ, RZ, R27 ;  /* 0x000000ffff817224 */ /* 0x000fe400078e001b */
[----:B--2---:R-:W-:-:S02]  /*241c0*/  IMAD.MOV.U32 R27, RZ, RZ, R28 ;  /* 0x000000ffff1b7224 */ /* 0x004fc400078e001c */
[----:B------:R-:W2:Y:S01]  /*241d0*/  LDL.LU R28, [R1+0x444] ;  /* 0x00044400011c7983 */ /* 0x000ea20000300800 */
[----:B-1----:R-:W-:-:S04]  /*241e0*/  LEA R6, P6, R46, R238, 0x2 ;  /* 0x000000ee2e067211 */ /* 0x002fc800078c10ff */
[----:B------:R-:W-:Y:S01]  /*241f0*/  LEA.HI.X.SX32 R7, R46, R5, 0x2, P6 ;  /* 0x000000052e077211 */ /* 0x000fe200030f16ff */
[----:B------:R-:W-:Y:S02]  /*24200*/  IMAD.MOV.U32 R46, RZ, RZ, R45 ;  /* 0x000000ffff2e7224 */ /* 0x000fe400078e002d */
[----:B------:R-:W-:Y:S02]  /*24210*/  IMAD.MOV.U32 R45, RZ, RZ, R44 ;  /* 0x000000ffff2d7224 */ /* 0x000fe400078e002c */
[----:B------:R-:W-:Y:S01]  /*24220*/  IMAD.MOV.U32 R44, RZ, RZ, R43 ;  /* 0x000000ffff2c7224 */ /* 0x000fe200078e002b */
[----:B------:R-:W-:Y:S01]  /*24230*/  MOV R43, R0 ;  /* 0x00000000002b7202 */ /* 0x000fe20000000f00 */
[----:B------:R-:W-:Y:S01]  /*24240*/  IMAD.MOV.U32 R0, RZ, RZ, R24 ;  /* 0x000000ffff007224 */ /* 0x000fe200078e0018 */
[----:B------:R1:W-:Y:S01]  /*24250*/  STL.64 [R1+0x4f8], R6 ;  /* 0x0004f80601007387 */ /* 0x0003e20000100a00 */
[----:B------:R-:W-:Y:S02]  /*24260*/  IMAD.MOV.U32 R24, RZ, RZ, R37 ;  /* 0x000000ffff187224 */ /* 0x000fe400078e0025 */
[----:B------:R-:W-:-:S02]  /*24270*/  IMAD.MOV.U32 R37, RZ, RZ, R25 ;  /* 0x000000ffff257224 */ /* 0x000fc400078e0019 */
[----:B------:R-:W-:Y:S02]  /*24280*/  IMAD.MOV.U32 R25, RZ, RZ, R26 ;  /* 0x000000ffff197224 */ /* 0x000fe400078e001a */
[----:B------:R-:W-:Y:S01]  /*24290*/  IMAD.MOV.U32 R26, RZ, RZ, R97 ;  /* 0x000000ffff1a7224 */ /* 0x000fe200078e0061 */
[----:B------:R-:W-:Y:S01]  /*242a0*/  MOV R97, R105 ;  /* 0x0000006900617202 */ /* 0x000fe20000000f00 */
[----:B------:R-:W-:Y:S02]  /*242b0*/  IMAD.MOV.U32 R105, RZ, RZ, R113 ;  /* 0x000000ffff697224 */ /* 0x000fe400078e0071 */
[----:B------:R-:W-:Y:S02]  /*242c0*/  IMAD.MOV.U32 R113, RZ, RZ, R121 ;  /* 0x000000ffff717224 */ /* 0x000fe400078e0079 */
[----:B------:R-:W-:Y:S02]  /*242d0*/  IMAD.MOV.U32 R121, RZ, RZ, R129 ;  /* 0x000000ffff797224 */ /* 0x000fe400078e0081 */
[----:B------:R-:W-:-:S02]  /*242e0*/  IMAD.MOV.U32 R129, RZ, RZ, R27 ;  /* 0x000000ffff817224 */ /* 0x000fc400078e001b */
[----:B--2---:R-:W-:Y:S02]  /*242f0*/  IMAD.MOV.U32 R27, RZ, RZ, R28 ;  /* 0x000000ffff1b7224 */ /* 0x004fe400078e001c */
        /* <DEDUP_REMOVED lines=262> */
[----:B------:R-:W-:Y:S01]  /*25360*/  IMAD.MOV.U32 R113, RZ, RZ, R121 ;  /* 0x000000ffff717224 */ /* 0x000fe200078e0079 */
[C---:B-1----:R-:W-:Y:S01]  /*25370*/  LEA R6, P6, R46.reuse, R238, 0x2 ;  /* 0x000000ee2e067211 */ /* 0x042fe200078c10ff */
[----:B------:R-:W-:Y:S02]  /*25380*/  IMAD.MOV.U32 R121, RZ, RZ, R129 ;  /* 0x000000ffff797224 */ /* 0x000fe400078e0081 */
[----:B------:R-:W-:Y:S01]  /*25390*/  IMAD.MOV.U32 R129, RZ, RZ, R27 ;  /* 0x000000ffff817224 */ /* 0x000fe200078e001b */
[----:B------:R-:W-:Y:S01]  /*253a0*/  LEA.HI.X.SX32 R7, R46, R5, 0x2, P6 ;  /* 0x000000052e077211 */ /* 0x000fe200030f16ff */
[----:B------:R-:W-:-:S02]  /*253b0*/  IMAD.MOV.U32 R46, RZ, RZ, R45 ;  /* 0x000000ffff2e7224 */ /* 0x000fc400078e002d */
[----:B------:R-:W-:Y:S02]  /*253c0*/  IMAD.MOV.U32 R45, RZ, RZ, R44 ;  /* 0x000000ffff2d7224 */ /* 0x000fe400078e002c */
[----:B------:R-:W-:Y:S02]  /*253d0*/  IMAD.MOV.U32 R44, RZ, RZ, R43 ;  /* 0x000000ffff2c7224 */ /* 0x000fe400078e002b */
[----:B------:R-:W-:Y:S02]  /*253e0*/  IMAD.MOV.U32 R43, RZ, RZ, R0 ;  /* 0x000000ffff2b7224 */ /* 0x000fe400078e0000 */
[----:B------:R-:W-:Y:S01]  /*253f0*/  IMAD.MOV.U32 R0, RZ, RZ, R24 ;  /* 0x000000ffff007224 */ /* 0x000fe200078e0018 */
[----:B------:R-:W-:Y:S01]  /*25400*/  MOV R24, R37 ;  /* 0x0000002500187202 */ /* 0x000fe20000000f00 */
[----:B------:R-:W-:Y:S02]  /*25410*/  IMAD.MOV.U32 R37, RZ, RZ, R25 ;  /* 0x000000ffff257224 */ /* 0x000fe400078e0019 */
[----:B------:R-:W-:-:S02]  /*25420*/  IMAD.MOV.U32 R25, RZ, RZ, R26 ;  /* 0x000000ffff197224 */ /* 0x000fc400078e001a */
[----:B------:R-:W-:Y:S02]  /*25430*/  IMAD.MOV.U32 R26, RZ, RZ, R97 ;  /* 0x000000ffff1a7224 */ /* 0x000fe400078e0061 */
[----:B------:R-:W-:Y:S02]  /*25440*/  IMAD.MOV.U32 R97, RZ, RZ, R105 ;  /* 0x000000ffff617224 */ /* 0x000fe400078e0069 */
[----:B------:R-:W-:Y:S01]  /*25450*/  IMAD.MOV.U32 R105, RZ, RZ, R113 ;  /* 0x000000ffff697224 */ /* 0x000fe200078e0071 */
[----:B------:R-:W-:Y:S01]  /*25460*/  MOV R113, R121 ;  /* 0x0000007900717202 */ /* 0x000fe20000000f00 */
[----:B------:R-:W-:Y:S02]  /*25470*/  IMAD.MOV.U32 R121, RZ, RZ, R129 ;  /* 0x000000ffff797224 */ /* 0x000fe400078e0081 */
[----:B--2---:R-:W-:Y:S01]  /*25480*/  IMAD.MOV.U32 R27, RZ, RZ, R28 ;  /* 0x000000ffff1b7224 */ /* 0x004fe200078e001c */
[----:B------:R-:W-:Y:S02]  /*25490*/  MOV R28, R34 ;  /* 0x00000022001c7202 */ /* 0x000fe40000000f00 */
[----:B------:R-:W2:Y:S01]  /*254a0*/  LDL.LU R34, [R1+0xd00] ;  /* 0x000d000001227983 */ /* 0x000ea20000300800 */
[----:B------:R-:W-:-:S02]  /*254b0*/  IMAD.MOV.U32 R129, RZ, RZ, R27 ;  /* 0x000000ffff817224 */ /* 0x000fc400078e001b */
[----:B------:R-:W-:Y:S01]  /*254c0*/  IMAD.MOV.U32 R27, RZ, RZ, R35 ;  /* 0x000000ffff1b7224 */ /* 0x000fe200078e0023 */
[----:B------:R1:W-:Y:S04]  /*254d0*/  STL.64 [R1+0x480], R6 ;  /* 0x0004800601007387 */ /* 0x0003e80000100a00 */
[----:B------:R-:W3:Y:S01]  /*254e0*/  LDL.LU R35, [R1+0xd3c] ;  /* 0x000d3c0001237983 */ /* 0x000ee20000300800 */
[----:B-1----:R-:W-:-:S04]  /*254f0*/  LEA R6, P6, R46, R238, 0x2 ;  /* 0x000000ee2e067211 */ /* 0x002fc800078c10ff */
[----:B------:R-:W-:Y:S01]  /*25500*/  LEA.HI.X.SX32 R7, R46, R5, 0x2, P6 ;  /* 0x000000052e077211 */ /* 0x000fe200030f16ff */
[----:B------:R-:W-:Y:S02]  /*25510*/  IMAD.MOV.U32 R46, RZ, RZ, R45 ;  /* 0x000000ffff2e7224 */ /* 0x000fe400078e002d */
[----:B------:R-:W-:Y:S01]  /*25520*/  IMAD.MOV.U32 R45, RZ, RZ, R44 ;  /* 0x000000ffff2d7224 */ /* 0x000fe200078e002c */
[----:B------:R-:W-:Y:S01]  /*25530*/  MOV R44, R43 ;  /* 0x0000002b002c7202 */ /* 0x000fe20000000f00 */
[----:B------:R-:W-:Y:S01]  /*25540*/  IMAD.MOV.U32 R43, RZ, RZ, R0 ;  /* 0x000000ffff2b7224 */ /* 0x000fe200078e0000 */
[----:B------:R1:W-:Y:S01]  /*25550*/  STL.64 [R1+0x478], R6 ;  /* 0x0004780601007387 */ /* 0x0003e20000100a00 */
[----:B------:R-:W-:Y:S02]  /*25560*/  IMAD.MOV.U32 R0, RZ, RZ, R24 ;  /* 0x000000ffff007224 */ /* 0x000fe400078e0018 */
[----:B------:R-:W-:Y:S02]  /*25570*/  IMAD.MOV.U32 R24, RZ, RZ, R37 ;  /* 0x000000ffff187224 */ /* 0x000fe400078e0025 */
[----:B------:R-:W-:-:S02]  /*25580*/  IMAD.MOV.U32 R37, RZ, RZ, R25 ;  /* 0x000000ffff257224 */ /* 0x000fc400078e0019 */
        /* <DEDUP_REMOVED lines=9> */
[----:B------:R-:W-:Y:S01]  /*25620*/  IMAD.MOV.U32 R129, RZ, RZ, R27 ;  /* 0x000000ffff817224 */ /* 0x000fe200078e001b */
[----:B------:R-:W-:Y:S01]  /*25630*/  MOV R27, R36 ;  /* 0x00000024001b7202 */ /* 0x000fe20000000f00 */
[----:B------:R-:W-:Y:S01]  /*25640*/  IMAD.MOV.U32 R45, RZ, RZ, R44 ;  /* 0x000000ffff2d7224 */ /* 0x000fe200078e002c */
[----:B------:R-:W4:Y:S01]  /*25650*/  LDL.LU R36, [R1+0xd5c] ;  /* 0x000d5c0001247983 */ /* 0x000f220000300800 */
[----:B------:R-:W-:Y:S02]  /*25660*/  IMAD.MOV.U32 R44, RZ, RZ, R43 ;  /* 0x000000ffff2c7224 */ /* 0x000fe400078e002b */
[----:B------:R-:W-:Y:S01]  /*25670*/  IMAD.MOV.U32 R43, RZ, RZ, R0 ;  /* 0x000000ffff2b7224 */ /* 0x000fe200078e0000 */
[----:B------:R1:W-:Y:S01]  /*25680*/  STL.64 [R1+0x470], R6 ;  /* 0x0004700601007387 */ /* 0x0003e20000100a00 */
[----:B------:R-:W-:Y:S01]  /*25690*/  IMAD.MOV.U32 R0, RZ, RZ, R24 ;  /* 0x000000ffff007224 */ /* 0x000fe200078e0018 */
[----:B------:R-:W-:Y:S01]  /*256a0*/  MOV R24, R37 ;  /* 0x0000002500187202 */ /* 0x000fe20000000f00 */
[----:B------:R-:W-:-:S02]  /*256b0*/  IMAD.MOV.U32 R37, RZ, RZ, R25 ;  /* 0x000000ffff257224 */ /* 0x000fc400078e0019 */
[----:B------:R-:W-:Y:S02]  /*256c0*/  IMAD.MOV.U32 R25, RZ, RZ, R26 ;  /* 0x000000ffff197224 */ /* 0x000fe400078e001a */
[----:B------:R-:W-:Y:S02]  /*256d0*/  IMAD.MOV.U32 R26, RZ, RZ, R97 ;  /* 0x000000ffff1a7224 */ /* 0x000fe400078e0061 */
[----:B------:R-:W-:Y:S02]  /*256e0*/  IMAD.MOV.U32 R97, RZ, RZ, R105 ;  /* 0x000000ffff617224 */ /* 0x000fe400078e0069 */
[----:B------:R-:W-:Y:S01]  /*256f0*/  IMAD.MOV.U32 R105, RZ, RZ, R113 ;  /* 0x000000ffff697224 */ /* 0x000fe200078e0071 */
[C---:B-1----:R-:W-:Y:S02]  /*25700*/  LEA R6, P6, R46.reuse, R238, 0x2 ;  /* 0x000000ee2e067211 */ /* 0x042fe400078c10ff */
[----:B------:R-:W-:Y:S01]  /*25710*/  MOV R113, R121 ;  /* 0x0000007900717202 */ /* 0x000fe20000000f00 */
[----:B------:R-:W-:Y:S01]  /*25720*/  IMAD.MOV.U32 R121, RZ, RZ, R129 ;  /* 0x000000ffff797224 */ /* 0x000fe200078e0081 */
[----:B------:R-:W-:Y:S01]  /*25730*/  LEA.HI.X.SX32 R7, R46, R5, 0x2, P6 ;  /* 0x000000052e077211 */ /* 0x000fe200030f16ff */
[----:B------:R-:W-:-:S02]  /*25740*/  IMAD.MOV.U32 R46, RZ, RZ, R45 ;  /* 0x000000ffff2e7224 */ /* 0x000fc400078e002d */
[----:B------:R-:W-:Y:S01]  /*25750*/  IMAD.MOV.U32 R45, RZ, RZ, R44 ;  /* 0x000000ffff2d7224 */ /* 0x000fe200078e002c */
[----:B------:R-:W-:Y:S01]  /*25760*/  MOV R44, R43 ;  /* 0x0000002b002c7202 */ /* 0x000fe20000000f00 */
[----:B------:R-:W-:Y:S02]  /*25770*/  IMAD.MOV.U32 R129, RZ, RZ, R27 ;  /* 0x000000ffff817224 */ /* 0x000fe400078e001b */
[----:B------:R-:W-:Y:S02]  /*25780*/  IMAD.MOV.U32 R43, RZ, RZ, R0 ;  /* 0x000000ffff2b7224 */ /* 0x000fe400078e0000 */
[----:B------:R-:W-:Y:S02]  /*25790*/  IMAD.MOV.U32 R27, RZ, RZ, R245 ;  /* 0x000000ffff1b7224 */ /* 0x000fe400078e00f5 */
[----:B------:R-:W-:Y:S01]  /*257a0*/  IMAD.MOV.U32 R0, RZ, RZ, R24 ;  /* 0x000000ffff007224 */ /* 0x000fe200078e0018 */
[----:B------:R-:W4:Y:S01]  /*257b0*/  LDL.LU R245, [R1+0xd38] ;  /* 0x000d380001f57983 */ /* 0x000f220000300800 */
[----:B------:R-:W-:-:S02]  /*257c0*/  IMAD.MOV.U32 R24, RZ, RZ, R37 ;  /* 0x000000ffff187224 */ /* 0x000fc400078e0025 */
[----:B------:R-:W-:Y:S01]  /*257d0*/  IMAD.MOV.U32 R37, RZ, RZ, R25 ;  /* 0x000000ffff257224 */ /* 0x000fe200078e0019 */
[----:B------:R1:W-:Y:S01]  /*257e0*/  STL.64 [R1+0x468], R6 ;  /* 0x0004680601007387 */ /* 0x0003e20000100a00 */
[----:B------:R-:W-:Y:S01]  /*257f0*/  IMAD.MOV.U32 R25, RZ, RZ, R26 ;  /* 0x000000ffff197224 */ /* 0x000fe200078e001a */
[----:B------:R-:W-:Y:S01]  /*25800*/  MOV R26, R97 ;  /* 0x00000061001a7202 */ /* 0x000fe20000000f00 */
[----:B------:R-:W-:Y:S02]  /*25810*/  IMAD.MOV.U32 R97, RZ, RZ, R105 ;  /* 0x000000ffff617224 */ /* 0x000fe400078e0069 */
[----:B------:R-:W-:Y:S02]  /*25820*/  IMAD.MOV.U32 R105, RZ, RZ, R113 ;  /* 0x000000ffff697224 */ /* 0x000fe400078e0071 */
[----:B------:R-:W-:Y:S02]  /*25830*/  IMAD.MOV.U32 R113, RZ, RZ, R121 ;  /* 0x000000ffff717224 */ /* 0x000fe400078e0079 */
[----:B------:R-:W-:-:S02]  /*25840*/  IMAD.MOV.U32 R121, RZ, RZ, R129 ;  /* 0x000000ffff797224 */ /* 0x000fc400078e0081 */
[----:B------:R-:W-:Y:S01]  /*25850*/  IMAD.MOV.U32 R129, RZ, RZ, R27 ;  /* 0x000000ffff817224 */ /* 0x000fe200078e001b */
[C---:B-1----:R-:W-:Y:S02]  /*25860*/  LEA R6, P6, R46.reuse, R238, 0x2 ;  /* 0x000000ee2e067211 */ /* 0x042fe400078c10ff */
[----:B------:R-:W-:Y:S02]  /*25870*/  MOV R27, R234 ;  /* 0x000000ea001b7202 */ /* 0x000fe40000000f00 */
[----:B------:R-:W-:Y:S01]  /*25880*/  LEA.HI.X.SX32 R7, R46, R5, 0x2, P6 ;  /* 0x000000052e077211 */ /* 0x000fe200030f16ff */
[----:B------:R-:W-:Y:S01]  /*25890*/  IMAD.MOV.U32 R46, RZ, RZ, R45 ;  /* 0x000000ffff2e7224 */ /* 0x000fe200078e002d */
[----:B------:R-:W4:Y:S01]  /*258a0*/  LDL.LU R234, [R1+0xd4c] ;  /* 0x000d4c0001ea7983 */ /* 0x000f220000300800 */
[----:B------:R-:W-:Y:S02]  /*258b0*/  IMAD.MOV.U32 R45, RZ, RZ, R44 ;  /* 0x000000ffff2d7224 */ /* 0x000fe400078e002c */
[----:B------:R-:W-:Y:S01]  /*258c0*/  IMAD.MOV.U32 R44, RZ, RZ, R43 ;  /* 0x000000ffff2c7224 */ /* 0x000fe200078e002b */
[----:B------:R1:W-:Y:S01]  /*258d0*/  STL.64 [R1+0x460], R6 ;  /* 0x0004600601007387 */ /* 0x0003e20000100a00 */
[----:B------:R-:W-:-:S02]  /*258e0*/  IMAD.MOV.U32 R43, RZ, RZ, R0 ;  /* 0x000000ffff2b7224 */ /* 0x000fc400078e0000 */
[----:B------:R-:W-:Y:S01]  /*258f0*/  IMAD.MOV.U32 R0, RZ, RZ, R24 ;  /* 0x000000ffff007224 */ /* 0x000fe200078e0018 */
[----:B------:R-:W-:Y:S01]  /*25900*/  MOV R24, R37 ;  /* 0x0000002500187202 */ /* 0x000fe20000000f00 */
[----:B------:R-:W-:Y:S02]  /*25910*/  IMAD.MOV.U32 R37, RZ, RZ, R25 ;  /* 0x000000ffff257224 */ /* 0x000fe400078e0019 */
[----:B------:R-:W-:Y:S02]  /*25920*/  IMAD.MOV.U32 R25, RZ, RZ, R26 ;  /* 0x000000ffff197224 */ /* 0x000fe400078e001a */
[----:B------:R-:W-:Y:S02]  /*25930*/  IMAD.MOV.U32 R26, RZ, RZ, R97 ;  /* 0x000000ffff1a7224 */ /* 0x000fe400078e0061 */
[----:B------:R-:W-:Y:S01]  /*25940*/  IMAD.MOV.U32 R97, RZ, RZ, R105 ;  /* 0x000000ffff617224 */ /* 0x000fe200078e0069 */
[C---:B-1----:R-:W-:Y:S01]  /*25950*/  LEA R6, P6, R46.reuse, R238, 0x2 ;  /* 0x000000ee2e067211 */ /* 0x042fe200078c10ff */
[----:B------:R-:W-:Y:S01]  /*25960*/  IMAD.MOV.U32 R105, RZ, RZ, R113 ;  /* 0x000000ffff697224 */ /* 0x000fe200078e0071 */
        /* <DEDUP_REMOVED lines=124> */
[----:B------:R-:W2:Y:S01]  /*26130*/  LDL.LU R29, [R1+0xd28] ;  /* 0x000d2800011d7983 */ /* 0x000ea20000300800 */
        /* <DEDUP_REMOVED lines=14> */
[----:B------:R-:W3:Y:S01]  /*26220*/  LDL.LU R30, [R1+0xd20] ;  /* 0x000d2000011e7983 */ /* 0x000ee20000300800 */
        /* <DEDUP_REMOVED lines=54> */
[----:B------:R-:W-:Y:S02]  /*26590*/  IMAD.MOV.U32 R27, RZ, RZ, R28 ;  /* 0x000000ffff1b7224 */ /* 0x000fe400078e001c */
[----:B------:R1:W-:Y:S04]  /*265a0*/  STL.64 [R1+0x408], R6 ;  /* 0x0004080601007387 */ /* 0x0003e80000100a00 */
[----:B------:R-:W2:Y:S01]  /*265b0*/  LDL.LU R28, [R1+0xcbc] ;  /* 0x000cbc00011c7983 */ /* 0x000ea20000300800 */
        /* <DEDUP_REMOVED lines=13> */
[----:B------:R-:W-:Y:S02]  /*26690*/  IMAD.MOV.U32 R105, RZ, RZ, R113 ;  /* 0x000000ffff697224 */ /* 0x000fe400078e0071 */
[----:B------:R-:W-:Y:S02]  /*266a0*/  IMAD.MOV.U32 R113, RZ, RZ, R121 ;  /* 0x000000ffff717224 */ /* 0x000fe400078e0079 */
[----:B------:R-:W-:Y:S02]  /*266b0*/  IMAD.MOV.U32 R121, RZ, RZ, R129 ;  /* 0x000000ffff797224 */ /* 0x000fe400078e0081 */
[----:B------:R-:W-:Y:S01]  /*266c0*/  IMAD.MOV.U32 R129, RZ, RZ, R27 ;  /* 0x000000ffff817224 */ /* 0x000fe200078e001b */
[----:B--2---:R-:W-:-:S02]  /*266d0*/  MOV R27, R28 ;  /* 0x0000001c001b7202 */ /* 0x004fc40000000f00 */
[----:B------:R-:W2:Y:S01]  /*266e0*/  LDL.LU R28, [R1+0xcc0] ;  /* 0x000cc000011c7983 */ /* 0x000ea20000300800 */
[----:B-1----:R-:W-:-:S04]  /*266f0*/  LEA R6, P6, R46, R238, 0x2 ;  /* 0x000000ee2e067211 */ /* 0x002fc800078c10ff */
[----:B------:R-:W-:Y:S01]  /*26700*/  LEA.HI.X.SX32 R7, R46, R5, 0x2, P6 ;  /* 0x000000052e077211 */ /* 0x000fe200030f16ff */
[----:B------:R-:W-:Y:S02]  /*26710*/  IMAD.MOV.U32 R46, RZ, RZ, R45 ;  /* 0x000000ffff2e7224 */ /* 0x000fe400078e002d */
[----:B------:R-:W-:Y:S02]  /*26720*/  IMAD.MOV.U32 R45, RZ, RZ, R44 ;  /* 0x000000ffff2d7224 */ /* 0x000fe400078e002c */
[----:B------:R-:W-:Y:S01]  /*26730*/  IMAD.MOV.U32 R44, RZ, RZ, R43 ;  /* 0x000000ffff2c7224 */ /* 0x000fe200078e002b */
[----:B------:R1:W-:Y:S01]  /*26740*/  STL.64 [R1+0x3f8], R6 ;  /* 0x0003f80601007387 */ /* 0x0003e20000100a00 */
        /* <DEDUP_REMOVED lines=11> */
[----:B--2---:R-:W-:Y:S02]  /*26800*/  IMAD.MOV.U32 R27, RZ, RZ, R28 ;  /* 0x000000ffff1b7224 */ /* 0x004fe400078e001c */
        /* <DEDUP_REMOVED lines=170> */
[----:B--2---:R-:W-:Y:S01]  /*272b0*/  MOV R27, R28 ;  /* 0x0000001c001b7202 */ /* 0x004fe20000000f00 */
[----:B------:R-:W-:-:S02]  /*272c0*/  IMAD.MOV.U32 R28, RZ, RZ, R29 ;  /* 0x000000ffff1c7224 */ /* 0x000fc400078e001d */
[----:B------:R-:W2:Y:S01]  /*272d0*/  LDL.LU R29, [R1+0xce8] ;  /* 0x000ce800011d7983 */ /* 0x000ea20000300800 */
[----:B-1----:R-:W-:-:S04]  /*272e0*/  LEA R6, P6, R46, R238, 0x2 ;  /* 0x000000ee2e067211 */ /* 0x002fc800078c10ff */
[----:B------:R-:W-:Y:S01]  /*272f0*/  LEA.HI.X.SX32 R7, R46, R5, 0x2, P6 ;  /* 0x000000052e077211 */ /* 0x000fe200030f16ff */
[----:B------:R-:W-:Y:S02]  /*27300*/  IMAD.MOV.U32 R46, RZ, RZ, R45 ;  /* 0x000000ffff2e7224 */ /* 0x000fe400078e002d */
[----:B------:R-:W-:Y:S02]  /*27310*/  IMAD.MOV.U32 R45, RZ, RZ, R44 ;  /* 0x000000ffff2d7224 */ /* 0x000fe400078e002c */
[----:B------:R-:W-:Y:S01]  /*27320*/  IMAD.MOV.U32 R44, RZ, RZ, R43 ;  /* 0x000000ffff2c7224 */ /* 0x000fe200078e002b */
[----:B------:R1:W-:Y:S01]  /*27330*/  STL.64 [R1+0x3a8], R6 ;  /* 0x0003a80601007387 */ /* 0x0003e20000100a00 */
        /* <DEDUP_REMOVED lines=9> */
[----:B------:R-:W-:Y:S02]  /*273d0*/  IMAD.MOV.U32 R121, RZ, RZ, R129 ;  /* 0x000000ffff797224 */ /* 0x000fe400078e0081 */
[----:B------:R-:W-:-:S02]  /*273e0*/  IMAD.MOV.U32 R129, RZ, RZ, R27 ;  /* 0x000000ffff817224 */ /* 0x000fc400078e001b */
[----:B------:R-:W-:Y:S02]  /*273f0*/  IMAD.MOV.U32 R27, RZ, RZ, R28 ;  /* 0x000000ffff1b7224 */ /* 0x000fe400078e001c */
[----:B--2---:R-:W-:Y:S01]  /*27400*/  IMAD.MOV.U32 R28, RZ, RZ, R29 ;  /* 0x000000ffff1c7224 */ /* 0x004fe200078e001d */
[----:B---3--:R-:W-:Y:S02]  /*27410*/  MOV R29, R30 ;  /* 0x0000001e001d7202 */ /* 0x008fe40000000f00 */
[----:B------:R-:W2:Y:S01]  /*27420*/  LDL.LU R30, [R1+0xcec] ;  /* 0x000cec00011e7983 */ /* 0x000ea20000300800 */
[----:B-1----:R-:W-:-:S04]  /*27430*/  LEA R6, P6, R46, R238, 0x2 ;  /* 0x000000ee2e067211 */ /* 0x002fc800078c10ff */
[----:B------:R-:W-:Y:S01]  /*27440*/  LEA.HI.X.SX32 R7, R46, R5, 0x2, P6 ;  /* 0x000000052e077211 */ /* 0x000fe200030f16ff */
[----:B------:R-:W-:Y:S02]  /*27450*/  IMAD.MOV.U32 R46, RZ, RZ, R45 ;  /* 0x000000ffff2e7224 */ /* 0x000fe400078e002d */
[----:B------:R-:W-:Y:S02]  /*27460*/  IMAD.MOV.U32 R45, RZ, RZ, R44 ;  /* 0x000000ffff2d7224 */ /* 0x000fe400078e002c */
[----:B------:R1:W-:Y:S01]  /*27470*/  STL.64 [R1+0x3a0], R6 ;  /* 0x0003a00601007387 */ /* 0x0003e20000100a00 */
[----:B------:R-:W-:Y:S02]  /*27480*/  IMAD.MOV.U32 R44, RZ, RZ, R43 ;  /* 0x000000ffff2c7224 */ /* 0x000fe400078e002b */
[----:B------:R-:W-:Y:S02]  /*27490*/  IMAD.MOV.U32 R43, RZ, RZ, R0 ;  /* 0x000000ffff2b7224 */ /* 0x000fe400078e0000 */
[----:B------:R-:W-:Y:S01]  /*274a0*/  IMAD.MOV.U32 R0, RZ, RZ, R24 ;  /* 0x000000ffff007224 */ /* 0x000fe200078e0018 */
[----:B------:R-:W-:Y:S01]  /*274b0*/  MOV R24, R37 ;  /* 0x0000002500187202 */ /* 0x000fe20000000f00 */
[----:B------:R-:W-:-:S02]  /*274c0*/  IMAD.MOV.U32 R37, RZ, RZ, R25 ;  /* 0x000000ffff257224 */ /* 0x000fc400078e0019 */
[----:B------:R-:W-:Y:S02]  /*274d0*/  IMAD.MOV.U32 R25, RZ, RZ, R26 ;  /* 0x000000ffff197224 */ /* 0x000fe400078e001a */
[----:B------:R-:W-:Y:S01]  /*274e0*/  IMAD.MOV.U32 R26, RZ, RZ, R97 ;  /* 0x000000ffff1a7224 */ /* 0x000fe200078e0061 */
[C---:B-1----:R-:W-:Y:S01]  /*274f0*/  LEA R6, P6, R46.reuse, R238, 0x2 ;  /* 0x000000ee2e067211 */ /* 0x042fe200078c10ff */
[----:B------:R-:W-:Y:S02]  /*27500*/  IMAD.MOV.U32 R97, RZ, RZ, R105 ;  /* 0x000000ffff617224 */ /* 0x000fe400078e0069 */
[----:B------:R-:W-:Y:S01]  /*27510*/  IMAD.MOV.U32 R105, RZ, RZ, R113 ;  /* 0x000000ffff697224 */ /* 0x000fe200078e0071 */
[----:B------:R-:W-:Y:S01]  /*27520*/  LEA.HI.X.SX32 R7, R46, R5, 0x2, P6 ;  /* 0x000000052e077211 */ /* 0x000fe200030f16ff */
[----:B------:R-:W-:Y:S01]  /*27530*/  IMAD.MOV.U32 R46, RZ, RZ, R45 ;  /* 0x000000ffff2e7224 */ /* 0x000fe200078e002d */
[----:B------:R-:W-:Y:S01]  /*27540*/  MOV R113, R121 ;  /* 0x0000007900717202 */ /* 0x000fe20000000f00 */
        /* <DEDUP_REMOVED lines=9> */
[----:B------:R-:W-:Y:S02]  /*275e0*/  IMAD.MOV.U32 R27, RZ, RZ, R28 ;  /* 0x000000ffff1b7224 */ /* 0x000fe400078e001c */
[----:B------:R-:W-:Y:S02]  /*275f0*/  IMAD.MOV.U32 R26, RZ, RZ, R97 ;  /* 0x000000ffff1a7224 */ /* 0x000fe400078e0061 */
[----:B------:R-:W-:Y:S02]  /*27600*/  IMAD.MOV.U32 R28, RZ, RZ, R29 ;  /* 0x000000ffff1c7224 */ /* 0x000fe400078e001d */
[----:B------:R-:W-:Y:S02]  /*27610*/  IMAD.MOV.U32 R97, RZ, RZ, R105 ;  /* 0x000000ffff617224 */ /* 0x000fe400078e0069 */
[----:B------:R-:W-:Y:S01]  /*27620*/  IMAD.MOV.U32 R105, RZ, RZ, R113 ;  /* 0x000000ffff697224 */ /* 0x000fe200078e0071 */
[----:B------:R-:W-:Y:S01]  /*27630*/  MOV R113, R121 ;  /* 0x0000007900717202 */ /* 0x000fe20000000f00 */
[----:B------:R-:W-:-:S02]  /*27640*/  IMAD.MOV.U32 R121, RZ, RZ, R129 ;  /* 0x000000ffff797224 */ /* 0x000fc400078e0081 */
[----:B------:R-:W-:Y:S02]  /*27650*/  IMAD.MOV.U32 R129, RZ, RZ, R27 ;  /* 0x000000ffff817224 */ /* 0x000fe400078e001b */
[----:B------:R-:W-:Y:S02]  /*27660*/  IMAD.MOV.U32 R27, RZ, RZ, R28 ;  /* 0x000000ffff1b7224 */ /* 0x000fe400078e001c */
[----:B--2---:R-:W-:Y:S01]  /*27670*/  IMAD.MOV.U32 R29, RZ, RZ, R30 ;  /* 0x000000ffff1d7224 */ /* 0x004fe200078e001e */
[----:B----4-:R-:W-:Y:S02]  /*27680*/  MOV R30, R248 ;  /* 0x000000f8001e7202 */ /* 0x010fe40000000f00 */
[----:B------:R-:W2:Y:S01]  /*27690*/  LDL.LU R248, [R1+0xde0] ;  /* 0x000de00001f87983 */ /* 0x000ea20000300800 */
[----:B------:R-:W-:Y:S02]  /*276a0*/  IMAD.MOV.U32 R28, RZ, RZ, R29 ;  /* 0x000000ffff1c7224 */ /* 0x000fe400078e001d */
[----:B------:R-:W-:Y:S01]  /*276b0*/  IMAD.MOV.U32 R29, RZ, RZ, R30 ;  /* 0x000000ffff1d7224 */ /* 0x000fe200078e001e */
[----:B------:R1:W-:Y:S01]  /*276c0*/  STL.64 [R1+0x398], R6 ;  /* 0x0003980601007387 */ /* 0x0003e20000100a00 */
[----:B------:R-:W-:-:S03]  /*276d0*/  MOV R30, R32 ;  /* 0x00000020001e7202 */ /* 0x000fc60000000f00 */
[----:B------:R-:W3:Y:S01]  /*276e0*/  LDL.LU R32, [R1+0xd78] ;  /* 0x000d780001207983 */ /* 0x000ee20000300800 */
        /* <DEDUP_REMOVED lines=36> */
[----:B------:R-:W-:Y:S01]  /*27930*/  IMAD.MOV.U32 R28, RZ, RZ, R29 ;  /* 0x000000ffff1c7224 */ /* 0x000fe200078e001d */
[----:B---3--:R-:W-:Y:S01]  /*27940*/  MOV R30, R32 ;  /* 0x00000020001e7202 */ /* 0x008fe20000000f00 */
[----:B------:R-:W-:Y:S02]  /*27950*/  IMAD.MOV.U32 R32, RZ, RZ, R34 ;  /* 0x000000ffff207224 */ /* 0x000fe400078e0022 */
[----:B------:R-:W3:Y:S02]  /*27960*/  LDL.LU R34, [R1+0xd54] ;  /* 0x000d540001227983 */ /* 0x000ee40000300800 */
[----:B------:R-:W-:Y:S01]  /*27970*/  IMAD.MOV.U32 R29, RZ, RZ, R32 ;  /* 0x000000ffff1d7224 */ /* 0x000fe200078e0020 */
[----:B------:R-:W-:Y:S01]  /*27980*/  MOV R32, R35 ;  /* 0x0000002300207202 */ /* 0x000fe20000000f00 */
[----:B------:R1:W-:Y:S04]  /*27990*/  STL.64 [R1+0x388], R6 ;  /* 0x0003880601007387 */ /* 0x0003e80000100a00 */
[----:B------:R-:W4:Y:S01]  /*279a0*/  LDL.LU R35, [R1+0xe8c] ;  /* 0x000e8c0001237983 */ /* 0x000f220000300800 */
        /* <DEDUP_REMOVED lines=18> */
[----:B----4-:R-:W-:Y:S02]  /*27ad0*/  IMAD.MOV.U32 R32, RZ, RZ, R35 ;  /* 0x000000ffff207224 */ /* 0x010fe400078e0023 */
[----:B------:R-:W-:Y:S02]  /*27ae0*/  IMAD.MOV.U32 R35, RZ, RZ, R36 ;  /* 0x000000ffff237224 */ /* 0x000fe400078e0024 */
[----:B------:R-:W4:Y:S01]  /*27af0*/  LDL.LU R36, [R1+0xdac] ;  /* 0x000dac0001247983 */ /* 0x000f220000300800 */
        /* <DEDUP_REMOVED lines=19> */
[----:B------:R-:W-:Y:S01]  /*27c30*/  IMAD.MOV.U32 R44, RZ, RZ, R43 ;  /* 0x000000ffff2c7224 */ /* 0x000fe200078e002b */
[----:B------:R-:W-:Y:S01]  /*27c40*/  MOV R28, R29 ;  /* 0x0000001d001c7202 */ /* 0x000fe20000000f00 */
[----:B------:R-:W-:-:S02]  /*27c50*/  IMAD.MOV.U32 R43, RZ, RZ, R0 ;  /* 0x000000ffff2b7224 */ /* 0x000fc400078e0000 */
        /* <DEDUP_REMOVED lines=8> */
[----:B----4-:R-:W-:Y:S02]  /*27ce0*/  IMAD.MOV.U32 R35, RZ, RZ, R36 ;  /* 0x000000ffff237224 */ /* 0x010fe400078e0024 */
[----:B------:R-:W-:Y:S02]  /*27cf0*/  IMAD.MOV.U32 R36, RZ, RZ, R245 ;  /* 0x000000ffff247224 */ /* 0x000fe400078e00f5 */
[----:B------:R-:W4:Y:S04]  /*27d00*/  LDL.LU R245, [R1+0xe1c] ;  /* 0x000e1c0001f57983 */ /* 0x000f280000300800 */
[----:B------:R1:W-:Y:S04]  /*27d10*/  STL.64 [R1+0x370], R6 ;  /* 0x0003700601007387 */ /* 0x0003e80000100a00 */
        /* <DEDUP_REMOVED lines=13> */
[----:B--2---:R-:W-:Y:S02]  /*27df0*/  MOV R97, R105 ;  /* 0x0000006900617202 */ /* 0x004fe40000000f00 */
        /* <DEDUP_REMOVED lines=13> */
[----:B--2---:R-:W-:Y:S02]  /*27ed0*/  IMAD.MOV.U32 R97, RZ, RZ, R105 ;  /* 0x000000ffff617224 */ /* 0x004fe400078e0069 */
[----:B------:R-:W2:Y:S01]  /*27ee0*/  LDL.LU R105, [R1+0xd14] ;  /* 0x000d140001697983 */ /* 0x000ea20000300800 */
[----:B-1----:R-:W-:-:S04]  /*27ef0*/  LEA R6, P6, R46, R238, 0x2 ;  /* 0x000000ee2e067211 */ /* 0x002fc800078c10ff */
[----:B------:R-:W-:Y:S01]  /*27f00*/  LEA.HI.X.SX32 R7, R46, R5, 0x2, P6 ;  /* 0x000000052e077211 */ /* 0x000fe200030f16ff */
[----:B------:R-:W-:Y:S01]  /*27f10*/  IMAD.MOV.U32 R46, RZ, RZ, R45 ;  /* 0x000000ffff2e7224 */ /* 0x000fe200078e002d */
        /* <DEDUP_REMOVED lines=9> */
[----:B--2---:R-:W-:Y:S02]  /*27fb0*/  IMAD.MOV.U32 R97, RZ, RZ, R105 ;  /* 0x000000ffff617224 */ /* 0x004fe400078e0069 */
        /* <DEDUP_REMOVED lines=69> */
[----:B-1----:R-:W-:-:S04]  /*28410*/  LEA R6, P6, R46, R238, 0x2 ;  /* 0x000000ee2e067211 */ /* 0x002fc800078c10ff */
[----:B------:R-:W-:Y:S02]  /*28420*/  LEA.HI.X.SX32 R7, R46, R5, 0x2, P6 ;  /* 0x000000052e077211 */ /* 0x000fe400030f16ff */
[----:B------:R-:W-:Y:S01]  /*28430*/  MOV R46, R45 ;  /* 0x0000002d002e7202 */ /* 0x000fe20000000f00 */
[----:B------:R-:W-:Y:S02]  /*28440*/  IMAD.MOV.U32 R45, RZ, RZ, R44 ;  /* 0x000000ffff2d7224 */ /* 0x000fe400078e002c */
[----:B------:R-:W-:Y:S02]  /*28450*/  IMAD.MOV.U32 R44, RZ, RZ, R43 ;  /* 0x000000ffff2c7224 */ /* 0x000fe400078e002b */
[----:B------:R-:W-:Y:S02]  /*28460*/  IMAD.MOV.U32 R43, RZ, RZ, R0 ;  /* 0x000000ffff2b7224 */ /* 0x000fe400078e0000 */
[----:B------:R-:W-:Y:S02]  /*28470*/  IMAD.MOV.U32 R0, RZ, RZ, R24 ;  /* 0x000000ffff007224 */ /* 0x000fe400078e0018 */
[----:B------:R-:W-:Y:S01]  /*28480*/  IMAD.MOV.U32 R24, RZ, RZ, R37 ;  /* 0x000000ffff187224 */ /* 0x000fe200078e0025 */
[----:B------:R-:W-:Y:S01]  /*28490*/  MOV R37, R25 ;  /* 0x0000001900257202 */ /* 0x000fe20000000f00 */
[----:B------:R-:W-:-:S02]  /*284a0*/  IMAD.MOV.U32 R25, RZ, RZ, R26 ;  /* 0x000000ffff197224 */ /* 0x000fc400078e001a */
[----:B--2---:R-:W-:Y:S02]  /*284b0*/  IMAD.MOV.U32 R97, RZ, RZ, R105 ;  /* 0x000000ffff617224 */ /* 0x004fe400078e0069 */
[----:B------:R-:W-:Y:S02]  /*284c0*/  IMAD.MOV.U32 R105, RZ, RZ, R121 ;  /* 0x000000ffff697224 */ /* 0x000fe400078e0079 */
[----:B------:R-:W2:Y:S01]  /*284d0*/  LDL.LU R121, [R1+0xda0] ;  /* 0x000da00001797983 */ /* 0x000ea20000300800 */
[----:B------:R-:W-:Y:S02]  /*284e0*/  IMAD.MOV.U32 R26, RZ, RZ, R97 ;  /* 0x000000ffff1a7224 */ /* 0x000fe400078e0061 */
[----:B------:R-:W-:Y:S01]  /*284f0*/  IMAD.MOV.U32 R97, RZ, RZ, R105 ;  /* 0x000000ffff617224 */ /* 0x000fe200078e0069 */
[----:B------:R1:W-:Y:S01]  /*28500*/  STL.64 [R1+0x328], R6 ;  /* 0x0003280601007387 */ /* 0x0003e20000100a00 */
[----:B------:R-:W-:Y:S01]  /*28510*/  IMAD.MOV.U32 R105, RZ, RZ, R129 ;  /* 0x000000ffff697224 */ /* 0x000fe200078e0081 */
[----:B-1----:R-:W-:-:S04]  /*28520*/  LEA R6, P6, R96, R238, 0x2 ;  /* 0x000000ee60067211 */ /* 0x002fc800078c10ff */
[----:B------:R-:W-:-:S05]  /*28530*/  LEA.HI.X.SX32 R7, R96, R5, 0x2, P6 ;  /* 0x0000000560077211 */ /* 0x000fca00030f16ff */
[----:B------:R1:W-:Y:S04]  /*28540*/  STL.64 [R1+0x320], R6 ;  /* 0x0003200601007387 */ /* 0x0003e80000100a00 */
[----:B------:R-:W3:Y:S01]  /*28550*/  LDL.LU R129, [R1+0xd04] ;  /* 0x000d040001817983 */ /* 0x000ee20000300800 */
[----:B-1----:R-:W-:-:S04]  /*28560*/  LEA R6, P6, R46, R238, 0x2 ;  /* 0x000000ee2e067211 */ /* 0x002fc800078c10ff */
[----:B------:R-:W-:Y:S01]  /*28570*/  LEA.HI.X.SX32 R7, R46, R5, 0x2, P6 ;  /* 0x000000052e077211 */ /* 0x000fe200030f16ff */
[----:B------:R-:W-:Y:S01]  /*28580*/  IMAD.MOV.U32 R46, RZ, RZ, R45 ;  /* 0x000000ffff2e7224 */ /* 0x000fe200078e002d */
[----:B------:R-:W-:Y:S01]  /*28590*/  MOV R45, R44 ;  /* 0x0000002c002d7202 */ /* 0x000fe20000000f00 */
[----:B------:R-:W-:Y:S02]  /*285a0*/  IMAD.MOV.U32 R44, RZ, RZ, R43 ;  /* 0x000000ffff2c7224 */ /* 0x000fe400078e002b */
[----:B------:R1:W-:Y:S01]  /*285b0*/  STL.64 [R1+0x318], R6 ;  /* 0x0003180601007387 */ /* 0x0003e20000100a00 */
[----:B------:R-:W-:Y:S02]  /*285c0*/  IMAD.MOV.U32 R43, RZ, RZ, R0 ;  /* 0x000000ffff2b7224 */ /* 0x000fe400078e0000 */
[----:B------:R-:W-:Y:S02]  /*285d0*/  IMAD.MOV.U32 R0, RZ, RZ, R24 ;  /* 0x000000ffff007224 */ /* 0x000fe400078e0018 */
[----:B------:R-:W-:-:S02]  /*285e0*/  IMAD.MOV.U32 R24, RZ, RZ, R37 ;  /* 0x000000ffff187224 */ /* 0x000fc400078e0025 */
[----:B------:R-:W-:Y:S01]  /*285f0*/  IMAD.MOV.U32 R37, RZ, RZ, R25 ;  /* 0x000000ffff257224 */ /* 0x000fe200078e0019 */
[----:B------:R-:W-:Y:S01]  /*28600*/  MOV R25, R26 ;  /* 0x0000001a00197202 */ /* 0x000fe20000000f00 */
[----:B------:R-:W-:Y:S01]  /*28610*/  IMAD.MOV.U32 R26, RZ, RZ, R97 ;  /* 0x000000ffff1a7224 */ /* 0x000fe200078e0061 */
        /* <DEDUP_REMOVED lines=28> */
[----:B------:R-:W-:Y:S01]  /*287e0*/  LEA.HI.X.SX32 R7, R46, R5, 0x2, P6 ;  /* 0x000000052e077211 */ /* 0x000fe200030f16ff */
        /* <DEDUP_REMOVED lines=8> */
[----:B---3--:R-:W-:Y:S02]  /*28870*/  IMAD.MOV.U32 R97, RZ, RZ, R129 ;  /* 0x000000ffff617224 */ /* 0x008fe400078e0081 */
[----:B------:R-:W-:Y:S02]  /*28880*/  IMAD.MOV.U32 R129, RZ, RZ, R27 ;  /* 0x000000ffff817224 */ /* 0x000fe400078e001b */
[----:B------:R-:W-:Y:S02]  /*28890*/  IMAD.MOV.U32 R27, RZ, RZ, R28 ;  /* 0x000000ffff1b7224 */ /* 0x000fe400078e001c */
[----:B------:R-:W-:Y:S01]  /*288a0*/  IMAD.MOV.U32 R28, RZ, RZ, R32 ;  /* 0x000000ffff1c7224 */ /* 0x000fe200078e0020 */
[----:B------:R-:W-:Y:S01]  /*288b0*/  MOV R32, R36 ;  /* 0x0000002400207202 */ /* 0x000fe20000000f00 */
[----:B----4-:R-:W-:-:S02]  /*288c0*/  IMAD.MOV.U32 R36, RZ, RZ, R245 ;  /* 0x000000ffff247224 */ /* 0x010fc400078e00f5 */
[----:B------:R-:W3:Y:S01]  /*288d0*/  LDL.LU R245, [R1+0xdd0] ;  /* 0x000dd00001f57983 */ /* 0x000ee20000300800 */
[----:B------:R-:W-:Y:S02]  /*288e0*/  IMAD.MOV.U32 R26, RZ, RZ, R97 ;  /* 0x000000ffff1a7224 */ /* 0x000fe400078e0061 */
[----:B------:R-:W-:Y:S01]  /*288f0*/  IMAD.MOV.U32 R97, RZ, RZ, R129 ;  /* 0x000000ffff617224 */ /* 0x000fe200078e0081 */
[----:B------:R1:W-:Y:S01]  /*28900*/  STL.64 [R1+0x2c8], R6 ;  /* 0x0002c80601007387 */ /* 0x0003e20000100a00 */
[----:B------:R-:W-:Y:S01]  /*28910*/  MOV R129, R27 ;  /* 0x0000001b00817202 */ /* 0x000fe20000000f00 */
[----:B------:R-:W-:Y:S02]  /*28920*/  IMAD.MOV.U32 R27, RZ, RZ, R28 ;  /* 0x000000ffff1b7224 */ /* 0x000fe400078e001c */
[----:B------:R-:W-:Y:S02]  /*28930*/  IMAD.MOV.U32 R28, RZ, RZ, R32 ;  /* 0x000000ffff1c7224 */ /* 0x000fe400078e0020 */
[----:B------:R-:W-:-:S02]  /*28940*/  IMAD.MOV.U32 R32, RZ, RZ, R36 ;  /* 0x000000ffff207224 */ /* 0x000fc400078e0024 */
[----:B------:R-:W-:Y:S02]  /*28950*/  IMAD.MOV.U32 R36, RZ, RZ, R94 ;  /* 0x000000ffff247224 */ /* 0x000fe400078e005e */
[----:B------:R-:W4:Y:S01]  /*28960*/  LDL.LU R94, [R1+0xd64] ;  /* 0x000d6400015e7983 */ /* 0x000f220000300800 */
        /* <DEDUP_REMOVED lines=20> */
[----:B------:R-:W2:Y:S01]  /*28ab0*/  LDL.LU R32, [R1+0xd84] ;  /* 0x000d840001207983 */ /* 0x000ea20000300800 */
[----:B------:R-:W-:-:S02]  /*28ac0*/  IMAD.MOV.U32 R44, RZ, RZ, R43 ;  /* 0x000000ffff2c7224 */ /* 0x000fc400078e002b */
[----:B------:R-:W-:Y:S01]  /*28ad0*/  IMAD.MOV.U32 R43, RZ, RZ, R0 ;  /* 0x000000ffff2b7224 */ /* 0x000fe200078e0000 */
[----:B------:R1:W-:Y:S01]  /*28ae0*/  STL.64 [R1+0x2b8], R6 ;  /* 0x0002b80601007387 */ /* 0x0003e20000100a00 */
[----:B------:R-:W-:Y:S02]  /*28af0*/  IMAD.MOV.U32 R0, RZ, RZ, R24 ;  /* 0x000000ffff007224 */ /* 0x000fe400078e0018 */
[----:B------:R-:W-:Y:S01]  /*28b00*/  IMAD.MOV.U32 R24, RZ, RZ, R25 ;  /* 0x000000ffff187224 */ /* 0x000fe200078e0019 */
[----:B------:R-:W-:Y:S01]  /*28b10*/  MOV R25, R26 ;  /* 0x0000001a00197202 */ /* 0x000fe20000000f00 */
[----:B------:R-:W-:Y:S02]  /*28b20*/  IMAD.MOV.U32 R26, RZ, RZ, R97 ;  /* 0x000000ffff1a7224 */ /* 0x000fe400078e0061 */
[----:B------:R-:W-:Y:S02]  /*28b30*/  IMAD.MOV.U32 R97, RZ, RZ, R27 ;  /* 0x000000ffff617224 */ /* 0x000fe400078e001b */
[----:B------:R-:W3:Y:S01]  /*28b40*/  LDL.LU R27, [R1+0xd24] ;  /* 0x000d2400011b7983 */ /* 0x000ee20000300800 */
        /* <DEDUP_REMOVED lines=11> */
[----:B---3--:R-:W-:Y:S01]  /*28c00*/  IMAD.MOV.U32 R97, RZ, RZ, R27 ;  /* 0x000000ffff617224 */ /* 0x008fe200078e001b */
[----:B------:R-:W-:Y:S02]  /*28c10*/  MOV R27, R33 ;  /* 0x00000021001b7202 */ /* 0x000fe40000000f00 */
        /* <DEDUP_REMOVED lines=10> */
[----:B------:R-:W-:Y:S01]  /*28cc0*/  IMAD.MOV.U32 R97, RZ, RZ, R27 ;  /* 0x000000ffff617224 */ /* 0x000fe200078e001b */
[----:B-1----:R-:W-:-:S04]  /*28cd0*/  LEA R6, P6, R46, R238, 0x2 ;  /* 0x000000ee2e067211 */ /* 0x002fc800078c10ff */
[----:B------:R-:W-:Y:S01]  /*28ce0*/  LEA.HI.X.SX32 R7, R46, R5, 0x2, P6 ;  /* 0x000000052e077211 */ /* 0x000fe200030f16ff */
[----:B------:R-:W-:Y:S02]  /*28cf0*/  IMAD.MOV.U32 R46, RZ, RZ, R45 ;  /* 0x000000ffff2e7224 */ /* 0x000fe400078e002d */
[----:B------:R-:W-:Y:S02]  /*28d00*/  IMAD.MOV.U32 R45, RZ, RZ, R44 ;  /* 0x000000ffff2d7224 */ /* 0x000fe400078e002c */
[----:B------:R-:W-:Y:S01]  /*28d10*/  IMAD.MOV.U32 R44, RZ, RZ, R43 ;  /* 0x000000ffff2c7224 */ /* 0x000fe200078e002b */
[----:B------:R-:W-:Y:S01]  /*28d20*/  MOV R43, R0 ;  /* 0x00000000002b7202 */ /* 0x000fe20000000f00 */
[----:B------:R-:W-:Y:S02]  /*28d30*/  IMAD.MOV.U32 R0, RZ, RZ, R24 ;  /* 0x000000ffff007224 */ /* 0x000fe400078e0018 */
[----:B---3--:R-:W-:Y:S02]  /*28d40*/  IMAD.MOV.U32 R27, RZ, RZ, R33 ;  /* 0x000000ffff1b7224 */ /* 0x008fe400078e0021 */
[----:B------:R-:W3:Y:S02]  /*28d50*/  LDL.LU R33, [R1+0xd7c] ;  /* 0x000d7c0001217983 */ /* 0x000ee40000300800 */
[----:B------:R-:W-:-:S02]  /*28d60*/  IMAD.MOV.U32 R24, RZ, RZ, R27 ;  /* 0x000000ffff187224 */ /* 0x000fc400078e001b */
[----:B------:R1:W-:Y:S04]  /*28d70*/  STL.64 [R1+0x2a0], R6 ;  /* 0x0002a00601007387 */ /* 0x0003e80000100a00 */
[----:B------:R-:W4:Y:S01]  /*28d80*/  LDL.LU R27, [R1+0xd50] ;  /* 0x000d5000011b7983 */ /* 0x000f220000300800 */
[----:B-1----:R-:W-:-:S04]  /*28d90*/  LEA R6, P6, R46, R238, 0x2 ;  /* 0x000000ee2e067211 */ /* 0x002fc800078c10ff */
[----:B------:R-:W-:Y:S01]  /*28da0*/  LEA.HI.X.SX32 R7, R46, R5, 0x2, P6 ;  /* 0x000000052e077211 */ /* 0x000fe200030f16ff */
[----:B------:R-:W-:Y:S02]  /*28db0*/  IMAD.MOV.U32 R46, RZ, RZ, R45 ;  /* 0x000000ffff2e7224 */ /* 0x000fe400078e002d */
[----:B------:R-:W-:Y:S02]  /*28dc0*/  IMAD.MOV.U32 R45, RZ, RZ, R44 ;  /* 0x000000ffff2d7224 */ /* 0x000fe400078e002c */
[----:B------:R1:W-:Y:S01]  /*28dd0*/  STL.64 [R1+0x298], R6 ;  /* 0x0002980601007387 */ /* 0x0003e20000100a00 */
[----:B------:R-:W-:Y:S01]  /*28de0*/  IMAD.MOV.U32 R44, RZ, RZ, R43 ;  /* 0x000000ffff2c7224 */ /* 0x000fe200078e002b */
[----:B------:R-:W-:Y:S01]  /*28df0*/  MOV R43, R0 ;  /* 0x00000000002b7202 */ /* 0x000fe20000000f00 */
[----:B------:R-:W-:Y:S02]  /*28e00*/  IMAD.MOV.U32 R0, RZ, RZ, R24 ;  /* 0x000000ffff007224 */ /* 0x000fe400078e0018 */
[----:B------:R-:W-:-:S02]  /*28e10*/  IMAD.MOV.U32 R24, RZ, RZ, R113 ;  /* 0x000000ffff187224 */ /* 0x000fc400078e0071 */
[----:B------:R-:W2:Y:S01]  /*28e20*/  LDL.LU R113, [R1+0xd44] ;  /* 0x000d440001717983 */ /* 0x000ea20000300800 */
        /* <DEDUP_REMOVED lines=9> */
[----:B------:R-:W-:Y:S01]  /*28ec0*/  IMAD.MOV.U32 R37, RZ, RZ, R105 ;  /* 0x000000ffff257224 */ /* 0x000fe200078e0069 */
[----:B-1----:R-:W-:-:S04]  /*28ed0*/  LEA R6, P6, R111, R238, 0x2 ;  /* 0x000000ee6f067211 */ /* 0x002fc800078c10ff */
[----:B------:R-:W-:-:S05]  /*28ee0*/  LEA.HI.X.SX32 R7, R111, R5, 0x2, P6 ;  /* 0x000000056f077211 */ /* 0x000fca00030f16ff */
[----:B------:R1:W-:Y:S02]  /*28ef0*/  STL.64 [R1+0x288], R6 ;  /* 0x0002880601007387 */ /* 0x0003e40000100a00 */
[----:B-1----:R-:W-:-:S04]  /*28f00*/  LEA R6, P6, R110, R238, 0x2 ;  /* 0x000000ee6e067211 */ /* 0x002fc800078c10ff */
[----:B------:R-:W-:-:S05]  /*28f10*/  LEA.HI.X.SX32 R7, R110, R5, 0x2, P6 ;  /* 0x000000056e077211 */ /* 0x000fca00030f16ff */
[----:B------:R1:W-:Y:S04]  /*28f20*/  STL.64 [R1+0x280], R6 ;  /* 0x0002800601007387 */ /* 0x0003e80000100a00 */
[----:B------:R-:W3:Y:S01]  /*28f30*/  LDL.LU R105, [R1+0xd30] ;  /* 0x000d300001697983 */ /* 0x000ee20000300800 */
[----:B-1----:R-:W-:-:S04]  /*28f40*/  LEA R6, P6, R46, R238, 0x2 ;  /* 0x000000ee2e067211 */ /* 0x002fc800078c10ff */
[----:B------:R-:W-:Y:S01]  /*28f50*/  LEA.HI.X.SX32 R7, R46, R5, 0x2, P6 ;  /* 0x000000052e077211 */ /* 0x000fe200030f16ff */
[----:B------:R-:W-:Y:S02]  /*28f60*/  IMAD.MOV.U32 R46, RZ, RZ, R45 ;  /* 0x000000ffff2e7224 */ /* 0x000fe400078e002d */
[----:B------:R-:W-:Y:S01]  /*28f70*/  IMAD.MOV.U32 R45, RZ, RZ, R44 ;  /* 0x000000ffff2d7224 */ /* 0x000fe200078e002c */
[----:B------:R-:W-:Y:S01]  /*28f80*/  MOV R44, R43 ;  /* 0x0000002b002c7202 */ /* 0x000fe20000000f00 */
[----:B------:R1:W-:Y:S01]  /*28f90*/  STL.64 [R1+0x278], R6 ;  /* 0x0002780601007387 */ /* 0x0003e20000100a00 */
[----:B------:R-:W-:Y:S02]  /*28fa0*/  IMAD.MOV.U32 R43, RZ, RZ, R0 ;  /* 0x000000ffff2b7224 */ /* 0x000fe400078e0000 */
[----:B------:R-:W-:Y:S02]  /*28fb0*/  IMAD.MOV.U32 R0, RZ, RZ, R24 ;  /* 0x000000ffff007224 */ /* 0x000fe400078e0018 */
[----:B------:R-:W-:Y:S01]  /*28fc0*/  IMAD.MOV.U32 R24, RZ, RZ, R37 ;  /* 0x000000ffff187224 */ /* 0x000fe200078e0025 */
[----:B-1----:R-:W-:-:S04]  /*28fd0*/  LEA R6, P6, R46, R238, 0x2 ;  /* 0x000000ee2e067211 */ /* 0x002fc800078c10ff */
[----:B------:R-:W-:Y:S01]  /*28fe0*/  LEA.HI.X.SX32 R7, R46, R5, 0x2, P6 ;  /* 0x000000052e077211 */ /* 0x000fe200030f16ff */
[----:B------:R-:W-:Y:S02]  /*28ff0*/  IMAD.MOV.U32 R47, RZ, RZ, R45 ;  /* 0x000000ffff2f7224 */ /* 0x000fe400078e002d */
[----:B------:R-:W-:Y:S02]  /*29000*/  IMAD.MOV.U32 R45, RZ, RZ, R43 ;  /* 0x000000ffff2d7224 */ /* 0x000fe400078e002b */
[----:B------:R-:W-:Y:S01]  /*29010*/  IMAD.MOV.U32 R43, RZ, RZ, R24 ;  /* 0x000000ffff2b7224 */ /* 0x000fe200078e0018 */
[----:B------:R-:W1:Y:S01]  /*29020*/  S2R R46, SR_TID.X ;  /* 0x00000000002e7919 */ /* 0x000e620000002100 */
[----:B---3--:R-:W-:Y:S02]  /*29030*/  IMAD.MOV.U32 R37, RZ, RZ, R105 ;  /* 0x000000ffff257224 */ /* 0x008fe400078e0069 */
[----:B------:R-:W-:Y:S01]  /*29040*/  IMAD.MOV.U32 R105, RZ, RZ, R30 ;  /* 0x000000ffff697224 */ /* 0x000fe200078e001e */
[----:B------:R-:W-:-:S02]  /*29050*/  MOV R30, R248 ;  /* 0x000000f8001e7202 */ /* 0x000fc40000000f00 */
[----:B------:R-:W3:Y:S01]  /*29060*/  LDL.LU R248, [R1+0xd60] ;  /* 0x000d600001f87983 */ /* 0x000ee20000300800 */
[----:B------:R-:W-:Y:S01]  /*29070*/  MOV R24, R37 ;  /* 0x0000002500187202 */ /* 0x000fe20000000f00 */
[----:B------:R-:W-:Y:S01]  /*29080*/  IMAD.MOV.U32 R37, RZ, RZ, R25 ;  /* 0x000000ffff257224 */ /* 0x000fe200078e0019 */
[----:B------:R-:W-:Y:S01]  /*29090*/  UISETP.GE.U32.AND UP4, UPT, UR4, 0x7fffffe0, UPT ;  /* 0x7fffffe00400788c */ /* 0x000fe2000bf86070 */
[----:B------:R4:W-:Y:S01]  /*290a0*/  STL.64 [R1+0x270], R6 ;  /* 0x0002700601007387 */ /* 0x0009e20000100a00 */
[----:B------:R-:W-:Y:S01]  /*290b0*/  IMAD.MOV.U32 R25, RZ, RZ, R26 ;  /* 0x000000ffff197224 */ /* 0x000fe200078e001a */
[----:B-1----:R-:W-:Y:S01]  /*290c0*/  LOP3.LUT R252, R46, 0x1f, RZ, 0xc0, !PT ;  /* 0x0000001f2efc7812 */ /* 0x002fe200078ec0ff */
[----:B------:R-:W-:Y:S01]  /*290d0*/  UMOV UR6, 0x400 ;  /* 0x0000040000067882 */ /* 0x000fe20000000000 */
[----:B------:R-:W-:Y:S01]  /*290e0*/  IMAD.MOV.U32 R46, RZ, RZ, R44 ;  /* 0x000000ffff2e7224 */ /* 0x000fe200078e002c */
[----:B----4-:R-:W-:Y:S01]  /*290f0*/  LEA R6, P6, R109, R238, 0x2 ;  /* 0x000000ee6d067211 */ /* 0x010fe200078c10ff */
[----:B------:R-:W-:Y:S01]  /*29100*/  ULEA UR4, UR7, UR6, 0x18 ;  /* 0x0000000607047291 */ /* 0x000fe2000f8ec03f */
[----:B------:R-:W-:-:S02]  /*29110*/  IMAD.SHL.U32 R9, R252, 0x4, RZ ;  /* 0x00000004fc097824 */ /* 0x000fc400078e00ff */
[----:B------:R-:W-:Y:S01]  /*29120*/  LEA.HI.X.SX32 R7, R109, R5, 0x2, P6 ;  /* 0x000000056d077211 */ /* 0x000fe200030f16ff */
[----:B------:R-:W-:-:S04]  /*29130*/  IMAD.MOV.U32 R44, RZ, RZ, R0 ;  /* 0x000000ffff2c7224 */ /* 0x000fc800078e0000 */
[----:B------:R1:W-:Y:S04]  /*29140*/  STL.64 [R1+0x268], R6 ;  /* 0x0002680601007387 */ /* 0x0003e80000100a00 */
[----:B------:R-:W4:Y:S01]  /*29150*/  LDL.LU R26, [R1+0xd34] ;  /* 0x000d3400011a7983 */ /* 0x000f220000300800 */
[----:B------:R-:W-:Y:S01]  /*29160*/  PLOP3.LUT P6, PT, PT, PT, UP4, 0x80, 0x0 ;  /* 0x000000000000781c */ /* 0x000fe20003fcf048 */
[----:B------:R-:W-:Y:S01]  /*29170*/  VIADD R0, R9, UR4 ;  /* 0x0000000409007c36 */ /* 0x000fe20008000000 */
[----:B------:R-:W-:-:S11]  /*29180*/  ULDC.64 UR6, c[0x0][0x208] ;  /* 0x0000820000067ab9 */ /* 0x000fd60000000a00 */
[----:B------:R-:W-:Y:S01]  /*29190*/  @!PT LDS RZ, [RZ] ;  /* 0x00000000fffff984 */ /* 0x000fe20000000800 */
[----:B------:R-:W-:Y:S01]  /*291a0*/  @!PT LDS RZ, [RZ] ;  /* 0x00000000fffff984 */ /* 0x000fe20000000800 */
[----:B------:R-:W-:Y:S01]  /*291b0*/  @!PT LDS RZ, [RZ] ;  /* 0x00000000fffff984 */ /* 0x000fe20000000800 */
[----:B------:R-:W-:Y:S01]  /*291c0*/  LDGSTS.E [R0+0x20000], desc[UR6][R242.64], !P6 ;  /* 0x20000000f2007fae */ /* 0x000fe2000f121846 */
        /* <DEDUP_REMOVED lines=10> */
[----:B-1----:R-:W-:-:S04]  /*29270*/  LEA R6, P6, R47, R238, 0x2 ;  /* 0x000000ee2f067211 */ /* 0x002fc800078c10ff */
[----:B------:R-:W-:Y:S02]  /*29280*/  LEA.HI.X.SX32 R7, R47, R5, 0x2, P6 ;  /* 0x000000052f077211 */ /* 0x000fe400030f16ff */
[----:B------:R-:W-:Y:S02]  /*29290*/  PLOP3.LUT P6, PT, PT, PT, UP4, 0x80, 0x0 ;  /* 0x000000000000781c */ /* 0x000fe40003fcf048 */
[----:B------:R-:W-:Y:S01]  /*292a0*/  MOV R48, R46 ;  /* 0x0000002e00307202 */ /* 0x000fe20000000f00 */
[----:B------:R-:W-:Y:S02]  /*292b0*/  IMAD.MOV.U32 R46, RZ, RZ, R44 ;  /* 0x000000ffff2e7224 */ /* 0x000fe400078e002c */
[----:B------:R-:W-:Y:S02]  /*292c0*/  IMAD.MOV.U32 R47, RZ, RZ, R45 ;  /* 0x000000ffff2f7224 */ /* 0x000fe400078e002d */
[----:B------:R-:W-:-:S06]  /*292d0*/  IMAD.MOV.U32 R44, RZ, RZ, R24 ;  /* 0x000000ffff2c7224 */ /* 0x000fcc00078e0018 */
[----:B------:R-:W-:Y:S01]  /*292e0*/  LDGSTS.E [R0+0x20080], desc[UR6][R240.64], !P6 ;  /* 0x20080000f0007fae */ /* 0x000fe2000f121846 */
[----:B------:R-:W-:Y:S02]  /*292f0*/  IMAD.MOV.U32 R45, RZ, RZ, R43 ;  /* 0x000000ffff2d7224 */ /* 0x000fe400078e002b */
[----:B------:R-:W-:Y:S01]  /*29300*/  IMAD.MOV.U32 R43, RZ, RZ, R37 ;  /* 0x000000ffff2b7224 */ /* 0x000fe200078e0025 */
[----:B----4-:R-:W-:Y:S01]  /*29310*/  MOV R25, R26 ;  /* 0x0000001a00197202 */ /* 0x010fe20000000f00 */
[----:B------:R-:W-:Y:S02]  /*29320*/  IMAD.MOV.U32 R26, RZ, RZ, R97 ;  /* 0x000000ffff1a7224 */ /* 0x000fe400078e0061 */
[----:B------:R-:W-:Y:S02]  /*29330*/  IMAD.MOV.U32 R97, RZ, RZ, R31 ;  /* 0x000000ffff617224 */ /* 0x000fe400078e001f */
[----:B------:R-:W-:Y:S02]  /*29340*/  IMAD.MOV.U32 R31, RZ, RZ, R36 ;  /* 0x000000ffff1f7224 */ /* 0x000fe400078e0024 */
[----:B------:R-:W-:-:S02]  /*29350*/  IMAD.MOV.U32 R36, RZ, RZ, R245 ;  /* 0x000000ffff247224 */ /* 0x000fc400078e00f5 */
[----:B------:R-:W-:Y:S02]  /*29360*/  IMAD.MOV.U32 R245, RZ, RZ, R234 ;  /* 0x000000fffff57224 */ /* 0x000fe400078e00ea */
[----:B------:R-:W4:Y:S01]  /*29370*/  LDL.LU R234, [R1+0xe48] ;  /* 0x000e480001ea7983 */ /* 0x000f220000300800 */
[----:B------:R-:W-:Y:S01]  /*29380*/  MOV R24, R25 ;  /* 0x0000001900187202 */ /* 0x000fe20000000f00 */
[----:B------:R-:W-:Y:S02]  /*29390*/  IMAD.MOV.U32 R25, RZ, RZ, R245 ;  /* 0x000000ffff197224 */ /* 0x000fe400078e00f5 */
[----:B------:R1:W-:Y:S01]  /*293a0*/  STL.64 [R1+0x258], R6 ;  /* 0x0002580601007387 */ /* 0x0003e20000100a00 */
[----:B------:R-:W3:Y:S01]  /*293b0*/  LDC R245, c[0x0][0x238] ;  /* 0x00008e00fff57b82 */ /* 0x000ee20000000800 */
[----:B------:R-:W-:Y:S02]  /*293c0*/  IMAD.MOV.U32 R37, RZ, RZ, R26 ;  /* 0x000000ffff257224 */ /* 0x000fe400078e001a */
[----:B------:R-:W-:-:S02]  /*293d0*/  IMAD.MOV.U32 R26, RZ, RZ, R236 ;  /* 0x000000ffff1a7224 */ /* 0x000fc400078e00ec */
[----:B------:R-:W4:Y:S01]  /*293e0*/  LDL.LU R236, [R1+0xd98] ;  /* 0x000d980001ec7983 */ /* 0x000f220000300800 */
        /* <DEDUP_REMOVED lines=8> */
[----:B------:R-:W-:-:S02]  /*29470*/  IMAD.MOV.U32 R43, RZ, RZ, R24 ;  /* 0x000000ffff2b7224 */ /* 0x000fc400078e0018 */
[----:B------:R-:W-:Y:S02]  /*29480*/  IMAD.MOV.U32 R24, RZ, RZ, R37 ;  /* 0x000000ffff187224 */ /* 0x000fe400078e0025 */
[----:B------:R-:W-:Y:S01]  /*29490*/  IMAD.MOV.U32 R37, RZ, RZ, R25 ;  /* 0x000000ffff257224 */ /* 0x000fe200078e0019 */
[----:B------:R-:W-:Y:S01]  /*294a0*/  MOV R25, R26 ;  /* 0x0000001a00197202 */ /* 0x000fe20000000f00 */
[----:B--2---:R-:W-:Y:S01]  /*294b0*/  IMAD.MOV.U32 R26, RZ, RZ, R113 ;  /* 0x000000ffff1a7224 */ /* 0x004fe200078e0071 */
[C---:B-1----:R-:W-:Y:S01]  /*294c0*/  LEA R6, P6, R48.reuse, R238, 0x2 ;  /* 0x000000ee30067211 */ /* 0x042fe200078c10ff */
[----:B------:R-:W-:Y:S02]  /*294d0*/  IMAD.MOV.U32 R113, RZ, RZ, R27 ;  /* 0x000000ffff717224 */ /* 0x000fe400078e001b */
[----:B------:R-:W2:Y:S01]  /*294e0*/  LDL.LU R27, [R1+0xd74] ;  /* 0x000d7400011b7983 */ /* 0x000ea20000300800 */
[----:B------:R-:W-:Y:S01]  /*294f0*/  LEA.HI.X.SX32 R7, R48, R5, 0x2, P6 ;  /* 0x0000000530077211 */ /* 0x000fe200030f16ff */
[----:B------:R-:W-:-:S02]  /*29500*/  IMAD.MOV.U32 R48, RZ, RZ, R47 ;  /* 0x000000ffff307224 */ /* 0x000fc400078e002f */
[----:B------:R-:W-:Y:S02]  /*29510*/  IMAD.MOV.U32 R47, RZ, RZ, R46 ;  /* 0x000000ffff2f7224 */ /* 0x000fe400078e002e */
        /* <DEDUP_REMOVED lines=8> */
[CC--:B-1----:R-:W-:Y:S01]  /*295a0*/  LEA R6, P6, R48.reuse, R238.reuse, 0x2 ;  /* 0x000000ee30067211 */ /* 0x0c2fe200078c10ff */
[----:B---3--:R-:W-:Y:S01]  /*295b0*/  IMAD.SHL.U32 R2, R245, 0x4, RZ ;  /* 0x00000004f5027824 */ /* 0x008fe200078e00ff */
[----:B------:R-:W-:Y:S02]  /*295c0*/  MOV R26, R113 ;  /* 0x00000071001a7202 */ /* 0x000fe40000000f00 */
[----:B------:R-:W-:Y:S01]  /*295d0*/  LEA.HI.X.SX32 R7, R48, R5, 0x2, P6 ;  /* 0x0000000530077211 */ /* 0x000fe200030f16ff */
[----:B------:R-:W3:Y:S01]  /*295e0*/  LDL.LU R113, [R1+0xda4] ;  /* 0x000da40001717983 */ /* 0x000ee20000300800 */
[----:B------:R-:W-:-:S03]  /*295f0*/  LEA R10, P6, R47, R238, 0x2 ;  /* 0x000000ee2f0a7211 */ /* 0x000fc600078c10ff */
[----:B------:R1:W-:Y:S01]  /*29600*/  STL.64 [R1+0x240], R6 ;  /* 0x0002400601007387 */ /* 0x0003e20000100a00 */
[----:B------:R-:W-:Y:S01]  /*29610*/  LEA.HI.X.SX32 R11, R47, R5, 0x2, P6 ;  /* 0x000000052f0b7211 */ /* 0x000fe200030f16ff */
[----:B------:R-:W-:Y:S02]  /*29620*/  IMAD.MOV.U32 R47, RZ, RZ, R46 ;  /* 0x000000ffff2f7224 */ /* 0x000fe400078e002e */
[----:B------:R-:W-:Y:S02]  /*29630*/  IMAD.MOV.U32 R46, RZ, RZ, R45 ;  /* 0x000000ffff2e7224 */ /* 0x000fe400078e002d */
[----:B------:R-:W-:Y:S02]  /*29640*/  IMAD.MOV.U32 R45, RZ, RZ, R44 ;  /* 0x000000ffff2d7224 */ /* 0x000fe400078e002c */
[----:B------:R-:W-:Y:S01]  /*29650*/  IMAD.MOV.U32 R44, RZ, RZ, R43 ;  /* 0x000000ffff2c7224 */ /* 0x000fe200078e002b */
[----:B------:R-:W-:Y:S01]  /*29660*/  MOV R43, R24 ;  /* 0x00000018002b7202 */ /* 0x000fe20000000f00 */
[----:B------:R-:W-:-:S02]  /*29670*/  IMAD.MOV.U32 R24, RZ, RZ, R37 ;  /* 0x000000ffff187224 */ /* 0x000fc400078e0025 */
[----:B-1----:R-:W-:-:S04]  /*29680*/  IMAD.WIDE R6, R2, 0x4, R242 ;  /* 0x0000000402067825 */ /* 0x002fc800078e02f2 */
[----:B------:R-:W-:Y:S01]  /*29690*/  IMAD.MOV.U32 R37, RZ, RZ, R25 ;  /* 0x000000ffff257224 */ /* 0x000fe200078e0019 */
[----:B------:R1:W-:Y:S01]  /*296a0*/  STL.64 [R1+0xe40], R6 ;  /* 0x000e400601007387 */ /* 0x0003e20000100a00 */
[----:B------:R-:W-:Y:S02]  /*296b0*/  IMAD.MOV.U32 R25, RZ, RZ, R26 ;  /* 0x000000ffff197224 */ /* 0x000fe400078e001a */
[----:B------:R-:W-:Y:S01]  /*296c0*/  IMAD.MOV.U32 R26, RZ, RZ, R129 ;  /* 0x000000ffff1a7224 */ /* 0x000fe200078e0081 */
[----:B------:R-:W-:Y:S04]  /*296d0*/  STL.64 [R1+0x238], R10 ;  /* 0x0002380a01007387 */ /* 0x000fe80000100a00 */
[----:B------:R-:W4:Y:S01]  /*296e0*/  LDL.LU R129, [R1+0xd58] ;  /* 0x000d580001817983 */ /* 0x000f220000300800 */
[----:B------:R-:W-:Y:S01]  /*296f0*/  IMAD.MOV.U32 R48, RZ, RZ, R47 ;  /* 0x000000ffff307224 */ /* 0x000fe200078e002f */
[----:B------:R-:W-:Y:S01]  /*29700*/  MOV R47, R46 ;  /* 0x0000002e002f7202 */ /* 0x000fe20000000f00 */
[----:B------:R-:W-:Y:S01]  /*29710*/  IMAD.MOV.U32 R46, RZ, RZ, R45 ;  /* 0x000000ffff2e7224 */ /* 0x000fe200078e002d */
[----:B------:R1:W-:Y:S01]  /*29720*/  LDGSTS.E [R0+0x20400], desc[UR6][R6.64], !P5 ;  /* 0x2040000006007fae */ /* 0x0003e2000e921846 */
[----:B------:R-:W-:Y:S01]  /*29730*/  IMAD.MOV.U32 R45, RZ, RZ, R44 ;  /* 0x000000ffff2d7224 */ /* 0x000fe200078e002c */
[----:B------:R-:W-:Y:S01]  /*29740*/  PLOP3.LUT P6, PT, PT, PT, UP3, 0x80, 0x0 ;  /* 0x000000000000781c */ /* 0x000fe20003fcf038 */
[----:B------:R-:W-:Y:S01]  /*29750*/  IMAD.MOV.U32 R44, RZ, RZ, R43 ;  /* 0x000000ffff2c7224 */ /* 0x000fe200078e002b */
[----:B------:R-:W-:Y:S01]  /*29760*/  PLOP3.LUT P5, PT, PT, PT, UP3, 0x80, 0x0 ;  /* 0x000000000000781c */ /* 0x000fe20003faf038 */
[----:B------:R-:W-:-:S02]  /*29770*/  IMAD.MOV.U32 R43, RZ, RZ, R24 ;  /* 0x000000ffff2b7224 */ /* 0x000fc400078e0018 */
[----:B------:R-:W-:Y:S01]  /*29780*/  IMAD.MOV.U32 R24, RZ, RZ, R37 ;  /* 0x000000ffff187224 */ /* 0x000fe200078e0025 */
[----:B------:R-:W-:Y:S01]  /*29790*/  MOV R37, R25 ;  /* 0x0000001900257202 */ /* 0x000fe20000000f00 */
[----:B------:R-:W-:Y:S02]  /*297a0*/  IMAD.MOV.U32 R25, RZ, RZ, R26 ;  /* 0x000000ffff197224 */ /* 0x000fe400078e001a */
[----:B-1----:R-:W-:-:S05]  /*297b0*/  IMAD.WIDE R6, R2, 0x4, R240 ;  /* 0x0000000402067825 */ /* 0x002fca00078e02f0 */
[----:B------:R1:W-:Y:S04]  /*297c0*/  STL.64 [R1+0xc88], R6 ;  /* 0x000c880601007387 */ /* 0x0003e80000100a00 */
[----:B------:R1:W-:Y:S02]  /*297d0*/  LDGSTS.E [R0+0x20480], desc[UR6][R6.64], !P3 ;  /* 0x2048000006007fae */ /* 0x0003e4000d921846 */
[----:B-1----:R-:W-:-:S04]  /*297e0*/  LEA R6, P3, R48, R238, 0x2 ;  /* 0x000000ee30067211 */ /* 0x002fc800078610ff */
[----:B------:R-:W-:Y:S01]  /*297f0*/  LEA.HI.X.SX32 R7, R48, R5, 0x2, P3 ;  /* 0x0000000530077211 */ /* 0x000fe200018f16ff */
[----:B------:R-:W-:Y:S01]  /*29800*/  IMAD.MOV.U32 R48, RZ, RZ, R47 ;  /* 0x000000ffff307224 */ /* 0x000fe200078e002f */
[----:B------:R-:W-:Y:S01]  /*29810*/  MOV R47, R46 ;  /* 0x0000002e002f7202 */ /* 0x000fe20000000f00 */
[----:B------:R-:W-:Y:S02]  /*29820*/  IMAD.MOV.U32 R46, RZ, RZ, R45 ;  /* 0x000000ffff2e7224 */ /* 0x000fe400078e002d */
[----:B------:R-:W-:Y:S02]  /*29830*/  IMAD.MOV.U32 R45, RZ, RZ, R44 ;  /* 0x000000ffff2d7224 */ /* 0x000fe400078e002c */
[----:B------:R-:W-:Y:S02]  /*29840*/  IMAD.MOV.U32 R44, RZ, RZ, R43 ;  /* 0x000000ffff2c7224 */ /* 0x000fe400078e002b */
[----:B------:R-:W-:Y:S02]  /*29850*/  IMAD.MOV.U32 R43, RZ, RZ, R24 ;  /* 0x000000ffff2b7224 */ /* 0x000fe400078e0018 */
[----:B------:R-:W-:Y:S01]  /*29860*/  IMAD.MOV.U32 R24, RZ, RZ, R37 ;  /* 0x000000ffff187224 */ /* 0x000fe200078e0025 */
[----:B------:R-:W-:Y:S01]  /*29870*/  MOV R37, R25 ;  /* 0x0000001900257202 */ /* 0x000fe20000000f00 */
[----:B------:R-:W-:-:S02]  /*29880*/  IMAD.SHL.U32 R2, R245, 0x8, RZ ;  /* 0x00000008f5027824 */ /* 0x000fc400078e00ff */
[----:B----4-:R-:W-:Y:S02]  /*29890*/  IMAD.MOV.U32 R26, RZ, RZ, R129 ;  /* 0x000000ffff1a7224 */ /* 0x010fe400078e0081 */
[----:B------:R-:W-:Y:S02]  /*298a0*/  IMAD.MOV.U32 R129, RZ, RZ, R34 ;  /* 0x000000ffff817224 */ /* 0x000fe400078e0022 */
[----:B------:R-:W-:Y:S02]  /*298b0*/  IMAD.MOV.U32 R34, RZ, RZ, R248 ;  /* 0x000000ffff227224 */ /* 0x000fe400078e00f8 */
[----:B------:R-:W4:Y:S01]  /*298c0*/  LDL.LU R248, [R1+0xdf4] ;  /* 0x000df40001f87983 */ /* 0x000f220000300800 */
[----:B------:R-:W-:Y:S02]  /*298d0*/  IMAD.MOV.U32 R25, RZ, RZ, R26 ;  /* 0x000000ffff197224 */ /* 0x000fe400078e001a */
[----:B------:R-:W-:Y:S01]  /*298e0*/  IMAD.MOV.U32 R26, RZ, RZ, R129 ;  /* 0x000000ffff1a7224 */ /* 0x000fe200078e0081 */
[----:B------:R1:W-:Y:S01]  /*298f0*/  STL.64 [R1+0x230], R6 ;  /* 0x0002300601007387 */ /* 0x0003e20000100a00 */
[----:B------:R-:W-:-:S02]  /*29900*/  IMAD.MOV.U32 R129, RZ, RZ, R34 ;  /* 0x000000ffff817224 */ /* 0x000fc400078e0022 */
[----:B------:R-:W-:Y:S02]  /*29910*/  IMAD.MOV.U32 R34, RZ, RZ, R35 ;  /* 0x000000ffff227224 */ /* 0x000fe400078e0023 */
        /* <DEDUP_REMOVED lines=14> */
[CC--:B-1----:R-:W-:Y:S01]  /*29a00*/  LEA R6, P3, R48.reuse, R238.reuse, 0x2 ;  /* 0x000000ee30067211 */ /* 0x0c2fe200078610ff */
[----:B------:R-:W-:Y:S02]  /*29a10*/  IMAD.MOV.U32 R129, RZ, RZ, R28 ;  /* 0x000000ffff817224 */ /* 0x000fe400078e001c */
[----:B------:R-:W4:Y:S01]  /*29a20*/  LDL.LU R28, [R1+0xe4c] ;  /* 0x000e4c00011c7983 */ /* 0x000f220000300800 */
[----:B------:R-:W-:Y:S02]  /*29a30*/  LEA.HI.X.SX32 R7, R48, R5, 0x2, P3 ;  /* 0x0000000530077211 */ /* 0x000fe400018f16ff */
[----:B------:R-:W-:-:S03]  /*29a40*/  LEA R10, P3, R47, R238, 0x2 ;  /* 0x000000ee2f0a7211 */ /* 0x000fc600078610ff */
[----:B------:R1:W-:Y:S01]  /*29a50*/  STL.64 [R1+0x220], R6 ;  /* 0x0002200601007387 */ /* 0x0003e20000100a00 */
[----:B------:R-:W-:Y:S01]  /*29a60*/  LEA.HI.X.SX32 R11, R47, R5, 0x2, P3 ;  /* 0x000000052f0b7211 */ /* 0x000fe200018f16ff */
[----:B------:R-:W-:Y:S01]  /*29a70*/  IMAD.MOV.U32 R47, RZ, RZ, R46 ;  /* 0x000000ffff2f7224 */ /* 0x000fe200078e002e */
[----:B------:R-:W-:Y:S01]  /*29a80*/  MOV R46, R45 ;  /* 0x0000002d002e7202 */ /* 0x000fe20000000f00 */
[----:B------:R-:W-:Y:S02]  /*29a90*/  IMAD.MOV.U32 R45, RZ, RZ, R44 ;  /* 0x000000ffff2d7224 */ /* 0x000fe400078e002c */
[----:B------:R-:W-:Y:S02]  /*29aa0*/  IMAD.MOV.U32 R44, RZ, RZ, R43 ;  /* 0x000000ffff2c7224 */ /* 0x000fe400078e002b */
[----:B------:R-:W-:Y:S02]  /*29ab0*/  IMAD.MOV.U32 R43, RZ, RZ, R24 ;  /* 0x000000ffff2b7224 */ /* 0x000fe400078e0018 */
[----:B------:R-:W-:-:S02]  /*29ac0*/  IMAD.MOV.U32 R24, RZ, RZ, R37 ;  /* 0x000000ffff187224 */ /* 0x000fc400078e0025 */
[----:B-1----:R-:W-:-:S04]  /*29ad0*/  IMAD.WIDE R6, R2, 0x4, R242 ;  /* 0x0000000402067825 */ /* 0x002fc800078e02f2 */
[----:B------:R-:W-:Y:S01]  /*29ae0*/  IMAD.MOV.U32 R37, RZ, RZ, R25 ;  /* 0x000000ffff257224 */ /* 0x000fe200078e0019 */
[----:B------:R-:W-:Y:S01]  /*29af0*/  MOV R25, R26 ;  /* 0x0000001a00197202 */ /* 0x000fe20000000f00 */
[----:B------:R1:W-:Y:S01]  /*29b00*/  STL.64 [R1+0xc90], R6 ;  /* 0x000c900601007387 */ /* 0x0003e20000100a00 */
[----:B------:R-:W-:Y:S02]  /*29b10*/  IMAD.MOV.U32 R26, RZ, RZ, R31 ;  /* 0x000000ffff1a7224 */ /* 0x000fe400078e001f */
[----:B------:R-:W-:Y:S01]  /*29b20*/  IMAD.MOV.U32 R31, RZ, RZ, R32 ;  /* 0x000000ffff1f7224 */ /* 0x000fe200078e0020 */
[----:B------:R-:W-:Y:S04]  /*29b30*/  STL.64 [R1+0x218], R10 ;  /* 0x0002180a01007387 */ /* 0x000fe80000100a00 */
[----:B------:R-:W2:Y:S01]  /*29b40*/  LDL.LU R32, [R1+0xd68] ;  /* 0x000d680001207983 */ /* 0x000ea20000300800 */
[----:B------:R-:W-:Y:S01]  /*29b50*/  IMAD.MOV.U32 R48, RZ, RZ, R47 ;  /* 0x000000ffff307224 */ /* 0x000fe200078e002f */
[----:B------:R-:W-:Y:S01]  /*29b60*/  PLOP3.LUT P3, PT, PT, PT, UP2, 0x80, 0x0 ;  /* 0x000000000000781c */ /* 0x000fe20003f6f028 */
[----:B------:R-:W-:Y:S01]  /*29b70*/  IMAD.MOV.U32 R47, RZ, RZ, R46 ;  /* 0x000000ffff2f7224 */ /* 0x000fe200078e002e */
[----:B------:R1:W-:Y:S01]  /*29b80*/  LDGSTS.E [R0+0x20800], desc[UR6][R6.64], !P4 ;  /* 0x2080000006007fae */ /* 0x0003e2000e121846 */
[----:B------:R-:W-:Y:S01]  /*29b90*/  IMAD.MOV.U32 R46, RZ, RZ, R45 ;  /* 0x000000ffff2e7224 */ /* 0x000fe200078e002d */
[----:B------:R-:W-:Y:S01]  /*29ba0*/  MOV R45, R44 ;  /* 0x0000002c002d7202 */ /* 0x000fe20000000f00 */
[----:B------:R-:W-:Y:S01]  /*29bb0*/  IMAD.MOV.U32 R44, RZ, RZ, R43 ;  /* 0x000000ffff2c7224 */ /* 0x000fe200078e002b */
[----:B------:R-:W-:Y:S01]  /*29bc0*/  PLOP3.LUT P4, PT, PT, PT, UP2, 0x80, 0x0 ;  /* 0x000000000000781c */ /* 0x000fe20003f8f028 */
[----:B------:R-:W-:-:S02]  /*29bd0*/  IMAD.MOV.U32 R43, RZ, RZ, R24 ;  /* 0x000000ffff2b7224 */ /* 0x000fc400078e0018 */
[----:B------:R-:W-:Y:S02]  /*29be0*/  IMAD.MOV.U32 R24, RZ, RZ, R37 ;  /* 0x000000ffff187224 */ /* 0x000fe400078e0025 */
[----:B------:R-:W-:Y:S02]  /*29bf0*/  IMAD.MOV.U32 R37, RZ, RZ, R25 ;  /* 0x000000ffff257224 */ /* 0x000fe400078e0019 */
[----:B------:R-:W-:Y:S02]  /*29c00*/  IMAD.MOV.U32 R25, RZ, RZ, R26 ;  /* 0x000000ffff197224 */ /* 0x000fe400078e001a */
[----:B-1----:R-:W-:-:S05]  /*29c10*/  IMAD.WIDE R6, R2, 0x4, R240 ;  /* 0x0000000402067825 */ /* 0x002fca00078e02f0 */
[----:B------:R1:W-:Y:S04]  /*29c20*/  STL.64 [R1+0xc98], R6 ;  /* 0x000c980601007387 */ /* 0x0003e80000100a00 */
[----:B------:R1:W-:Y:S01]  /*29c30*/  LDGSTS.E [R0+0x20880], desc[UR6][R6.64], !P1 ;  /* 0x2088000006007fae */ /* 0x0003e2000c921846 */
[----:B--2---:R-:W-:Y:S01]  /*29c40*/  MOV R26, R32 ;  /* 0x00000020001a7202 */ /* 0x004fe20000000f00 */
[----:B------:R-:W-:Y:S02]  /*29c50*/  IMAD.MOV.U32 R32, RZ, RZ, R94 ;  /* 0x000000ffff207224 */ /* 0x000fe400078e005e */
[----:B------:R-:W-:Y:S02]  /*29c60*/  IMAD.MOV.U32 R94, RZ, RZ, R90 ;  /* 0x000000ffff5e7224 */ /* 0x000fe400078e005a */
        /* <DEDUP_REMOVED lines=15> */
[----:B--2---:R-:W-:Y:S02]  /*29d60*/  IMAD.MOV.U32 R94, RZ, RZ, R90 ;  /* 0x000000ffff5e7224 */ /* 0x004fe400078e005a */
        /* <DEDUP_REMOVED lines=13> */
[C---:B-1----:R-:W-:Y:S01]  /*29e40*/  LEA R6, P1, R48.reuse, R238, 0x2 ;  /* 0x000000ee30067211 */ /* 0x042fe200078210ff */
[----:B------:R-:W-:Y:S01]  /*29e50*/  IMAD R2, R245, 0xc, RZ ;  /* 0x0000000cf5027824 */ /* 0x000fe200078e02ff */
[----:B------:R-:W-:Y:S02]  /*29e60*/  MOV R26, R32 ;  /* 0x00000020001a7202 */ /* 0x000fe40000000f00 */
[----:B------:R-:W-:Y:S02]  /*29e70*/  LEA.HI.X.SX32 R7, R48, R5, 0x2, P1 ;  /* 0x0000000530077211 */ /* 0x000fe400008f16ff */
[----:B------:R-:W-:-:S04]  /*29e80*/  LEA R10, P1, R47, R238, 0x2 ;  /* 0x000000ee2f0a7211 */ /* 0x000fc800078210ff */
[----:B------:R-:W-:Y:S01]  /*29e90*/  LEA.HI.X.SX32 R11, R47, R5, 0x2, P1 ;  /* 0x000000052f0b7211 */ /* 0x000fe200008f16ff */
[----:B------:R-:W-:Y:S02]  /*29ea0*/  IMAD.MOV.U32 R47, RZ, RZ, R46 ;  /* 0x000000ffff2f7224 */ /* 0x000fe400078e002e */
[----:B------:R-:W-:Y:S02]  /*29eb0*/  IMAD.MOV.U32 R46, RZ, RZ, R45 ;  /* 0x000000ffff2e7224 */ /* 0x000fe400078e002d */
[----:B------:R-:W-:Y:S02]  /*29ec0*/  IMAD.MOV.U32 R45, RZ, RZ, R44 ;  /* 0x000000ffff2d7224 */ /* 0x000fe400078e002c */
[----:B------:R-:W-:Y:S01]  /*29ed0*/  IMAD.MOV.U32 R44, RZ, RZ, R43 ;  /* 0x000000ffff2c7224 */ /* 0x000fe200078e002b */
[----:B------:R-:W-:Y:S01]  /*29ee0*/  MOV R43, R24 ;  /* 0x00000018002b7202 */ /* 0x000fe20000000f00 */
[----:B------:R-:W-:Y:S02]  /*29ef0*/  IMAD.MOV.U32 R24, RZ, RZ, R37 ;  /* 0x000000ffff187224 */ /* 0x000fe400078e0025 */
[----:B------:R-:W-:Y:S01]  /*29f00*/  IMAD.MOV.U32 R48, RZ, RZ, R47 ;  /* 0x000000ffff307224 */ /* 0x000fe200078e002f */
[----:B------:R-:W-:Y:S01]  /*29f10*/  MOV R47, R46 ;  /* 0x0000002e002f7202 */ /* 0x000fe20000000f00 */
[----:B------:R-:W-:-:S02]  /*29f20*/  IMAD.MOV.U32 R37, RZ, RZ, R25 ;  /* 0x000000ffff257224 */ /* 0x000fc400078e0019 */
[----:B------:R-:W-:Y:S02]  /*29f30*/  IMAD.MOV.U32 R25, RZ, RZ, R26 ;  /* 0x000000ffff197224 */ /* 0x000fe400078e001a */
[----:B------:R-:W-:Y:S02]  /*29f40*/  IMAD.MOV.U32 R46, RZ, RZ, R45 ;  /* 0x000000ffff2e7224 */ /* 0x000fe400078e002d */
[----:B------:R-:W-:Y:S02]  /*29f50*/  IMAD.MOV.U32 R45, RZ, RZ, R44 ;  /* 0x000000ffff2d7224 */ /* 0x000fe400078e002c */
        /* <DEDUP_REMOVED lines=8> */
[----:B--2---:R-:W-:Y:S02]  /*29fe0*/  IMAD.MOV.U32 R32, RZ, RZ, R90 ;  /* 0x000000ffff207224 */ /* 0x004fe400078e005a */
[----:B------:R-:W2:Y:S04]  /*29ff0*/  LDL.LU R90, [R1+0xdc0] ;  /* 0x000dc000015a7983 */ /* 0x000ea80000300800 */
[----:B------:R1:W-:Y:S02]  /*2a000*/  STL.64 [R1+0x200], R6 ;  /* 0x0002000601007387 */ /* 0x0003e40000100a00 */
[----:B-1----:R-:W-:-:S05]  /*2a010*/  IMAD.WIDE R6, R2, 0x4, R242 ;  /* 0x0000000402067825 */ /* 0x002fca00078e02f2 */
[----:B------:R1:W-:Y:S04]  /*2a020*/  STL.64 [R1+0xca0], R6 ;  /* 0x000ca00601007387 */ /* 0x0003e80000100a00 */
[----:B------:R1:W-:Y:S04]  /*2a030*/  LDGSTS.E [R0+0x20c00], desc[UR6][R6.64], !P0 ;  /* 0x20c0000006007fae */ /* 0x0003e8000c121846 */
[----:B------:R-:W-:Y:S04]  /*2a040*/  STL.64 [R1+0x1f8], R10 ;  /* 0x0001f80a01007387 */ /* 0x000fe80000100a00 */
[----:B------:R-:W4:Y:S01]  /*2a050*/  LDL.LU R33, [R1+0xd94] ;  /* 0x000d940001217983 */ /* 0x000f220000300800 */
[----:B------:R-:W-:-:S02]  /*2a060*/  PLOP3.LUT P1, PT, PT, PT, UP1, 0x80, 0x0 ;  /* 0x000000000000781c */ /* 0x000fc40003f2f018 */
[----:B------:R-:W-:Y:S01]  /*2a070*/  PLOP3.LUT P0, PT, PT, PT, UP1, 0x80, 0x0 ;  /* 0x000000000000781c */ /* 0x000fe20003f0f018 */
[----:B-1----:R-:W-:-:S05]  /*2a080*/  IMAD.WIDE R6, R2, 0x4, R240 ;  /* 0x0000000402067825 */ /* 0x002fca00078e02f0 */
[----:B------:R1:W-:Y:S04]  /*2a090*/  STL.64 [R1+0xca8], R6 ;  /* 0x000ca80601007387 */ /* 0x0003e80000100a00 */
[----:B------:R-:W3:Y:S04]  /*2a0a0*/  LDL.LU R27, [R1+0xd80] ;  /* 0x000d8000011b7983 */ /* 0x000ee80000300800 */
[----:B------:R1:W-:Y:S02]  /*2a0b0*/  LDGSTS.E [R0+0x20c80], desc[UR6][R6.64], !P2 ;  /* 0x20c8000006007fae */ /* 0x0003e4000d121846 */
[----:B-1----:R-:W-:-:S04]  /*2a0c0*/  LEA R6, P2, R48, R238, 0x2 ;  /* 0x000000ee30067211 */ /* 0x002fc800078410ff */
[----:B------:R-:W-:Y:S01]  /*2a0d0*/  LEA.HI.X.SX32 R7, R48, R5, 0x2, P2 ;  /* 0x0000000530077211 */ /* 0x000fe200010f16ff */
[----:B------:R-:W-:Y:S02]  /*2a0e0*/  IMAD.MOV.U32 R48, RZ, RZ, R47 ;  /* 0x000000ffff307224 */ /* 0x000fe400078e002f */
[----:B------:R-:W-:Y:S02]  /*2a0f0*/  IMAD.MOV.U32 R47, RZ, RZ, R46 ;  /* 0x000000ffff2f7224 */ /* 0x000fe400078e002e */
[----:B------:R1:W-:Y:S01]  /*2a100*/  STL.64 [R1+0x1f0], R6 ;  /* 0x0001f00601007387 */ /* 0x0003e20000100a00 */
[----:B------:R-:W-:Y:S01]  /*2a110*/  MOV R46, R45 ;  /* 0x0000002d002e7202 */ /* 0x000fe20000000f00 */
[----:B------:R-:W-:Y:S02]  /*2a120*/  IMAD.MOV.U32 R45, RZ, RZ, R44 ;  /* 0x000000ffff2d7224 */ /* 0x000fe400078e002c */
[----:B------:R-:W-:Y:S02]  /*2a130*/  IMAD.MOV.U32 R44, RZ, RZ, R43 ;  /* 0x000000ffff2c7224 */ /* 0x000fe400078e002b */
[----:B------:R-:W-:Y:S01]  /*2a140*/  IMAD.MOV.U32 R43, RZ, RZ, R24 ;  /* 0x000000ffff2b7224 */ /* 0x000fe200078e0018 */
[----:B-1----:R-:W-:Y:S01]  /*2a150*/  LEA R6, P2, R48, R238, 0x2 ;  /* 0x000000ee30067211 */ /* 0x002fe200078410ff */
[----:B------:R-:W-:-:S03]  /*2a160*/  IMAD.MOV.U32 R24, RZ, RZ, R37 ;  /* 0x000000ffff187224 */ /* 0x000fc600078e0025 */
[----:B------:R-:W-:Y:S01]  /*2a170*/  LEA.HI.X.SX32 R7, R48, R5, 0x2, P2 ;  /* 0x0000000530077211 */ /* 0x000fe200010f16ff */
[----:B------:R-:W-:Y:S02]  /*2a180*/  IMAD.MOV.U32 R48, RZ, RZ, R47 ;  /* 0x000000ffff307224 */ /* 0x000fe400078e002f */
[----:B------:R-:W-:Y:S01]  /*2a190*/  IMAD.MOV.U32 R37, RZ, RZ, R25 ;  /* 0x000000ffff257224 */ /* 0x000fe200078e0019 */
[----:B------:R-:W-:Y:S01]  /*2a1a0*/  MOV R25, R26 ;  /* 0x0000001a00197202 */ /* 0x000fe20000000f00 */
[----:B------:R-:W-:Y:S01]  /*2a1b0*/  IMAD.MOV.U32 R47, RZ, RZ, R46 ;  /* 0x000000ffff2f7224 */ /* 0x000fe200078e002e */
[----:B------:R-:W-:Y:S01]  /*2a1c0*/  MOV R46, R45 ;  /* 0x0000002d002e7202 */ /* 0x000fe20000000f00 */
[----:B------:R-:W-:Y:S02]  /*2a1d0*/  IMAD.MOV.U32 R26, RZ, RZ, R105 ;  /* 0x000000ffff1a7224 */ /* 0x000fe400078e0069 */
[----:B------:R-:W-:Y:S02]  /*2a1e0*/  IMAD.MOV.U32 R45, RZ, RZ, R44 ;  /* 0x000000ffff2d7224 */ /* 0x000fe400078e002c */
[----:B------:R-:W-:-:S02]  /*2a1f0*/  IMAD.MOV.U32 R44, RZ, RZ, R43 ;  /* 0x000000ffff2c7224 */ /* 0x000fc400078e002b */
[----:B------:R-:W-:Y:S02]  /*2a200*/  IMAD.MOV.U32 R43, RZ, RZ, R24 ;  /* 0x000000ffff2b7224 */ /* 0x000fe400078e0018 */
[----:B------:R-:W-:Y:S02]  /*2a210*/  IMAD.MOV.U32 R24, RZ, RZ, R37 ;  /* 0x000000ffff187224 */ /* 0x000fe400078e0025 */
[----:B------:R-:W-:Y:S01]  /*2a220*/  IMAD.MOV.U32 R37, RZ, RZ, R25 ;  /* 0x000000ffff257224 */ /* 0x000fe200078e0019 */
[----:B------:R-:W-:Y:S01]  /*2a230*/  MOV R25, R26 ;  /* 0x0000001a00197202 */ /* 0x000fe20000000f00 */
[----:B---3--:R-:W-:Y:S02]  /*2a240*/  IMAD.MOV.U32 R105, RZ, RZ, R27 ;  /* 0x000000ffff697224 */ /* 0x008fe400078e001b */
[----:B------:R-:W-:Y:S02]  /*2a250*/  IMAD.MOV.U32 R27, RZ, RZ, R30 ;  /* 0x000000ffff1b7224 */ /* 0x000fe400078e001e */
[----:B------:R-:W3:Y:S01]  /*2a260*/  LDL.LU R30, [R1+0xddc] ;  /* 0x000ddc00011e7983 */ /* 0x000ee20000300800 */
[----:B------:R-:W-:-:S03]  /*2a270*/  IMAD.MOV.U32 R26, RZ, RZ, R105 ;  /* 0x000000ffff1a7224 */ /* 0x000fc600078e0069 */
[----:B------:R1:W-:Y:S04]  /*2a280*/  STL.64 [R1+0x1e8], R6 ;  /* 0x0001e80601007387 */ /* 0x0003e80000100a00 */
[----:B------:R-:W2:Y:S01]  /*2a290*/  LDL.LU R105, [R1+0xda8] ;  /* 0x000da80001697983 */ /* 0x000ea20000300800 */
[----:B------:R-:W-:Y:S01]  /*2a2a0*/  IMAD.SHL.U32 R2, R245, 0x10, RZ ;  /* 0x00000010f5027824 */ /* 0x000fe200078e00ff */
[----:B-1----:R-:W-:-:S04]  /*2a2b0*/  LEA R6, P2, R48, R238, 0x2 ;  /* 0x000000ee30067211 */ /* 0x002fc800078410ff */
[----:B------:R-:W-:Y:S02]  /*2a2c0*/  LEA.HI.X.SX32 R7, R48, R5, 0x2, P2 ;  /* 0x0000000530077211 */ /* 0x000fe400010f16ff */
[----:B------:R-:W-:-:S03]  /*2a2d0*/  LEA R10, P2, R47, R238, 0x2 ;  /* 0x000000ee2f0a7211 */ /* 0x000fc600078410ff */
[----:B------:R1:W-:Y:S01]  /*2a2e0*/  STL.64 [R1+0x1e0], R6 ;  /* 0x0001e00601007387 */ /* 0x0003e20000100a00 */
[----:B------:R-:W-:Y:S01]  /*2a2f0*/  LEA.HI.X.SX32 R11, R47, R5, 0x2, P2 ;  /* 0x000000052f0b7211 */ /* 0x000fe200010f16ff */
[----:B------:R-:W-:Y:S02]  /*2a300*/  IMAD.MOV.U32 R47, RZ, RZ, R46 ;  /* 0x000000ffff2f7224 */ /* 0x000fe400078e002e */
[----:B------:R-:W-:Y:S02]  /*2a310*/  IMAD.MOV.U32 R46, RZ, RZ, R45 ;  /* 0x000000ffff2e7224 */ /* 0x000fe400078e002d */
[----:B------:R-:W-:Y:S01]  /*2a320*/  IMAD.MOV.U32 R45, RZ, RZ, R44 ;  /* 0x000000ffff2d7224 */ /* 0x000fe200078e002c */
[----:B------:R-:W-:Y:S01]  /*2a330*/  MOV R44, R43 ;  /* 0x0000002b002c7202 */ /* 0x000fe20000000f00 */
[----:B------:R-:W-:Y:S02]  /*2a340*/  IMAD.MOV.U32 R43, RZ, RZ, R24 ;  /* 0x000000ffff2b7224 */ /* 0x000fe400078e0018 */
[----:B-1----:R-:W-:-:S04]  /*2a350*/  IMAD.WIDE R6, R2, 0x4, R242 ;  /* 0x0000000402067825 */ /* 0x002fc800078e02f2 */
[----:B------:R-:W-:Y:S01]  /*2a360*/  IMAD.MOV.U32 R24, RZ, RZ, R37 ;  /* 0x000000ffff187224 */ /* 0x000fe200078e0025 */
[----:B------:R1:W-:Y:S01]  /*2a370*/  STL.64 [R1+0xcb0], R6 ;  /* 0x000cb00601007387 */ /* 0x0003e20000100a00 */
[----:B------:R-:W-:-:S03]  /*2a380*/  IMAD.MOV.U32 R37, RZ, RZ, R25 ;  /* 0x000000ffff257224 */ /* 0x000fc600078e0019 */
[----:B------:R1:W-:Y:S01]  /*2a390*/  LDGSTS.E [R0+0x21000], desc[UR6][R6.64], !P6 ;  /* 0x2100000006007fae */ /* 0x0003e2000f121846 */
[----:B------:R-:W-:Y:S02]  /*2a3a0*/  IMAD.MOV.U32 R25, RZ, RZ, R26 ;  /* 0x000000ffff197224 */ /* 0x000fe400078e001a */
[----:B------:R-:W-:Y:S01]  /*2a3b0*/  IMAD.MOV.U32 R48, RZ, RZ, R47 ;  /* 0x000000ffff307224 */ /* 0x000fe200078e002f */
[----:B------:R-:W-:Y:S01]  /*2a3c0*/  STL.64 [R1+0x1d8], R10 ;  /* 0x0001d80a01007387 */ /* 0x000fe20000100a00 */
[----:B------:R-:W-:Y:S02]  /*2a3d0*/  IMAD.MOV.U32 R47, RZ, RZ, R46 ;  /* 0x000000ffff2f7224 */ /* 0x000fe400078e002e */
[----:B-1----:R-:W-:-:S05]  /*2a3e0*/  IMAD.WIDE R6, R2, 0x4, R240 ;  /* 0x0000000402067825 */ /* 0x002fca00078e02f0 */
[----:B------:R1:W-:Y:S01]  /*2a3f0*/  LDGSTS.E [R0+0x21080], desc[UR6][R6.64], !P5 ;  /* 0x2108000006007fae */ /* 0x0003e2000e921846 */
[----:B------:R-:W-:Y:S02]  /*2a400*/  IMAD.MOV.U32 R46, RZ, RZ, R45 ;  /* 0x000000ffff2e7224 */ /* 0x000fe400078e002d */
[----:B------:R-:W-:Y:S02]  /*2a410*/  IMAD.MOV.U32 R45, RZ, RZ, R44 ;  /* 0x000000ffff2d7224 */ /* 0x000fe400078e002c */
[----:B------:R-:W-:Y:S01]  /*2a420*/  IMAD.MOV.U32 R44, RZ, RZ, R43 ;  /* 0x000000ffff2c7224 */ /* 0x000fe200078e002b */
[----:B------:R-:W-:Y:S01]  /*2a430*/  MOV R43, R24 ;  /* 0x00000018002b7202 */ /* 0x000fe20000000f00 */
[----:B------:R-:W-:Y:S02]  /*2a440*/  IMAD.MOV.U32 R24, RZ, RZ, R37 ;  /* 0x000000ffff187224 */ /* 0x000fe400078e0025 */
[----:B------:R-:W-:Y:S02]  /*2a450*/  IMAD.MOV.U32 R37, RZ, RZ, R25 ;  /* 0x000000ffff257224 */ /* 0x000fe400078e0019 */
[----:B--2---:R-:W-:Y:S01]  /*2a460*/  IMAD.MOV.U32 R26, RZ, RZ, R105 ;  /* 0x000000ffff1a7224 */ /* 0x004fe200078e0069 */
[----:B------:R-:W-:-:S02]  /*2a470*/  MOV R105, R34 ;  /* 0x0000002200697202 */ /* 0x000fc40000000f00 */
[----:B------:R-:W2:Y:S04]  /*2a480*/  LDL.LU R34, [R1+0xe14] ;  /* 0x000e140001227983 */ /* 0x000ea80000300800 */
[----:B------:R1:W-:Y:S01]  /*2a490*/  STL.64 [R1+0xcb8], R6 ;  /* 0x000cb80601007387 */ /* 0x0003e20000100a00 */
        /* <DEDUP_REMOVED lines=9> */
[----:B------:R-:W-:-:S02]  /*2a530*/  IMAD.MOV.U32 R97, RZ, RZ, R35 ;  /* 0x000000ffff617224 */ /* 0x000fc400078e0023 */
[----:B------:R-:W-:Y:S01]  /*2a540*/  IMAD.MOV.U32 R43, RZ, RZ, R24 ;  /* 0x000000ffff2b7224 */ /* 0x000fe200078e0018 */
[----:B------:R-:W-:Y:S01]  /*2a550*/  MOV R24, R37 ;  /* 0x0000002500187202 */ /* 0x000fe20000000f00 */
[----:B------:R-:W-:Y:S01]  /*2a560*/  IMAD.MOV.U32 R37, RZ, RZ, R25 ;  /* 0x000000ffff257224 */ /* 0x000fe200078e0019 */
[----:B------:R-:W2:Y:S01]  /*2a570*/  LDL.LU R35, [R1+0xdb8] ;  /* 0x000db80001237983 */ /* 0x000ea20000300800 */
[----:B------:R-:W-:Y:S02]  /*2a580*/  IMAD.MOV.U32 R25, RZ, RZ, R26 ;  /* 0x000000ffff197224 */ /* 0x000fe400078e001a */
[----:B------:R-:W-:Y:S01]  /*2a590*/  IMAD.MOV.U32 R26, RZ, RZ, R97 ;  /* 0x000000ffff1a7224 */ /* 0x000fe200078e0061 */
[----:B------:R1:W-:Y:S01]  /*2a5a0*/  STL.64 [R1+0x1d0], R6 ;  /* 0x0001d00601007387 */ /* 0x0003e20000100a00 */
[----:B------:R-:W-:-:S03]  /*2a5b0*/  IMAD.MOV.U32 R97, RZ, RZ, R31 ;  /* 0x000000ffff617224 */ /* 0x000fc600078e001f */
        /* <DEDUP_REMOVED lines=11> */
[----:B------:R-:W-:Y:S02]  /*2a670*/  MOV R37, R25 ;  /* 0x0000001900257202 */ /* 0x000fe40000000f00 */
[CC--:B-1----:R-:W-:Y:S01]  /*2a680*/  LEA R6, P5, R48.reuse, R238.reuse, 0x2 ;  /* 0x000000ee30067211 */ /* 0x0c2fe200078a10ff */
[----:B------:R-:W-:Y:S02]  /*2a690*/  IMAD.MOV.U32 R25, RZ, RZ, R26 ;  /* 0x000000ffff197224 */ /* 0x000fe400078e001a */
[----:B------:R-:W-:Y:S01]  /*2a6a0*/  IMAD.MOV.U32 R26, RZ, RZ, R97 ;  /* 0x000000ffff1a7224 */ /* 0x000fe200078e0061 */
[----:B------:R-:W-:Y:S01]  /*2a6b0*/  LEA.HI.X.SX32 R7, R48, R5, 0x2, P5 ;  /* 0x0000000530077211 */ /* 0x000fe200028f16ff */
[----:B------:R-:W-:Y:S01]  /*2a6c0*/  IMAD R2, R245, 0x14, RZ ;  /* 0x00000014f5027824 */ /* 0x000fe200078e02ff */
[----:B------:R-:W-:-:S04]  /*2a6d0*/  LEA R10, P5, R47, R238, 0x2 ;  /* 0x000000ee2f0a7211 */ /* 0x000fc800078a10ff */
        /* <DEDUP_REMOVED lines=17> */
[----:B----4-:R-:W-:Y:S02]  /*2a7f0*/  IMAD.MOV.U32 R97, RZ, RZ, R31 ;  /* 0x000000ffff617224 */ /* 0x010fe400078e001f */
[----:B------:R-:W-:Y:S02]  /*2a800*/  IMAD.MOV.U32 R31, RZ, RZ, R36 ;  /* 0x000000ffff1f7224 */ /* 0x000fe400078e0024 */
[----:B------:R-:W4:Y:S04]  /*2a810*/  LDL.LU R36, [R1+0xeb0] ;  /* 0x000eb00001247983 */ /* 0x000f280000300800 */
[----:B------:R1:W-:Y:S01]  /*2a820*/  STL.64 [R1+0x1c0], R6 ;  /* 0x0001c00601007387 */ /* 0x0003e20000100a00 */
[----:B------:R-:W-:Y:S02]  /*2a830*/  IMAD.MOV.U32 R26, RZ, RZ, R97 ;  /* 0x000000ffff1a7224 */ /* 0x000fe400078e0061 */
[----:B------:R-:W-:-:S02]  /*2a840*/  IMAD.MOV.U32 R97, RZ, RZ, R32 ;  /* 0x000000ffff617224 */ /* 0x000fc400078e0020 */
[----:B-1----:R-:W-:-:S05]  /*2a850*/  IMAD.WIDE R6, R2, 0x4, R242 ;  /* 0x0000000402067825 */ /* 0x002fca00078e02f2 */
[----:B------:R1:W-:Y:S04]  /*2a860*/  STL.64 [R1+0xcc0], R6 ;  /* 0x000cc00601007387 */ /* 0x0003e80000100a00 */
[----:B------:R1:W-:Y:S04]  /*2a870*/  LDGSTS.E [R0+0x21400], desc[UR6][R6.64], !P3 ;  /* 0x2140000006007fae */ /* 0x0003e8000d921846 */
[----:B------:R-:W-:Y:S04]  /*2a880*/  STL.64 [R1+0x1b8], R10 ;  /* 0x0001b80a01007387 */ /* 0x000fe80000100a00 */
[----:B------:R-:W4:Y:S01]  /*2a890*/  LDL.LU R32, [R1+0xe0c] ;  /* 0x000e0c0001207983 */ /* 0x000f220000300800 */
[----:B-1----:R-:W-:-:S05]  /*2a8a0*/  IMAD.WIDE R6, R2, 0x4, R240 ;  /* 0x0000000402067825 */ /* 0x002fca00078e02f0 */
[----:B------:R1:W-:Y:S04]  /*2a8b0*/  STL.64 [R1+0xcc8], R6 ;  /* 0x000cc80601007387 */ /* 0x0003e80000100a00 */
[----:B------:R1:W-:Y:S01]  /*2a8c0*/  LDGSTS.E [R0+0x21480], desc[UR6][R6.64], !P4 ;  /* 0x2148000006007fae */ /* 0x0003e2000e121846 */
[----:B------:R-:W-:Y:S01]  /*2a8d0*/  IMAD.MOV.U32 R25, RZ, RZ, R26 ;  /* 0x000000ffff197224 */ /* 0x000fe200078e001a */
[----:B------:R-:W-:Y:S01]  /*2a8e0*/  MOV R26, R113 ;  /* 0x00000071001a7202 */ /* 0x000fe20000000f00 */
[----:B------:R-:W-:Y:S02]  /*2a8f0*/  IMAD.MOV.U32 R113, RZ, RZ, R236 ;  /* 0x000000ffff717224 */ /* 0x000fe400078e00ec */
[----:B------:R-:W4:Y:S01]  /*2a900*/  LDL.LU R236, [R1+0xde4] ;  /* 0x000de40001ec7983 */ /* 0x000f220000300800 */
[----:B-1----:R-:W-:-:S04]  /*2a910*/  LEA R6, P4, R48, R238, 0x2 ;  /* 0x000000ee30067211 */ /* 0x002fc800078810ff */
[----:B------:R-:W-:Y:S01]  /*2a920*/  LEA.HI.X.SX32 R7, R48, R5, 0x2, P4 ;  /* 0x0000000530077211 */ /* 0x000fe200020f16ff */
[----:B------:R-:W-:Y:S02]  /*2a930*/  IMAD.MOV.U32 R48, RZ, RZ, R47 ;  /* 0x000000ffff307224 */ /* 0x000fe400078e002f */
[----:B------:R-:W-:Y:S02]  /*2a940*/  IMAD.MOV.U32 R47, RZ, RZ, R46 ;  /* 0x000000ffff2f7224 */ /* 0x000fe400078e002e */
[----:B------:R1:W-:Y:S01]  /*2a950*/  STL.64 [R1+0x1b0], R6 ;  /* 0x0001b00601007387 */ /* 0x0003e20000100a00 */
[----:B------:R-:W-:Y:S02]  /*2a960*/  IMAD.MOV.U32 R46, RZ, RZ, R45 ;  /* 0x000000ffff2e7224 */ /* 0x000fe400078e002d */
[----:B------:R-:W-:Y:S01]  /*2a970*/  IMAD.MOV.U32 R45, RZ, RZ, R44 ;  /* 0x000000ffff2d7224 */ /* 0x000fe200078e002c */
[----:B------:R-:W-:Y:S01]  /*2a980*/  MOV R44, R43 ;  /* 0x0000002b002c7202 */ /* 0x000fe20000000f00 */
[----:B------:R-:W-:-:S02]  /*2a990*/  IMAD.MOV.U32 R43, RZ, RZ, R24 ;  /* 0x000000ffff2b7224 */ /* 0x000fc400078e0018 */
[----:B------:R-:W-:Y:S01]  /*2a9a0*/  IMAD.MOV.U32 R24, RZ, RZ, R37 ;  /* 0x000000ffff187224 */ /* 0x000fe200078e0025 */
[----:B-1----:R-:W-:Y:S01]  /*2a9b0*/  LEA R6, P4, R48, R238, 0x2 ;  /* 0x000000ee30067211 */ /* 0x002fe200078810ff */
[----:B------:R-:W-:-:S03]  /*2a9c0*/  IMAD.MOV.U32 R37, RZ, RZ, R25 ;  /* 0x000000ffff257224 */ /* 0x000fc600078e0019 */
[----:B------:R-:W-:Y:S01]  /*2a9d0*/  LEA.HI.X.SX32 R7, R48, R5, 0x2, P4 ;  /* 0x0000000530077211 */ /* 0x000fe200020f16ff */
[----:B------:R-:W-:Y:S02]  /*2a9e0*/  IMAD.MOV.U32 R48, RZ, RZ, R47 ;  /* 0x000000ffff307224 */ /* 0x000fe400078e002f */
[----:B------:R-:W-:Y:S02]  /*2a9f0*/  IMAD.MOV.U32 R47, RZ, RZ, R46 ;  /* 0x000000ffff2f7224 */ /* 0x000fe400078e002e */
[----:B------:R-:W-:Y:S02]  /*2aa00*/  IMAD.MOV.U32 R25, RZ, RZ, R26 ;  /* 0x000000ffff197224 */ /* 0x000fe400078e001a */
[----:B------:R-:W-:Y:S02]  /*2aa10*/  IMAD.MOV.U32 R46, RZ, RZ, R45 ;  /* 0x000000ffff2e7224 */ /* 0x000fe400078e002d */
[----:B------:R-:W-:Y:S01]  /*2aa20*/  IMAD.MOV.U32 R26, RZ, RZ, R113 ;  /* 0x000000ffff1a7224 */ /* 0x000fe200078e0071 */
[----:B------:R-:W-:Y:S01]  /*2aa30*/  MOV R113, R33 ;  /* 0x0000002100717202 */ /* 0x000fe20000000f00 */
[----:B------:R-:W-:Y:S01]  /*2aa40*/  IMAD.MOV.U32 R45, RZ, RZ, R44 ;  /* 0x000000ffff2d7224 */ /* 0x000fe200078e002c */
[----:B------:R-:W4:Y:S01]  /*2aa50*/  LDL.LU R33, [R1+0xe58] ;  /* 0x000e580001217983 */ /* 0x000f220000300800 */
[----:B------:R-:W-:Y:S01]  /*2aa60*/  IMAD.MOV.U32 R44, RZ, RZ, R43 ;  /* 0x000000ffff2c7224 */ /* 0x000fe200078e002b */
[----:B------:R-:W-:Y:S01]  /*2aa70*/  MOV R43, R24 ;  /* 0x00000018002b7202 */ /* 0x000fe20000000f00 */
[----:B------:R-:W-:-:S02]  /*2aa80*/  IMAD.MOV.U32 R24, RZ, RZ, R37 ;  /* 0x000000ffff187224 */ /* 0x000fc400078e0025 */
[----:B------:R-:W-:Y:S02]  /*2aa90*/  IMAD.MOV.U32 R37, RZ, RZ, R25 ;  /* 0x000000ffff257224 */ /* 0x000fe400078e0019 */
[----:B------:R-:W-:Y:S01]  /*2aaa0*/  IMAD.MOV.U32 R25, RZ, RZ, R26 ;  /* 0x000000ffff197224 */ /* 0x000fe200078e001a */
[----:B------:R1:W-:Y:S01]  /*2aab0*/  STL.64 [R1+0x1a8], R6 ;  /* 0x0001a80601007387 */ /* 0x0003e20000100a00 */
[----:B------:R-:W-:Y:S02]  /*2aac0*/  IMAD.MOV.U32 R26, RZ, RZ, R113 ;  /* 0x000000ffff1a7224 */ /* 0x000fe400078e0071 */
[----:B------:R-:W-:Y:S02]  /*2aad0*/  IMAD.MOV.U32 R113, RZ, RZ, R121 ;  /* 0x000000ffff717224 */ /* 0x000fe400078e0079 */
[----:B------:R-:W3:Y:S01]  /*2aae0*/  LDL.LU R121, [R1+0xd9c] ;  /* 0x000d9c0001797983 */ /* 0x000ee20000300800 */
[----:B-1----:R-:W-:-:S04]  /*2aaf0*/  LEA R6, P4, R48, R238, 0x2 ;  /* 0x000000ee30067211 */ /* 0x002fc800078810ff */
[----:B------:R-:W-:Y:S02]  /*2ab00*/  LEA.HI.X.SX32 R7, R48, R5, 0x2, P4 ;  /* 0x0000000530077211 */ /* 0x000fe400020f16ff */
[----:B------:R-:W-:-:S04]  /*2ab10*/  LEA R10, P4, R47, R238, 0x2 ;  /* 0x000000ee2f0a7211 */ /* 0x000fc800078810ff */
[----:B------:R-:W-:Y:S02]  /*2ab20*/  LEA.HI.X.SX32 R11, R47, R5, 0x2, P4 ;  /* 0x000000052f0b7211 */ /* 0x000fe400020f16ff */
[----:B------:R-:W-:Y:S01]  /*2ab30*/  MOV R47, R46 ;  /* 0x0000002e002f7202 */ /* 0x000fe20000000f00 */
[----:B------:R-:W-:Y:S02]  /*2ab40*/  IMAD.MOV.U32 R46, RZ, RZ, R45 ;  /* 0x000000ffff2e7224 */ /* 0x000fe400078e002d */
[----:B------:R-:W-:Y:S02]  /*2ab50*/  IMAD.MOV.U32 R45, RZ, RZ, R44 ;  /* 0x000000ffff2d7224 */ /* 0x000fe400078e002c */
[----:B------:R-:W-:Y:S02]  /*2ab60*/  IMAD.MOV.U32 R44, RZ, RZ, R43 ;  /* 0x000000ffff2c7224 */ /* 0x000fe400078e002b */
[----:B------:R-:W-:Y:S01]  /*2ab70*/  IMAD.MOV.U32 R43, RZ, RZ, R24 ;  /* 0x000000ffff2b7224 */ /* 0x000fe200078e0018 */
[----:B------:R-:W-:Y:S01]  /*2ab80*/  MOV R48, R46 ;  /* 0x0000002e00307202 */ /* 0x000fe20000000f00 */
[----:B------:R-:W-:-:S02]  /*2ab90*/  IMAD R2, R245, 0x18, RZ ;  /* 0x00000018f5027824 */ /* 0x000fc400078e02ff */
[----:B------:R-:W-:Y:S01]  /*2aba0*/  IMAD.MOV.U32 R24, RZ, RZ, R37 ;  /* 0x000000ffff187224 */ /* 0x000fe200078e0025 */
[----:B------:R-:W-:Y:S01]  /*2abb0*/  MOV R37, R25 ;  /* 0x0000001900257202 */ /* 0x000fe20000000f00 */
[----:B------:R-:W-:Y:S01]  /*2abc0*/  IMAD.MOV.U32 R25, RZ, RZ, R26 ;  /* 0x000000ffff197224 */ /* 0x000fe200078e001a */
[----:B------:R1:W-:Y:S01]  /*2abd0*/  STL.64 [R1+0x1a0], R6 ;  /* 0x0001a00601007387 */ /* 0x0003e20000100a00 */
[----:B------:R-:W-:Y:S02]  /*2abe0*/  IMAD.MOV.U32 R46, RZ, RZ, R45 ;  /* 0x000000ffff2e7224 */ /* 0x000fe400078e002d */
[----:B------:R-:W-:Y:S02]  /*2abf0*/  IMAD.MOV.U32 R45, RZ, RZ, R44 ;  /* 0x000000ffff2d7224 */ /* 0x000fe400078e002c */
[----:B------:R-:W-:Y:S02]  /*2ac00*/  IMAD.MOV.U32 R26, RZ, RZ, R113 ;  /* 0x000000ffff1a7224 */ /* 0x000fe400078e0071 */
[----:B------:R-:W-:-:S02]  /*2ac10*/  IMAD.MOV.U32 R44, RZ, RZ, R43 ;  /* 0x000000ffff2c7224 */ /* 0x000fc400078e002b */
[----:B------:R-:W-:Y:S02]  /*2ac20*/  IMAD.MOV.U32 R43, RZ, RZ, R24 ;  /* 0x000000ffff2b7224 */ /* 0x000fe400078e0018 */
[----:B-1----:R-:W-:-:S04]  /*2ac30*/  IMAD.WIDE R6, R2, 0x4, R242 ;  /* 0x0000000402067825 */ /* 0x002fc800078e02f2 */
[----:B------:R-:W-:Y:S01]  /*2ac40*/  IMAD.MOV.U32 R24, RZ, RZ, R37 ;  /* 0x000000ffff187224 */ /* 0x000fe200078e0025 */
[----:B------:R-:W-:Y:S01]  /*2ac50*/  MOV R37, R25 ;  /* 0x0000001900257202 */ /* 0x000fe20000000f00 */
[----:B------:R-:W-:Y:S01]  /*2ac60*/  IMAD.MOV.U32 R49, RZ, RZ, R48 ;  /* 0x000000ffff317224 */ /* 0x000fe200078e0030 */
[----:B------:R1:W-:Y:S01]  /*2ac70*/  LDGSTS.E [R0+0x21800], desc[UR6][R6.64], !P1 ;  /* 0x2180000006007fae */ /* 0x0003e2000c921846 */
[----:B------:R-:W-:Y:S01]  /*2ac80*/  IMAD.MOV.U32 R48, RZ, RZ, R46 ;  /* 0x000000ffff307224 */ /* 0x000fe200078e002e */
[----:B------:R-:W-:Y:S01]  /*2ac90*/  MOV R46, R45 ;  /* 0x0000002d002e7202 */ /* 0x000fe20000000f00 */
[----:B------:R-:W-:Y:S01]  /*2aca0*/  IMAD.MOV.U32 R25, RZ, RZ, R26 ;  /* 0x000000ffff197224 */ /* 0x000fe200078e001a */
[----:B------:R1:W-:Y:S01]  /*2acb0*/  STL.64 [R1+0xcd0], R6 ;  /* 0x000cd00601007387 */ /* 0x0003e20000100a00 */
[----:B------:R-:W-:Y:S02]  /*2acc0*/  IMAD.MOV.U32 R45, RZ, RZ, R44 ;  /* 0x000000ffff2d7224 */ /* 0x000fe400078e002c */
[----:B------:R-:W-:Y:S01]  /*2acd0*/  IMAD.MOV.U32 R44, RZ, RZ, R43 ;  /* 0x000000ffff2c7224 */ /* 0x000fe200078e002b */
[----:B------:R-:W-:Y:S01]  /*2ace0*/  STL.64 [R1+0x198], R10 ;  /* 0x0001980a01007387 */ /* 0x000fe20000100a00 */
[----:B------:R-:W-:-:S02]  /*2acf0*/  IMAD.MOV.U32 R43, RZ, RZ, R24 ;  /* 0x000000ffff2b7224 */ /* 0x000fc400078e0018 */
[----:B------:R-:W-:Y:S02]  /*2ad00*/  IMAD.MOV.U32 R24, RZ, RZ, R37 ;  /* 0x000000ffff187224 */ /* 0x000fe400078e0025 */
[----:B------:R-:W-:Y:S02]  /*2ad10*/  IMAD.MOV.U32 R37, RZ, RZ, R25 ;  /* 0x000000ffff257224 */ /* 0x000fe400078e0019 */
[----:B-1----:R-:W-:-:S05]  /*2ad20*/  IMAD.WIDE R6, R2, 0x4, R240 ;  /* 0x0000000402067825 */ /* 0x002fca00078e02f0 */
[----:B------:R1:W-:Y:S01]  /*2ad30*/  LDGSTS.E [R0+0x21880], desc[UR6][R6.64], !P0 ;  /* 0x2188000006007fae */ /* 0x0003e2000c121846 */
[----:B---3--:R-:W-:Y:S02]  /*2ad40*/  IMAD.MOV.U32 R113, RZ, RZ, R121 ;  /* 0x000000ffff717224 */ /* 0x008fe400078e0079 */
[----:B------:R-:W-:Y:S02]  /*2ad50*/  IMAD.MOV.U32 R121, RZ, RZ, R27 ;  /* 0x000000ffff797224 */ /* 0x000fe400078e001b */
[----:B------:R-:W-:Y:S02]  /*2ad60*/  IMAD.MOV.U32 R27, RZ, RZ, R30 ;  /* 0x000000ffff1b7224 */ /* 0x000fe400078e001e */
[----:B------:R-:W-:Y:S01]  /*2ad70*/  IMAD.MOV.U32 R26, RZ, RZ, R113 ;  /* 0x000000ffff1a7224 */ /* 0x000fe200078e0071 */
[----:B------:R-:W3:Y:S01]  /*2ad80*/  LDL.LU R30, [R1+0xe88] ;  /* 0x000e8800011e7983 */ /* 0x000ee20000300800 */
[----:B------:R-:W-:-:S03]  /*2ad90*/  IMAD.MOV.U32 R113, RZ, RZ, R27 ;  /* 0x000000ffff717224 */ /* 0x000fc600078e001b */
[----:B------:R-:W3:Y:S01]  /*2ada0*/  LDL.LU R27, [R1+0xe74] ;  /* 0x000e7400011b7983 */ /* 0x000ee20000300800 */
[----:B------:R-:W-:Y:S01]  /*2adb0*/  MOV R25, R26 ;  /* 0x0000001a00197202 */ /* 0x000fe20000000f00 */
[----:B------:R-:W-:Y:S02]  /*2adc0*/  IMAD.MOV.U32 R26, RZ, RZ, R105 ;  /* 0x000000ffff1a7224 */ /* 0x000fe400078e0069 */
[----:B------:R1:W-:Y:S04]  /*2add0*/  STL.64 [R1+0xcd8], R6 ;  /* 0x000cd80601007387 */ /* 0x0003e80000100a00 */
[----:B------:R-:W2:Y:S01]  /*2ade0*/  LDL.LU R105, [R1+0xdb4] ;  /* 0x000db40001697983 */ /* 0x000ea20000300800 */
        /* <DEDUP_REMOVED lines=9> */
[----:B------:R-:W-:Y:S01]  /*2ae80*/  IMAD.MOV.U32 R37, RZ, RZ, R25 ;  /* 0x000000ffff257224 */ /* 0x000fe200078e0019 */
[----:B------:R1:W-:Y:S01]  /*2ae90*/  STL.64 [R1+0x190], R6 ;  /* 0x0001900601007387 */ /* 0x0003e20000100a00 */
[----:B------:R-:W-:Y:S02]  /*2aea0*/  IMAD.MOV.U32 R25, RZ, RZ, R26 ;  /* 0x000000ffff197224 */ /* 0x000fe400078e001a */
[----:B--2---:R-:W-:Y:S02]  /*2aeb0*/  IMAD.MOV.U32 R26, RZ, RZ, R105 ;  /* 0x000000ffff1a7224 */ /* 0x004fe400078e0069 */
[----:B------:R-:W2:Y:S01]  /*2aec0*/  LDL.LU R105, [R1+0xdb0] ;  /* 0x000db00001697983 */ /* 0x000ea20000300800 */
[----:B-1----:R-:W-:-:S04]  /*2aed0*/  LEA R6, P0, R49, R238, 0x2 ;  /* 0x000000ee31067211 */ /* 0x002fc800078010ff */
[----:B------:R-:W-:Y:S02]  /*2aee0*/  LEA.HI.X.SX32 R7, R49, R5, 0x2, P0 ;  /* 0x0000000531077211 */ /* 0x000fe400000f16ff */
[----:B------:R-:W-:Y:S01]  /*2aef0*/  MOV R49, R48 ;  /* 0x0000003000317202 */ /* 0x000fe20000000f00 */
[----:B------:R-:W-:Y:S02]  /*2af00*/  IMAD.MOV.U32 R48, RZ, RZ, R46 ;  /* 0x000000ffff307224 */ /* 0x000fe400078e002e */
[----:B------:R1:W-:Y:S01]  /*2af10*/  STL.64 [R1+0x188], R6 ;  /* 0x0001880601007387 */ /* 0x0003e20000100a00 */
[----:B------:R-:W-:Y:S02]  /*2af20*/  IMAD.MOV.U32 R46, RZ, RZ, R45 ;  /* 0x000000ffff2e7224 */ /* 0x000fe400078e002d */
[----:B------:R-:W-:Y:S01]  /*2af30*/  IMAD.MOV.U32 R45, RZ, RZ, R44 ;  /* 0x000000ffff2d7224 */ /* 0x000fe200078e002c */
[----:B------:R-:W-:Y:S01]  /*2af40*/  PLOP3.LUT P2, PT, PT, PT, UP0, 0x80, 0x0 ;  /* 0x000000000000781c */ /* 0x000fe20003f4f008 */
[----:B------:R-:W-:-:S02]  /*2af50*/  IMAD.MOV.U32 R44, RZ, RZ, R43 ;  /* 0x000000ffff2c7224 */ /* 0x000fc400078e002b */
[----:B------:R-:W-:Y:S01]  /*2af60*/  IMAD.MOV.U32 R43, RZ, RZ, R24 ;  /* 0x000000ffff2b7224 */ /* 0x000fe200078e0018 */
[CC--:B-1----:R-:W-:Y:S02]  /*2af70*/  LEA R6, P0, R49.reuse, R238.reuse, 0x2 ;  /* 0x000000ee31067211 */ /* 0x0c2fe400078010ff */
[----:B------:R-:W-:Y:S02]  /*2af80*/  MOV R24, R37 ;  /* 0x0000002500187202 */ /* 0x000fe40000000f00 */
[-C--:B------:R-:W-:Y:S02]  /*2af90*/  LEA.HI.X.SX32 R7, R49, R5.reuse, 0x2, P0 ;  /* 0x0000000531077211 */ /* 0x080fe400000f16ff */
[C---:B------:R-:W-:Y:S01]  /*2afa0*/  LEA R10, P0, R48.reuse, R238, 0x2 ;  /* 0x000000ee300a7211 */ /* 0x040fe200078010ff */
[----:B------:R-:W-:Y:S02]  /*2afb0*/  IMAD.MOV.U32 R37, RZ, RZ, R25 ;  /* 0x000000ffff257224 */ /* 0x000fe400078e0019 */
[----:B------:R-:W-:Y:S01]  /*2afc0*/  IMAD.MOV.U32 R25, RZ, RZ, R26 ;  /* 0x000000ffff197224 */ /* 0x000fe200078e001a */
[----:B------:R-:W-:Y:S01]  /*2afd0*/  LEA.HI.X.SX32 R11, R48, R5, 0x2, P0 ;  /* 0x00000005300b7211 */ /* 0x000fe200000f16ff */
[----:B------:R-:W-:-:S02]  /*2afe0*/  IMAD R2, R245, 0x1c, RZ ;  /* 0x0000001cf5027824 */ /* 0x000fc400078e02ff */
[----:B------:R-:W-:Y:S01]  /*2aff0*/  IMAD.MOV.U32 R48, RZ, RZ, R46 ;  /* 0x000000ffff307224 */ /* 0x000fe200078e002e */
[----:B------:R-:W-:Y:S01]  /*2b000*/  MOV R46, R45 ;  /* 0x0000002d002e7202 */ /* 0x000fe20000000f00 */
[----:B------:R-:W-:Y:S02]  /*2b010*/  IMAD.MOV.U32 R45, RZ, RZ, R44 ;  /* 0x000000ffff2d7224 */ /* 0x000fe400078e002c */
[----:B------:R-:W-:Y:S02]  /*2b020*/  IMAD.MOV.U32 R44, RZ, RZ, R43 ;  /* 0x000000ffff2c7224 */ /* 0x000fe400078e002b */
[----:B------:R-:W-:Y:S02]  /*2b030*/  IMAD.MOV.U32 R43, RZ, RZ, R24 ;  /* 0x000000ffff2b7224 */ /* 0x000fe400078e0018 */
[----:B------:R-:W-:Y:S02]  /*2b040*/  IMAD.MOV.U32 R24, RZ, RZ, R37 ;  /* 0x000000ffff187224 */ /* 0x000fe400078e0025 */
        /* <DEDUP_REMOVED lines=9> */
[----:B------:R-:W-:Y:S02]  /*2b0e0*/  IMAD.MOV.U32 R105, RZ, RZ, R35 ;  /* 0x000000ffff697224 */ /* 0x000fe400078e0023 */
[----:B------:R-:W2:Y:S04]  /*2b0f0*/  LDL.LU R35, [R1+0xdf8] ;  /* 0x000df80001237983 */ /* 0x000ea80000300800 */
[----:B------:R1:W-:Y:S01]  /*2b100*/  STL.64 [R1+0x180], R6 ;  /* 0x0001800601007387 */ /* 0x0003e20000100a00 */
[----:B------:R-:W-:Y:S01]  /*2b110*/  MOV R25, R26 ;  /* 0x0000001a00197202 */ /* 0x000fe20000000f00 */
[----:B------:R-:W-:-:S02]  /*2b120*/  IMAD.MOV.U32 R26, RZ, RZ, R105 ;  /* 0x000000ffff1a7224 */ /* 0x000fc400078e0069 */
[----:B-1----:R-:W-:-:S05]  /*2b130*/  IMAD.WIDE R6, R2, 0x4, R242 ;  /* 0x0000000402067825 */ /* 0x002fca00078e02f2 */
[----:B------:R1:W-:Y:S04]  /*2b140*/  STL.64 [R1+0xce0], R6 ;  /* 0x000ce00601007387 */ /* 0x0003e80000100a00 */
[----:B------:R1:W-:Y:S01]  /*2b150*/  LDGSTS.E [R0+0x21c00], desc[UR6][R6.64], !P2 ;  /* 0x21c0000006007fae */ /* 0x0003e2000d121846 */
[----:B------:R-:W-:Y:S02]  /*2b160*/  IMAD.MOV.U32 R37, RZ, RZ, R25 ;  /* 0x000000ffff257224 */ /* 0x000fe400078e0019 */
[----:B------:R-:W-:Y:S01]  /*2b170*/  IMAD.MOV.U32 R25, RZ, RZ, R26 ;  /* 0x000000ffff197224 */ /* 0x000fe200078e001a */
[----:B------:R-:W-:Y:S01]  /*2b180*/  STL.64 [R1+0x178], R10 ;  /* 0x0001780a01007387 */ /* 0x000fe20000100a00 */
[----:B------:R-:W-:-:S03]  /*2b190*/  IMAD.MOV.U32 R26, RZ, RZ, R97 ;  /* 0x000000ffff1a7224 */ /* 0x000fc600078e0061 */
[----:B------:R-:W2:Y:S01]  /*2b1a0*/  LDL.LU R105, [R1+0xdd4] ;  /* 0x000dd40001697983 */ /* 0x000ea20000300800 */
[----:B-1----:R-:W-:-:S05]  /*2b1b0*/  IMAD.WIDE R6, R2, 0x4, R240 ;  /* 0x0000000402067825 */ /* 0x002fca00078e02f0 */
[----:B------:R1:W-:Y:S04]  /*2b1c0*/  STL.64 [R1+0xce8], R6 ;  /* 0x000ce80601007387 */ /* 0x0003e80000100a00 */
[----:B------:R-:W4:Y:S01]  /*2b1d0*/  LDL.LU R97, [R1+0xdc4] ;  /* 0x000dc40001617983 */ /* 0x000f220000300800 */
[----:B------:R-:W-:-:S13]  /*2b1e0*/  PLOP3.LUT P6, PT, PT, PT, UP0, 0x80, 0x0 ;  /* 0x000000000000781c */ /* 0x000fda0003fcf008 */
[----:B------:R1:W-:Y:S02]  /*2b1f0*/  LDGSTS.E [R0+0x21c80], desc[UR6][R6.64], !P6 ;  /* 0x21c8000006007fae */ /* 0x0003e4000f121846 */
        /* <DEDUP_REMOVED lines=10> */
[----:B------:R-:W-:Y:S01]  /*2b2a0*/  IMAD.MOV.U32 R25, RZ, RZ, R26 ;  /* 0x000000ffff197224 */ /* 0x000fe200078e001a */
[----:B------:R1:W-:Y:S01]  /*2b2b0*/  STL.64 [R1+0x170], R6 ;  /* 0x0001700601007387 */ /* 0x0003e20000100a00 */
[----:B----4-:R-:W-:Y:S02]  /*2b2c0*/  IMAD.MOV.U32 R26, RZ, RZ, R97 ;  /* 0x000000ffff1a7224 */ /* 0x010fe400078e0061 */
        /* <DEDUP_REMOVED lines=26> */
[----:B----4-:R-:W-:-:S02]  /*2b470*/  IMAD.MOV.U32 R97, RZ, RZ, R90 ;  /* 0x000000ffff617224 */ /* 0x010fc400078e005a */
[----:B------:R-:W-:Y:S02]  /*2b480*/  IMAD.MOV.U32 R90, RZ, RZ, R236 ;  /* 0x000000ffff5a7224 */ /* 0x000fe400078e00ec */
[----:B------:R-:W4:Y:S04]  /*2b490*/  LDL.LU R236, [R1+0xe30] ;  /* 0x000e300001ec7983 */ /* 0x000f280000300800 */
[----:B------:R1:W-:Y:S04]  /*2b4a0*/  STL.64 [R1+0x160], R6 ;  /* 0x0001600601007387 */ /* 0x0003e80000100a00 */
[----:B------:R-:W4:Y:S01]  /*2b4b0*/  LDL.LU R26, [R1+0xde8] ;  /* 0x000de800011a7983 */ /* 0x000f220000300800 */
[----:B-1----:R-:W-:-:S04]  /*2b4c0*/  LEA R6, P6, R49, R238, 0x2 ;  /* 0x000000ee31067211 */ /* 0x002fc800078c10ff */
[----:B------:R-:W-:-:S05]  /*2b4d0*/  LEA.HI.X.SX32 R7, R49, R5, 0x2, P6 ;  /* 0x0000000531077211 */ /* 0x000fca00030f16ff */
[----:B------:R1:W-:Y:S02]  /*2b4e0*/  STL.64 [R1+0x158], R6 ;  /* 0x0001580601007387 */ /* 0x0003e40000100a00 */
[----:B-1----:R-:W-:-:S04]  /*2b4f0*/  LEA R6, P6, R48, R238, 0x2 ;  /* 0x000000ee30067211 */ /* 0x002fc800078c10ff */
[----:B------:R-:W-:Y:S02]  /*2b500*/  LEA.HI.X.SX32 R7, R48, R5, 0x2, P6 ;  /* 0x0000000530077211 */ /* 0x000fe400030f16ff */
[----:B------:R-:W-:-:S04]  /*2b510*/  LEA R10, P6, R47, R238, 0x2 ;  /* 0x000000ee2f0a7211 */ /* 0x000fc800078c10ff */
[----:B------:R-:W-:Y:S01]  /*2b520*/  LEA.HI.X.SX32 R11, R47, R5, 0x2, P6 ;  /* 0x000000052f0b7211 */ /* 0x000fe200030f16ff */
[----:B------:R-:W-:Y:S01]  /*2b530*/  IMAD.MOV.U32 R47, RZ, RZ, R46 ;  /* 0x000000ffff2f7224 */ /* 0x000fe200078e002e */
[----:B------:R1:W-:Y:S01]  /*2b540*/  STL.64 [R1+0x150], R6 ;  /* 0x0001500601007387 */ /* 0x0003e20000100a00 */
[----:B------:R-:W-:Y:S02]  /*2b550*/  IMAD.MOV.U32 R46, RZ, RZ, R45 ;  /* 0x000000ffff2e7224 */ /* 0x000fe400078e002d */
[----:B------:R-:W-:Y:S01]  /*2b560*/  IMAD.MOV.U32 R45, RZ, RZ, R44 ;  /* 0x000000ffff2d7224 */ /* 0x000fe200078e002c */
[----:B------:R-:W-:Y:S01]  /*2b570*/  MOV R44, R43 ;  /* 0x0000002b002c7202 */ /* 0x000fe20000000f00 */
[----:B------:R-:W-:Y:S02]  /*2b580*/  IMAD.MOV.U32 R43, RZ, RZ, R24 ;  /* 0x000000ffff2b7224 */ /* 0x000fe400078e0018 */
[----:B------:R-:W-:Y:S02]  /*2b590*/  IMAD.MOV.U32 R24, RZ, RZ, R37 ;  /* 0x000000ffff187224 */ /* 0x000fe400078e0025 */
[----:B-1----:R-:W-:-:S04]  /*2b5a0*/  IMAD.WIDE R6, R245, 0x4, R242 ;  /* 0x00000004f5067825 */ /* 0x002fc800078e02f2 */
[----:B------:R-:W-:Y:S01]  /*2b5b0*/  IMAD.MOV.U32 R37, RZ, RZ, R25 ;  /* 0x000000ffff257224 */ /* 0x000fe200078e0019 */
[----:B------:R1:W-:Y:S01]  /*2b5c0*/  STL.64 [R1+0xcf0], R6 ;  /* 0x000cf00601007387 */ /* 0x0003e20000100a00 */
[----:B------:R-:W-:Y:S02]  /*2b5d0*/  IMAD.MOV.U32 R25, RZ, RZ, R113 ;  /* 0x000000ffff197224 */ /* 0x000fe400078e0071 */
[----:B------:R-:W-:Y:S01]  /*2b5e0*/  IMAD.MOV.U32 R113, RZ, RZ, R121 ;  /* 0x000000ffff717224 */ /* 0x000fe200078e0079 */
[----:B------:R-:W-:Y:S04]  /*2b5f0*/  STL.64 [R1+0x148], R10 ;  /* 0x0001480a01007387 */ /* 0x000fe80000100a00 */
[----:B------:R-:W3:Y:S01]  /*2b600*/  LDL.LU R121, [R1+0xdc8] ;  /* 0x000dc80001797983 */ /* 0x000ee20000300800 */
[----:B------:R-:W-:Y:S01]  /*2b610*/  UISETP.GE.U32.AND UP5, UPT, UR11, 0x7fffffdf, UPT ;  /* 0x7fffffdf0b00788c */ /* 0x000fe2000bfa6070 */
[----:B------:R-:W-:-:S05]  /*2b620*/  LOP3.LUT R2, R9, 0x20, RZ, 0x3c, !PT ;  /* 0x0000002009027812 */ /* 0x000fca00078e3cff */
[----:B------:R-:W-:Y:S02]  /*2b630*/  PLOP3.LUT P5, PT, PT, PT, UP5, 0x80, 0x0 ;  /* 0x000000000000781c */ /* 0x000fe40003faf058 */
[----:B------:R-:W-:Y:S01]  /*2b640*/  PLOP3.LUT P3, PT, PT, PT, UP5, 0x80, 0x0 ;  /* 0x000000000000781c */ /* 0x000fe20003f6f058 */
[----:B------:R-:W-:Y:S01]  /*2b650*/  VIADD R2, R2, UR4 ;  /* 0x0000000402027c36 */ /* 0x000fe20008000000 */
[----:B------:R-:W-:Y:S01]  /*2b660*/  MOV R48, R47 ;  /* 0x0000002f00307202 */ /* 0x000fe20000000f00 */
[----:B------:R-:W-:Y:S02]  /*2b670*/  IMAD.MOV.U32 R47, RZ, RZ, R46 ;  /* 0x000000ffff2f7224 */ /* 0x000fe400078e002e */
[----:B------:R-:W-:-:S06]  /*2b680*/  IMAD.MOV.U32 R46, RZ, RZ, R45 ;  /* 0x000000ffff2e7224 */ /* 0x000fcc00078e002d */
[----:B------:R1:W-:Y:S01]  /*2b690*/  LDGSTS.E [R2+0x20100], desc[UR6][R6.64], !P5 ;  /* 0x2010000006027fae */ /* 0x0003e2000e921846 */
[----:B------:R-:W-:Y:S02]  /*2b6a0*/  IMAD.MOV.U32 R45, RZ, RZ, R44 ;  /* 0x000000ffff2d7224 */ /* 0x000fe400078e002c */
[----:B------:R-:W-:Y:S02]  /*2b6b0*/  IMAD.MOV.U32 R44, RZ, RZ, R43 ;  /* 0x000000ffff2c7224 */ /* 0x000fe400078e002b */
[----:B-1----:R-:W-:-:S05]  /*2b6c0*/  IMAD.WIDE R6, R245, 0x4, R240 ;  /* 0x00000004f5067825 */ /* 0x002fca00078e02f0 */
[----:B------:R1:W-:Y:S01]  /*2b6d0*/  STL.64 [R1+0xcf8], R6 ;  /* 0x000cf80601007387 */ /* 0x0003e20000100a00 */
[----:B------:R-:W-:-:S03]  /*2b6e0*/  IMAD.MOV.U32 R43, RZ, RZ, R24 ;  /* 0x000000ffff2b7224 */ /* 0x000fc600078e0018 */
[----:B------:R1:W-:Y:S01]  /*2b6f0*/  LDGSTS.E [R2+0x20180], desc[UR6][R6.64], !P3 ;  /* 0x2018000006027fae */ /* 0x0003e2000d921846 */
[----:B------:R-:W-:Y:S01]  /*2b700*/  MOV R24, R37 ;  /* 0x0000002500187202 */ /* 0x000fe20000000f00 */
[----:B------:R-:W-:Y:S02]  /*2b710*/  IMAD.MOV.U32 R37, RZ, RZ, R25 ;  /* 0x000000ffff257224 */ /* 0x000fe400078e0019 */
[----:B------:R-:W-:Y:S01]  /*2b720*/  IMAD.MOV.U32 R25, RZ, RZ, R113 ;  /* 0x000000ffff197224 */ /* 0x000fe200078e0071 */
        /* <DEDUP_REMOVED lines=8> */
[----:B---3--:R-:W-:-:S02]  /*2b7b0*/  IMAD.MOV.U32 R113, RZ, RZ, R121 ;  /* 0x000000ffff717224 */ /* 0x008fc400078e0079 */
[----:B------:R-:W-:Y:S02]  /*2b7c0*/  IMAD.MOV.U32 R121, RZ, RZ, R27 ;  /* 0x000000ffff797224 */ /* 0x000fe400078e001b */
[----:B------:R-:W3:Y:S04]  /*2b7d0*/  LDL.LU R27, [R1+0xe18] ;  /* 0x000e1800011b7983 */ /* 0x000ee80000300800 */
[----:B------:R1:W-:Y:S01]  /*2b7e0*/  STL.64 [R1+0x140], R6 ;  /* 0x0001400601007387 */ /* 0x0003e20000100a00 */
[----:B------:R-:W-:Y:S01]  /*2b7f0*/  IMAD.MOV.U32 R24, RZ, RZ, R113 ;  /* 0x000000ffff187224 */ /* 0x000fe200078e0071 */
[----:B------:R-:W-:Y:S01]  /*2b800*/  MOV R113, R121 ;  /* 0x0000007900717202 */ /* 0x000fe20000000f00 */
[----:B------:R-:W-:Y:S02]  /*2b810*/  IMAD.MOV.U32 R121, RZ, RZ, R248 ;  /* 0x000000ffff797224 */ /* 0x000fe400078e00f8 */
[----:B------:R-:W3:Y:S01]  /*2b820*/  LDL.LU R248, [R1+0xe38] ;  /* 0x000e380001f87983 */ /* 0x000ee20000300800 */
[----:B-1----:R-:W-:-:S04]  /*2b830*/  LEA R6, P3, R48, R238, 0x2 ;  /* 0x000000ee30067211 */ /* 0x002fc800078610ff */
[----:B------:R-:W-:Y:S01]  /*2b840*/  LEA.HI.X.SX32 R7, R48, R5, 0x2, P3 ;  /* 0x0000000530077211 */ /* 0x000fe200018f16ff */
[----:B------:R-:W-:Y:S02]  /*2b850*/  IMAD.MOV.U32 R48, RZ, RZ, R47 ;  /* 0x000000ffff307224 */ /* 0x000fe400078e002f */
[----:B------:R-:W-:Y:S02]  /*2b860*/  IMAD.MOV.U32 R47, RZ, RZ, R46 ;  /* 0x000000ffff2f7224 */ /* 0x000fe400078e002e */
[----:B------:R-:W-:Y:S02]  /*2b870*/  IMAD.MOV.U32 R46, RZ, RZ, R45 ;  /* 0x000000ffff2e7224 */ /* 0x000fe400078e002d */
[----:B------:R-:W-:Y:S01]  /*2b880*/  IMAD.MOV.U32 R45, RZ, RZ, R44 ;  /* 0x000000ffff2d7224 */ /* 0x000fe200078e002c */
[----:B------:R-:W-:Y:S01]  /*2b890*/  MOV R44, R43 ;  /* 0x0000002b002c7202 */ /* 0x000fe20000000f00 */
[----:B------:R1:W-:Y:S01]  /*2b8a0*/  STL.64 [R1+0x138], R6 ;  /* 0x0001380601007387 */ /* 0x0003e20000100a00 */
[----:B------:R-:W-:-:S03]  /*2b8b0*/  IMAD.MOV.U32 R43, RZ, RZ, R24 ;  /* 0x000000ffff2b7224 */ /* 0x000fc600078e0018 */
[----:B------:R-:W2:Y:S01]  /*2b8c0*/  LDL.LU R24, [R1+0xdcc] ;  /* 0x000dcc0001187983 */ /* 0x000ea20000300800 */
[----:B------:R-:W-:Y:S01]  /*2b8d0*/  IMAD R4, R245, 0x5, RZ ;  /* 0x00000005f5047824 */ /* 0x000fe200078e02ff */
[----:B-1----:R-:W-:-:S04]  /*2b8e0*/  LEA R6, P3, R48, R238, 0x2 ;  /* 0x000000ee30067211 */ /* 0x002fc800078610ff */
[----:B------:R-:W-:Y:S02]  /*2b8f0*/  LEA.HI.X.SX32 R7, R48, R5, 0x2, P3 ;  /* 0x0000000530077211 */ /* 0x000fe400018f16ff */
[----:B------:R-:W-:-:S03]  /*2b900*/  LEA R10, P3, R47, R238, 0x2 ;  /* 0x000000ee2f0a7211 */ /* 0x000fc600078610ff */
[----:B------:R1:W-:Y:S01]  /*2b910*/  STL.64 [R1+0x130], R6 ;  /* 0x0001300601007387 */ /* 0x0003e20000100a00 */
[----:B------:R-:W-:Y:S01]  /*2b920*/  LEA.HI.X.SX32 R11, R47, R5, 0x2, P3 ;  /* 0x000000052f0b7211 */ /* 0x000fe200018f16ff */
[----:B------:R-:W-:Y:S02]  /*2b930*/  IMAD.MOV.U32 R47, RZ, RZ, R46 ;  /* 0x000000ffff2f7224 */ /* 0x000fe400078e002e */
[----:B------:R-:W-:Y:S02]  /*2b940*/  IMAD.MOV.U32 R46, RZ, RZ, R45 ;  /* 0x000000ffff2e7224 */ /* 0x000fe400078e002d */
[----:B------:R-:W-:Y:S02]  /*2b950*/  IMAD.MOV.U32 R45, RZ, RZ, R44 ;  /* 0x000000ffff2d7224 */ /* 0x000fe400078e002c */
[----:B------:R-:W-:Y:S02]  /*2b960*/  IMAD.MOV.U32 R44, RZ, RZ, R43 ;  /* 0x000000ffff2c7224 */ /* 0x000fe400078e002b */
[----:B-1----:R-:W-:-:S05]  /*2b970*/  IMAD.WIDE R6, R4, 0x4, R242 ;  /* 0x0000000404067825 */ /* 0x002fca00078e02f2 */
[----:B------:R1:W-:Y:S04]  /*2b980*/  STL.64 [R1+0xd00], R6 ;  /* 0x000d000601007387 */ /* 0x0003e80000100a00 */
[----:B------:R-:W-:Y:S01]  /*2b990*/  STL.64 [R1+0x128], R10 ;  /* 0x0001280a01007387 */ /* 0x000fe20000100a00 */
[----:B--2---:R-:W-:Y:S01]  /*2b9a0*/  MOV R43, R24 ;  /* 0x00000018002b7202 */ /* 0x004fe20000000f00 */
[----:B------:R-:W-:Y:S02]  /*2b9b0*/  IMAD.MOV.U32 R24, RZ, RZ, R105 ;  /* 0x000000ffff187224 */ /* 0x000fe400078e0069 */
[----:B------:R-:W-:Y:S02]  /*2b9c0*/  IMAD.MOV.U32 R105, RZ, RZ, R31 ;  /* 0x000000ffff697224 */ /* 0x000fe400078e001f */
[----:B------:R-:W2:Y:S01]  /*2b9d0*/  LDL.LU R31, [R1+0xdd8] ;  /* 0x000dd800011f7983 */ /* 0x000ea20000300800 */
[----:B------:R-:W-:-:S06]  /*2b9e0*/  UISETP.GE.U32.AND UP5, UPT, UR12, 0x7fffffdb, UPT ;  /* 0x7fffffdb0c00788c */ /* 0x000fcc000bfa6070 */
[----:B------:R-:W-:Y:S02]  /*2b9f0*/  PLOP3.LUT P1, PT, PT, PT, UP5, 0x80, 0x0 ;  /* 0x000000000000781c */ /* 0x000fe40003f2f058 */
[----:B------:R-:W-:Y:S01]  /*2ba00*/  PLOP3.LUT P4, PT, PT, PT, UP5, 0x80, 0x0 ;  /* 0x000000000000781c */ /* 0x000fe20003f8f058 */
[----:B------:R-:W-:Y:S02]  /*2ba10*/  IMAD.MOV.U32 R48, RZ, RZ, R47 ;  /* 0x000000ffff307224 */ /* 0x000fe400078e002f */
[----:B------:R-:W-:-:S08]  /*2ba20*/  IMAD.MOV.U32 R47, RZ, RZ, R46 ;  /* 0x000000ffff2f7224 */ /* 0x000fd000078e002e */
[----:B------:R1:W-:Y:S01]  /*2ba30*/  LDGSTS.E [R2+0x20500], desc[UR6][R6.64], !P1 ;  /* 0x2050000006027fae */ /* 0x0003e2000c921846 */
[----:B------:R-:W-:Y:S01]  /*2ba40*/  IMAD.MOV.U32 R46, RZ, RZ, R45 ;  /* 0x000000ffff2e7224 */ /* 0x000fe200078e002d */
[----:B------:R-:W-:Y:S01]  /*2ba50*/  MOV R45, R44 ;  /* 0x0000002c002d7202 */ /* 0x000fe20000000f00 */
[----:B------:R-:W-:Y:S02]  /*2ba60*/  IMAD.MOV.U32 R44, RZ, RZ, R43 ;  /* 0x000000ffff2c7224 */ /* 0x000fe400078e002b */
[----:B-1----:R-:W-:-:S05]  /*2ba70*/  IMAD.WIDE R6, R4, 0x4, R240 ;  /* 0x0000000404067825 */ /* 0x002fca00078e02f0 */
[----:B------:R1:W-:Y:S04]  /*2ba80*/  STL.64 [R1+0xd08], R6 ;  /* 0x000d080601007387 */ /* 0x0003e80000100a00 */
[----:B------:R1:W-:Y:S01]  /*2ba90*/  LDGSTS.E [R2+0x20580], desc[UR6][R6.64], !P4 ;  /* 0x2058000006027fae */ /* 0x0003e2000e121846 */
[----:B------:R-:W-:Y:S02]  /*2baa0*/  IMAD.MOV.U32 R43, RZ, RZ, R24 ;  /* 0x000000ffff2b7224 */ /* 0x000fe400078e0018 */
[----:B------:R-:W-:Y:S01]  /*2bab0*/  IMAD.MOV.U32 R24, RZ, RZ, R105 ;  /* 0x000000ffff187224 */ /* 0x000fe200078e0069 */
[----:B-1----:R-:W-:-:S04]  /*2bac0*/  LEA R6, P4, R48, R238, 0x2 ;  /* 0x000000ee30067211 */ /* 0x002fc800078810ff */
[----:B------:R-:W-:Y:S01]  /*2bad0*/  LEA.HI.X.SX32 R7, R48, R5, 0x2, P4 ;  /* 0x0000000530077211 */ /* 0x000fe200020f16ff */
[----:B------:R-:W-:Y:S02]  /*2bae0*/  IMAD.MOV.U32 R48, RZ, RZ, R47 ;  /* 0x000000ffff307224 */ /* 0x000fe400078e002f */
[----:B------:R-:W-:Y:S02]  /*2baf0*/  IMAD.MOV.U32 R47, RZ, RZ, R46 ;  /* 0x000000ffff2f7224 */ /* 0x000fe400078e002e */
[----:B------:R-:W-:Y:S02]  /*2bb00*/  IMAD.MOV.U32 R46, RZ, RZ, R45 ;  /* 0x000000ffff2e7224 */ /* 0x000fe400078e002d */
[----:B------:R-:W-:Y:S02]  /*2bb10*/  IMAD.MOV.U32 R45, RZ, RZ, R44 ;  /* 0x000000ffff2d7224 */ /* 0x000fe400078e002c */
[----:B------:R-:W-:Y:S01]  /*2bb20*/  IMAD.MOV.U32 R44, RZ, RZ, R43 ;  /* 0x000000ffff2c7224 */ /* 0x000fe200078e002b */
[----:B------:R-:W-:Y:S01]  /*2bb30*/  MOV R43, R24 ;  /* 0x00000018002b7202 */ /* 0x000fe20000000f00 */
[----:B------:R-:W-:Y:S01]  /*2bb40*/  UISETP.GE.U32.AND UP5, UPT, UR13, 0x7fffffd7, UPT ;  /* 0x7fffffd70d00788c */ /* 0x000fe2000bfa6070 */
[----:B------:R-:W-:-:S05]  /*2bb50*/  IMAD R4, R245, 0x9, RZ ;  /* 0x00000009f5047824 */ /* 0x000fca00078e02ff */
[----:B------:R-:W-:Y:S02]  /*2bb60*/  PLOP3.LUT P2, PT, PT, PT, UP5, 0x80, 0x0 ;  /* 0x000000000000781c */ /* 0x000fe40003f4f058 */
[----:B------:R-:W-:Y:S01]  /*2bb70*/  PLOP3.LUT P0, PT, PT, PT, UP5, 0x80, 0x0 ;  /* 0x000000000000781c */ /* 0x000fe20003f0f058 */
[----:B--2---:R-:W-:Y:S02]  /*2bb80*/  IMAD.MOV.U32 R105, RZ, RZ, R31 ;  /* 0x000000ffff697224 */ /* 0x004fe400078e001f */
[----:B------:R-:W-:Y:S01]  /*2bb90*/  IMAD.MOV.U32 R31, RZ, RZ, R32 ;  /* 0x000000ffff1f7224 */ /* 0x000fe200078e0020 */
[----:B------:R-:W-:Y:S02]  /*2bba0*/  MOV R32, R94 ;  /* 0x0000005e00207202 */ /* 0x000fe40000000f00 */
[----:B------:R-:W2:Y:S04]  /*2bbb0*/  LDL.LU R94, [R1+0xe80] ;  /* 0x000e8000015e7983 */ /* 0x000ea80000300800 */
[----:B------:R1:W-:Y:S01]  /*2bbc0*/  STL.64 [R1+0x120], R6 ;  /* 0x0001200601007387 */ /* 0x0003e20000100a00 */
[----:B------:R-:W-:-:S02]  /*2bbd0*/  IMAD.MOV.U32 R24, RZ, RZ, R105 ;  /* 0x000000ffff187224 */ /* 0x000fc400078e0069 */
[----:B------:R-:W-:Y:S02]  /*2bbe0*/  IMAD.MOV.U32 R105, RZ, RZ, R92 ;  /* 0x000000ffff697224 */ /* 0x000fe400078e005c */
[----:B------:R-:W2:Y:S01]  /*2bbf0*/  LDL.LU R92, [R1+0xe2c] ;  /* 0x000e2c00015c7983 */ /* 0x000ea20000300800 */
[----:B-1----:R-:W-:-:S04]  /*2bc00*/  LEA R6, P4, R48, R238, 0x2 ;  /* 0x000000ee30067211 */ /* 0x002fc800078810ff */
[----:B------:R-:W-:-:S05]  /*2bc10*/  LEA.HI.X.SX32 R7, R48, R5, 0x2, P4 ;  /* 0x0000000530077211 */ /* 0x000fca00020f16ff */
[----:B------:R1:W-:Y:S02]  /*2bc20*/  STL.64 [R1+0x118], R6 ;  /* 0x0001180601007387 */ /* 0x0003e40000100a00 */
[----:B-1----:R-:W-:-:S04]  /*2bc30*/  LEA R6, P4, R47, R238, 0x2 ;  /* 0x000000ee2f067211 */ /* 0x002fc800078810ff */
[----:B------:R-:W-:Y:S02]  /*2bc40*/  LEA.HI.X.SX32 R7, R47, R5, 0x2, P4 ;  /* 0x000000052f077211 */ /* 0x000fe400020f16ff */
[----:B------:R-:W-:-:S03]  /*2bc50*/  LEA R10, P4, R38, R238, 0x2 ;  /* 0x000000ee260a7211 */ /* 0x000fc600078810ff */
[----:B------:R1:W-:Y:S01]  /*2bc60*/  STL.64 [R1+0x110], R6 ;  /* 0x0001100601007387 */ /* 0x0003e20000100a00 */
[----:B------:R-:W-:Y:S01]  /*2bc70*/  IMAD.MOV.U32 R47, RZ, RZ, R46 ;  /* 0x000000ffff2f7224 */ /* 0x000fe200078e002e */
[----:B------:R-:W-:Y:S01]  /*2bc80*/  LEA.HI.X.SX32 R11, R38, R5, 0x2, P4 ;  /* 0x00000005260b7211 */ /* 0x000fe200020f16ff */
[----:B------:R-:W-:Y:S02]  /*2bc90*/  IMAD.MOV.U32 R46, RZ, RZ, R45 ;  /* 0x000000ffff2e7224 */ /* 0x000fe400078e002d */
[----:B------:R-:W-:Y:S01]  /*2bca0*/  IMAD.MOV.U32 R45, RZ, RZ, R44 ;  /* 0x000000ffff2d7224 */ /* 0x000fe200078e002c */
[----:B------:R-:W-:Y:S01]  /*2bcb0*/  MOV R44, R43 ;  /* 0x0000002b002c7202 */ /* 0x000fe20000000f00 */
[----:B-1----:R-:W-:-:S05]  /*2bcc0*/  IMAD.WIDE R6, R4, 0x4, R242 ;  /* 0x0000000404067825 */ /* 0x002fca00078e02f2 */
[----:B------:R1:W-:Y:S01]  /*2bcd0*/  STL.64 [R1+0xd10], R6 ;  /* 0x000d100601007387 */ /* 0x0003e20000100a00 */
[----:B------:R-:W-:-:S03]  /*2bce0*/  IMAD.MOV.U32 R43, RZ, RZ, R24 ;  /* 0x000000ffff2b7224 */ /* 0x000fc600078e0018 */
[----:B------:R1:W-:Y:S01]  /*2bcf0*/  LDGSTS.E [R2+0x20900], desc[UR6][R6.64], !P2 ;  /* 0x2090000006027fae */ /* 0x0003e2000d121846 */
[----:B------:R-:W-:Y:S02]  /*2bd00*/  IMAD.MOV.U32 R24, RZ, RZ, R37 ;  /* 0x000000ffff187224 */ /* 0x000fe400078e0025 */
[----:B------:R-:W-:Y:S01]  /*2bd10*/  IMAD.MOV.U32 R37, RZ, RZ, R90 ;  /* 0x000000ffff257224 */ /* 0x000fe200078e005a */
[----:B------:R-:W-:Y:S04]  /*2bd20*/  STL.64 [R1+0x108], R10 ;  /* 0x0001080a01007387 */ /* 0x000fe80000100a00 */
[----:B------:R-:W2:Y:S01]  /*2bd30*/  LDL.LU R90, [R1+0xe08] ;  /* 0x000e0800015a7983 */ /* 0x000ea20000300800 */
[----:B-1----:R-:W-:-:S05]  /*2bd40*/  IMAD.WIDE R6, R4, 0x4, R240 ;  /* 0x0000000404067825 */ /* 0x002fca00078e02f0 */
[----:B------:R1:W-:Y:S04]  /*2bd50*/  STL.64 [R1+0xd18], R6 ;  /* 0x000d180601007387 */ /* 0x0003e80000100a00 */
[----:B------:R1:W-:Y:S02]  /*2bd60*/  LDGSTS.E [R2+0x20980], desc[UR6][R6.64], !P0 ;  /* 0x2098000006027fae */ /* 0x0003e4000c121846 */
[----:B-1----:R-:W-:-:S04]  /*2bd70*/  LEA R6, P0, R39, R238, 0x2 ;  /* 0x000000ee27067211 */ /* 0x002fc800078010ff */
[----:B------:R-:W-:-:S05]  /*2bd80*/  LEA.HI.X.SX32 R7, R39, R5, 0x2, P0 ;  /* 0x0000000527077211 */ /* 0x000fca00000f16ff */
[----:B------:R1:W-:Y:S02]  /*2bd90*/  STL.64 [R1+0x100], R6 ;  /* 0x0001000601007387 */ /* 0x0003e40000100a00 */
[----:B-1----:R-:W-:-:S04]  /*2bda0*/  LEA R6, P0, R40, R238, 0x2 ;  /* 0x000000ee28067211 */ /* 0x002fc800078010ff */
[----:B------:R-:W-:-:S05]  /*2bdb0*/  LEA.HI.X.SX32 R7, R40, R5, 0x2, P0 ;  /* 0x0000000528077211 */ /* 0x000fca00000f16ff */
[----:B------:R1:W-:Y:S01]  /*2bdc0*/  STL.64 [R1+0xf8], R6 ;  /* 0x0000f80601007387 */ /* 0x0003e20000100a00 */
[----:B------:R-:W-:Y:S01]  /*2bdd0*/  IMAD R4, R245, 0xd, RZ ;  /* 0x0000000df5047824 */ /* 0x000fe200078e02ff */
[----:B-1----:R-:W-:-:S04]  /*2bde0*/  LEA R6, P0, R41, R238, 0x2 ;  /* 0x000000ee29067211 */ /* 0x002fc800078010ff */
[----:B------:R-:W-:Y:S02]  /*2bdf0*/  LEA.HI.X.SX32 R7, R41, R5, 0x2, P0 ;  /* 0x0000000529077211 */ /* 0x000fe400000f16ff */
[----:B------:R-:W-:-:S03]  /*2be00*/  LEA R10, P0, R47, R238, 0x2 ;  /* 0x000000ee2f0a7211 */ /* 0x000fc600078010ff */
[----:B------:R1:W-:Y:S01]  /*2be10*/  STL.64 [R1+0xf0], R6 ;  /* 0x0000f00601007387 */ /* 0x0003e20000100a00 */
[----:B------:R-:W-:Y:S01]  /*2be20*/  LEA.HI.X.SX32 R11, R47, R5, 0x2, P0 ;  /* 0x000000052f0b7211 */ /* 0x000fe200000f16ff */
        /* <DEDUP_REMOVED lines=9> */
[----:B----4-:R-:W-:Y:S01]  /*2bec0*/  IMAD.MOV.U32 R25, RZ, RZ, R26 ;  /* 0x000000ffff197224 */ /* 0x010fe200078e001a */
[----:B------:R-:W-:Y:S04]  /*2bed0*/  STL.64 [R1+0xe8], R10 ;  /* 0x0000e80a01007387 */ /* 0x000fe80000100a00 */
[----:B------:R-:W4:Y:S01]  /*2bee0*/  LDL.LU R26, [R1+0xdec] ;  /* 0x000dec00011a7983 */ /* 0x000f220000300800 */
[----:B------:R-:W-:-:S06]  /*2bef0*/  UISETP.GE.U32.AND UP0, UPT, UR14, 0x7fffffd3, UPT ;  /* 0x7fffffd30e00788c */ /* 0x000fcc000bf06070 */
[----:B------:R-:W-:Y:S02]  /*2bf00*/  PLOP3.LUT P5, PT, PT, PT, UP0, 0x80, 0x0 ;  /* 0x000000000000781c */ /* 0x000fe40003faf008 */
[----:B------:R-:W-:Y:S01]  /*2bf10*/  MOV R48, R47 ;  /* 0x0000002f00307202 */ /* 0x000fe20000000f00 */
[----:B------:R-:W-:Y:S02]  /*2bf20*/  IMAD.MOV.U32 R47, RZ, RZ, R46 ;  /* 0x000000ffff2f7224 */ /* 0x000fe400078e002e */
[----:B------:R-:W-:Y:S02]  /*2bf30*/  IMAD.MOV.U32 R46, RZ, RZ, R45 ;  /* 0x000000ffff2e7224 */ /* 0x000fe400078e002d */
[----:B------:R-:W-:Y:S02]  /*2bf40*/  IMAD.MOV.U32 R45, RZ, RZ, R44 ;  /* 0x000000ffff2d7224 */ /* 0x000fe400078e002c */
[----:B------:R-:W-:Y:S02]  /*2bf50*/  IMAD.MOV.U32 R44, RZ, RZ, R43 ;  /* 0x000000ffff2c7224 */ /* 0x000fe400078e002b */
[----:B------:R-:W-:-:S02]  /*2bf60*/  IMAD.MOV.U32 R43, RZ, RZ, R24 ;  /* 0x000000ffff2b7224 */ /* 0x000fc400078e0018 */
[----:B------:R1:W-:Y:S01]  /*2bf70*/  LDGSTS.E [R2+0x20d00], desc[UR6][R6.64], !P5 ;  /* 0x20d0000006027fae */ /* 0x0003e2000e921846 */
[----:B------:R-:W-:Y:S01]  /*2bf80*/  MOV R24, R37 ;  /* 0x0000002500187202 */ /* 0x000fe20000000f00 */
[----:B------:R-:W-:Y:S02]  /*2bf90*/  IMAD.MOV.U32 R37, RZ, RZ, R25 ;  /* 0x000000ffff257224 */ /* 0x000fe400078e0019 */
[----:B-1----:R-:W-:-:S05]  /*2bfa0*/  IMAD.WIDE R6, R4, 0x4, R240 ;  /* 0x0000000404067825 */ /* 0x002fca00078e02f0 */
[----:B------:R1:W-:Y:S01]  /*2bfb0*/  STL.64 [R1+0xd28], R6 ;  /* 0x000d280601007387 */ /* 0x0003e20000100a00 */
[----:B----4-:R-:W-:Y:S02]  /*2bfc0*/  IMAD.MOV.U32 R25, RZ, RZ, R26 ;  /* 0x000000ffff197224 */ /* 0x010fe400078e001a */
[----:B------:R-:W-:Y:S02]  /*2bfd0*/  IMAD.MOV.U32 R26, RZ, RZ, R121 ;  /* 0x000000ffff1a7224 */ /* 0x000fe400078e0079 */
[----:B---3--:R-:W-:Y:S02]  /*2bfe0*/  IMAD.MOV.U32 R121, RZ, RZ, R27 ;  /* 0x000000ffff797224 */ /* 0x008fe400078e001b */
[----:B------:R-:W3:Y:S01]  /*2bff0*/  LDL.LU R27, [R1+0xdf0] ;  /* 0x000df000011b7983 */ /* 0x000ee20000300800 */
[----:B------:R-:W-:-:S13]  /*2c000*/  PLOP3.LUT P6, PT, PT, PT, UP0, 0x80, 0x0 ;  /* 0x000000000000781c */ /* 0x000fda0003fcf008 */
        /* <DEDUP_REMOVED lines=11> */
[----:B------:R-:W-:Y:S01]  /*2c0c0*/  IMAD.MOV.U32 R25, RZ, RZ, R26 ;  /* 0x000000ffff197224 */ /* 0x000fe200078e001a */
[----:B------:R1:W-:Y:S01]  /*2c0d0*/  STL.64 [R1+0xe0], R6 ;  /* 0x0000e00601007387 */ /* 0x0003e20000100a00 */
[----:B---3--:R-:W-:-:S02]  /*2c0e0*/  IMAD.MOV.U32 R26, RZ, RZ, R27 ;  /* 0x000000ffff1a7224 */ /* 0x008fc400078e001b */
[----:B------:R-:W-:Y:S02]  /*2c0f0*/  IMAD.MOV.U32 R27, RZ, RZ, R35 ;  /* 0x000000ffff1b7224 */ /* 0x000fe400078e0023 */
[----:B------:R-:W3:Y:S01]  /*2c100*/  LDL.LU R35, [R1+0xe9c] ;  /* 0x000e9c0001237983 */ /* 0x000ee20000300800 */
[----:B-1----:R-:W-:-:S04]  /*2c110*/  LEA R6, P6, R48, R238, 0x2 ;  /* 0x000000ee30067211 */ /* 0x002fc800078c10ff */
[----:B------:R-:W-:Y:S01]  /*2c120*/  LEA.HI.X.SX32 R7, R48, R5, 0x2, P6 ;  /* 0x0000000530077211 */ /* 0x000fe200030f16ff */
[----:B------:R-:W-:Y:S01]  /*2c130*/  IMAD.MOV.U32 R48, RZ, RZ, R47 ;  /* 0x000000ffff307224 */ /* 0x000fe200078e002f */
[----:B------:R-:W-:Y:S01]  /*2c140*/  UISETP.GE.U32.AND UP0, UPT, UR15, 0x7fffffcf, UPT ;  /* 0x7fffffcf0f00788c */ /* 0x000fe2000bf06070 */
[----:B------:R-:W-:Y:S02]  /*2c150*/  IMAD.MOV.U32 R47, RZ, RZ, R46 ;  /* 0x000000ffff2f7224 */ /* 0x000fe400078e002e */
[----:B------:R1:W-:Y:S01]  /*2c160*/  STL.64 [R1+0xd8], R6 ;  /* 0x0000d80601007387 */ /* 0x0003e20000100a00 */
[----:B------:R-:W-:Y:S01]  /*2c170*/  MOV R46, R45 ;  /* 0x0000002d002e7202 */ /* 0x000fe20000000f00 */
[----:B------:R-:W-:Y:S01]  /*2c180*/  IMAD.MOV.U32 R45, RZ, RZ, R44 ;  /* 0x000000ffff2d7224 */ /* 0x000fe200078e002c */
[----:B------:R-:W-:Y:S01]  /*2c190*/  PLOP3.LUT P3, PT, PT, PT, UP0, 0x80, 0x0 ;  /* 0x000000000000781c */ /* 0x000fe20003f6f008 */
[----:B------:R-:W-:Y:S02]  /*2c1a0*/  IMAD.MOV.U32 R44, RZ, RZ, R43 ;  /* 0x000000ffff2c7224 */ /* 0x000fe400078e002b */
[----:B------:R-:W-:Y:S01]  /*2c1b0*/  IMAD.MOV.U32 R43, RZ, RZ, R24 ;  /* 0x000000ffff2b7224 */ /* 0x000fe200078e0018 */
[----:B-1----:R-:W-:Y:S01]  /*2c1c0*/  LEA R6, P6, R48, R238, 0x2 ;  /* 0x000000ee30067211 */ /* 0x002fe200078c10ff */
[----:B------:R-:W-:-:S03]  /*2c1d0*/  IMAD.MOV.U32 R24, RZ, RZ, R37 ;  /* 0x000000ffff187224 */ /* 0x000fc600078e0025 */
[-C--:B------:R-:W-:Y:S02]  /*2c1e0*/  LEA.HI.X.SX32 R7, R48, R5.reuse, 0x2, P6 ;  /* 0x0000000530077211 */ /* 0x080fe400030f16ff */
[C---:B------:R-:W-:Y:S01]  /*2c1f0*/  LEA R10, P6, R47.reuse, R238, 0x2 ;  /* 0x000000ee2f0a7211 */ /* 0x040fe200078c10ff */
[----:B------:R-:W-:Y:S01]  /*2c200*/  IMAD.MOV.U32 R37, RZ, RZ, R25 ;  /* 0x000000ffff257224 */ /* 0x000fe200078e0019 */
[----:B------:R-:W-:Y:S01]  /*2c210*/  MOV R25, R26 ;  /* 0x0000001a00197202 */ /* 0x000fe20000000f00 */
[----:B------:R-:W-:Y:S01]  /*2c220*/  IMAD.MOV.U32 R26, RZ, RZ, R27 ;  /* 0x000000ffff1a7224 */ /* 0x000fe200078e001b */
[----:B------:R-:W-:Y:S01]  /*2c230*/  LEA.HI.X.SX32 R11, R47, R5, 0x2, P6 ;  /* 0x000000052f0b7211 */ /* 0x000fe200030f16ff */
[----:B------:R-:W-:Y:S02]  /*2c240*/  IMAD R4, R245, 0x11, RZ ;  /* 0x00000011f5047824 */ /* 0x000fe400078e02ff */
        /* <DEDUP_REMOVED lines=22> */
[----:B---3--:R-:W-:Y:S02]  /*2c3b0*/  IMAD.MOV.U32 R27, RZ, RZ, R35 ;  /* 0x000000ffff1b7224 */ /* 0x008fe400078e0023 */
[----:B------:R-:W3:Y:S04]  /*2c3c0*/  LDL.LU R35, [R1+0xe34] ;  /* 0x000e340001237983 */ /* 0x000ee80000300800 */
[----:B------:R1:W-:Y:S02]  /*2c3d0*/  STL.64 [R1+0xd0], R6 ;  /* 0x0000d00601007387 */ /* 0x0003e40000100a00 */
[----:B-1----:R-:W-:-:S05]  /*2c3e0*/  IMAD.WIDE R6, R4, 0x4, R242 ;  /* 0x0000000404067825 */ /* 0x002fca00078e02f2 */
[----:B------:R1:W-:Y:S04]  /*2c3f0*/  STL.64 [R1+0xd30], R6 ;  /* 0x000d300601007387 */ /* 0x0003e80000100a00 */
[----:B------:R1:W-:Y:S04]  /*2c400*/  LDGSTS.E [R2+0x21100], desc[UR6][R6.64], !P3 ;  /* 0x2110000006027fae */ /* 0x0003e8000d921846 */
[----:B------:R-:W-:Y:S04]  /*2c410*/  STL.64 [R1+0xc8], R10 ;  /* 0x0000c80a01007387 */ /* 0x000fe80000100a00 */
[----:B------:R-:W4:Y:S01]  /*2c420*/  LDL.LU R36, [R1+0xe98] ;  /* 0x000e980001247983 */ /* 0x000f220000300800 */
[----:B-1----:R-:W-:-:S05]  /*2c430*/  IMAD.WIDE R6, R4, 0x4, R240 ;  /* 0x0000000404067825 */ /* 0x002fca00078e02f0 */
[----:B------:R1:W-:Y:S04]  /*2c440*/  STL.64 [R1+0xd38], R6 ;  /* 0x000d380601007387 */ /* 0x0003e80000100a00 */
[----:B------:R-:W2:Y:S01]  /*2c450*/  LDL.LU R105, [R1+0xe04] ;  /* 0x000e040001697983 */ /* 0x000ea20000300800 */
[----:B------:R-:W-:-:S13]  /*2c460*/  PLOP3.LUT P1, PT, PT, PT, UP0, 0x80, 0x0 ;  /* 0x000000000000781c */ /* 0x000fda0003f2f008 */
[----:B------:R1:W-:Y:S02]  /*2c470*/  LDGSTS.E [R2+0x21180], desc[UR6][R6.64], !P1 ;  /* 0x2118000006027fae */ /* 0x0003e4000c921846 */
        /* <DEDUP_REMOVED lines=11> */
[----:B------:R1:W-:Y:S01]  /*2c530*/  STL.64 [R1+0xc0], R6 ;  /* 0x0000c00601007387 */ /* 0x0003e20000100a00 */
[----:B------:R-:W-:Y:S02]  /*2c540*/  IMAD.MOV.U32 R26, RZ, RZ, R97 ;  /* 0x000000ffff1a7224 */ /* 0x000fe400078e0061 */
[----:B--2---:R-:W-:Y:S02]  /*2c550*/  IMAD.MOV.U32 R97, RZ, RZ, R105 ;  /* 0x000000ffff617224 */ /* 0x004fe400078e0069 */
[----:B------:R-:W2:Y:S01]  /*2c560*/  LDL.LU R105, [R1+0xe00] ;  /* 0x000e000001697983 */ /* 0x000ea20000300800 */
[----:B-1----:R-:W-:Y:S01]  /*2c570*/  LEA R6, P1, R48, R238, 0x2 ;  /* 0x000000ee30067211 */ /* 0x002fe200078210ff */
[----:B------:R-:W-:-:S03]  /*2c580*/  UISETP.GE.U32.AND UP0, UPT, UR16, 0x7fffffcb, UPT ;  /* 0x7fffffcb1000788c */ /* 0x000fc6000bf06070 */
[----:B------:R-:W-:Y:S02]  /*2c590*/  LEA.HI.X.SX32 R7, R48, R5, 0x2, P1 ;  /* 0x0000000530077211 */ /* 0x000fe400008f16ff */
[----:B------:R-:W-:Y:S01]  /*2c5a0*/  MOV R48, R47 ;  /* 0x0000002f00307202 */ /* 0x000fe20000000f00 */
[----:B------:R-:W-:Y:S02]  /*2c5b0*/  IMAD.MOV.U32 R47, RZ, RZ, R46 ;  /* 0x000000ffff2f7224 */ /* 0x000fe400078e002e */
[----:B------:R1:W-:Y:S01]  /*2c5c0*/  STL.64 [R1+0xb8], R6 ;  /* 0x0000b80601007387 */ /* 0x0003e20000100a00 */
[----:B------:R-:W-:Y:S02]  /*2c5d0*/  IMAD.MOV.U32 R46, RZ, RZ, R45 ;  /* 0x000000ffff2e7224 */ /* 0x000fe400078e002d */
[----:B------:R-:W-:Y:S02]  /*2c5e0*/  IMAD.MOV.U32 R45, RZ, RZ, R44 ;  /* 0x000000ffff2d7224 */ /* 0x000fe400078e002c */
[----:B------:R-:W-:Y:S01]  /*2c5f0*/  IMAD.MOV.U32 R44, RZ, RZ, R43 ;  /* 0x000000ffff2c7224 */ /* 0x000fe200078e002b */
[----:B------:R-:W-:Y:S01]  /*2c600*/  PLOP3.LUT P2, PT, PT, PT, UP0, 0x80, 0x0 ;  /* 0x000000000000781c */ /* 0x000fe20003f4f008 */
[----:B------:R-:W-:Y:S01]  /*2c610*/  IMAD.MOV.U32 R43, RZ, RZ, R24 ;  /* 0x000000ffff2b7224 */ /* 0x000fe200078e0018 */
[----:B------:R-:W-:-:S02]  /*2c620*/  MOV R24, R37 ;  /* 0x0000002500187202 */ /* 0x000fc40000000f00 */
[CC--:B-1----:R-:W-:Y:S01]  /*2c630*/  LEA R6, P1, R48.reuse, R238.reuse, 0x2 ;  /* 0x000000ee30067211 */ /* 0x0c2fe200078210ff */
[----:B------:R-:W-:Y:S02]  /*2c640*/  IMAD.MOV.U32 R37, RZ, RZ, R25 ;  /* 0x000000ffff257224 */ /* 0x000fe400078e0019 */
[----:B------:R-:W-:Y:S01]  /*2c650*/  IMAD.MOV.U32 R25, RZ, RZ, R26 ;  /* 0x000000ffff197224 */ /* 0x000fe200078e001a */
[-C--:B------:R-:W-:Y:S01]  /*2c660*/  LEA.HI.X.SX32 R7, R48, R5.reuse, 0x2, P1 ;  /* 0x0000000530077211 */ /* 0x080fe200008f16ff */
[----:B------:R-:W-:Y:S01]  /*2c670*/  IMAD.MOV.U32 R26, RZ, RZ, R97 ;  /* 0x000000ffff1a7224 */ /* 0x000fe200078e0061 */
[----:B------:R-:W-:Y:S01]  /*2c680*/  LEA R10, P1, R47, R238, 0x2 ;  /* 0x000000ee2f0a7211 */ /* 0x000fe200078210ff */
[----:B------:R-:W-:Y:S01]  /*2c690*/  IMAD R4, R245, 0x15, RZ ;  /* 0x00000015f5047824 */ /* 0x000fe200078e02ff */
[----:B------:R-:W-:Y:S02]  /*2c6a0*/  PLOP3.LUT P4, PT, PT, PT, UP0, 0x80, 0x0 ;  /* 0x000000000000781c */ /* 0x000fe40003f8f008 */
[----:B------:R-:W-:-:S02]  /*2c6b0*/  LEA.HI.X.SX32 R11, R47, R5, 0x2, P1 ;  /* 0x000000052f0b7211 */ /* 0x000fc400008f16ff */
        /* <DEDUP_REMOVED lines=16> */
[----:B--2---:R-:W-:-:S02]  /*2c7c0*/  IMAD.MOV.U32 R97, RZ, RZ, R105 ;  /* 0x000000ffff617224 */ /* 0x004fc400078e0069 */
[----:B------:R-:W-:Y:S02]  /*2c7d0*/  IMAD.MOV.U32 R105, RZ, RZ, R90 ;  /* 0x000000ffff697224 */ /* 0x000fe400078e005a */
[----:B------:R-:W2:Y:S04]  /*2c7e0*/  LDL.LU R90, [R1+0xe7c] ;  /* 0x000e7c00015a7983 */ /* 0x000ea80000300800 */
[----:B------:R1:W-:Y:S01]  /*2c7f0*/  STL.64 [R1+0xb0], R6 ;  /* 0x0000b00601007387 */ /* 0x0003e20000100a00 */
[----:B------:R-:W-:Y:S02]  /*2c800*/  IMAD.MOV.U32 R26, RZ, RZ, R97 ;  /* 0x000000ffff1a7224 */ /* 0x000fe400078e0061 */
[----:B------:R-:W-:Y:S02]  /*2c810*/  IMAD.MOV.U32 R97, RZ, RZ, R105 ;  /* 0x000000ffff617224 */ /* 0x000fe400078e0069 */
[----:B-1----:R-:W-:-:S05]  /*2c820*/  IMAD.WIDE R6, R4, 0x4, R242 ;  /* 0x0000000404067825 */ /* 0x002fca00078e02f2 */
[----:B------:R1:W-:Y:S04]  /*2c830*/  STL.64 [R1+0xd40], R6 ;  /* 0x000d400601007387 */ /* 0x0003e80000100a00 */
[----:B------:R1:W-:Y:S01]  /*2c840*/  LDGSTS.E [R2+0x21500], desc[UR6][R6.64], !P2 ;  /* 0x2150000006027fae */ /* 0x0003e2000d121846 */
[----:B------:R-:W-:-:S03]  /*2c850*/  IMAD.MOV.U32 R105, RZ, RZ, R28 ;  /* 0x000000ffff697224 */ /* 0x000fc600078e001c */
[----:B------:R-:W-:Y:S04]  /*2c860*/  STL.64 [R1+0xa8], R10 ;  /* 0x0000a80a01007387 */ /* 0x000fe80000100a00 */
[----:B------:R-:W2:Y:S01]  /*2c870*/  LDL.LU R28, [R1+0xe50] ;  /* 0x000e5000011c7983 */ /* 0x000ea20000300800 */
[----:B-1----:R-:W-:-:S05]  /*2c880*/  IMAD.WIDE R6, R4, 0x4, R240 ;  /* 0x0000000404067825 */ /* 0x002fca00078e02f0 */
[----:B------:R1:W-:Y:S04]  /*2c890*/  STL.64 [R1+0xd48], R6 ;  /* 0x000d480601007387 */ /* 0x0003e80000100a00 */
[----:B------:R1:W-:Y:S01]  /*2c8a0*/  LDGSTS.E [R2+0x21580], desc[UR6][R6.64], !P4 ;  /* 0x2158000006027fae */ /* 0x0003e2000e121846 */
[----:B------:R-:W-:Y:S02]  /*2c8b0*/  IMAD.MOV.U32 R25, RZ, RZ, R26 ;  /* 0x000000ffff197224 */ /* 0x000fe400078e001a */
[----:B------:R-:W-:Y:S02]  /*2c8c0*/  IMAD.MOV.U32 R26, RZ, RZ, R97 ;  /* 0x000000ffff1a7224 */ /* 0x000fe400078e0061 */
[----:B------:R-:W-:Y:S01]  /*2c8d0*/  IMAD.MOV.U32 R97, RZ, RZ, R113 ;  /* 0x000000ffff617224 */ /* 0x000fe200078e0071 */
[----:B-1----:R-:W-:Y:S01]  /*2c8e0*/  LEA R6, P4, R48, R238, 0x2 ;  /* 0x000000ee30067211 */ /* 0x002fe200078810ff */
[----:B------:R-:W-:-:S02]  /*2c8f0*/  IMAD.MOV.U32 R113, RZ, RZ, R34 ;  /* 0x000000ffff717224 */ /* 0x000fc400078e0022 */
[----:B------:R-:W2:Y:S01]  /*2c900*/  LDL.LU R34, [R1+0xe70] ;  /* 0x000e700001227983 */ /* 0x000ea20000300800 */
        /* <DEDUP_REMOVED lines=9> */
[C---:B-1----:R-:W-:Y:S02]  /*2c9a0*/  LEA R6, P4, R48.reuse, R238, 0x2 ;  /* 0x000000ee30067211 */ /* 0x042fe400078810ff */
[----:B------:R-:W-:Y:S02]  /*2c9b0*/  MOV R37, R25 ;  /* 0x0000001900257202 */ /* 0x000fe40000000f00 */
[----:B------:R-:W-:Y:S01]  /*2c9c0*/  LEA.HI.X.SX32 R7, R48, R5, 0x2, P4 ;  /* 0x0000000530077211 */ /* 0x000fe200020f16ff */
        /* <DEDUP_REMOVED lines=9> */
[----:B------:R-:W2:Y:S01]  /*2ca60*/  LDL.LU R129, [R1+0xe64] ;  /* 0x000e640001817983 */ /* 0x000ea20000300800 */
[----:B------:R-:W-:-:S02]  /*2ca70*/  IMAD.MOV.U32 R24, RZ, RZ, R37 ;  /* 0x000000ffff187224 */ /* 0x000fc400078e0025 */
[----:B------:R-:W-:Y:S01]  /*2ca80*/  IMAD.MOV.U32 R37, RZ, RZ, R25 ;  /* 0x000000ffff257224 */ /* 0x000fe200078e0019 */
[----:B------:R-:W-:Y:S01]  /*2ca90*/  MOV R25, R26 ;  /* 0x0000001a00197202 */ /* 0x000fe20000000f00 */
[----:B------:R-:W-:Y:S01]  /*2caa0*/  IMAD.MOV.U32 R26, RZ, RZ, R113 ;  /* 0x000000ffff1a7224 */ /* 0x000fe200078e0071 */
[----:B------:R1:W-:Y:S01]  /*2cab0*/  STL.64 [R1+0x98], R6 ;  /* 0x0000980601007387 */ /* 0x0003e20000100a00 */
[----:B------:R-:W-:-:S03]  /*2cac0*/  IMAD.MOV.U32 R113, RZ, RZ, R121 ;  /* 0x000000ffff717224 */ /* 0x000fc600078e0079 */
[----:B------:R-:W3:Y:S01]  /*2cad0*/  LDL.LU R121, [R1+0xe10] ;  /* 0x000e100001797983 */ /* 0x000ee20000300800 */
[----:B-1----:R-:W-:-:S04]  /*2cae0*/  LEA R6, P4, R48, R238, 0x2 ;  /* 0x000000ee30067211 */ /* 0x002fc800078810ff */
[----:B------:R-:W-:Y:S02]  /*2caf0*/  LEA.HI.X.SX32 R7, R48, R5, 0x2, P4 ;  /* 0x0000000530077211 */ /* 0x000fe400020f16ff */
[----:B------:R-:W-:-:S04]  /*2cb00*/  LEA R10, P4, R47, R238, 0x2 ;  /* 0x000000ee2f0a7211 */ /* 0x000fc800078810ff */
[----:B------:R-:W-:Y:S01]  /*2cb10*/  LEA.HI.X.SX32 R11, R47, R5, 0x2, P4 ;  /* 0x000000052f0b7211 */ /* 0x000fe200020f16ff */
[----:B------:R-:W-:Y:S02]  /*2cb20*/  IMAD.MOV.U32 R47, RZ, RZ, R46 ;  /* 0x000000ffff2f7224 */ /* 0x000fe400078e002e */
[----:B------:R-:W-:Y:S02]  /*2cb30*/  IMAD.MOV.U32 R46, RZ, RZ, R45 ;  /* 0x000000ffff2e7224 */ /* 0x000fe400078e002d */
[----:B------:R-:W-:Y:S01]  /*2cb40*/  IMAD.MOV.U32 R45, RZ, RZ, R44 ;  /* 0x000000ffff2d7224 */ /* 0x000fe200078e002c */
[----:B------:R-:W-:Y:S01]  /*2cb50*/  MOV R44, R43 ;  /* 0x0000002b002c7202 */ /* 0x000fe20000000f00 */
[----:B------:R-:W-:Y:S02]  /*2cb60*/  IMAD R4, R245, 0x19, RZ ;  /* 0x00000019f5047824 */ /* 0x000fe400078e02ff */
[----:B------:R-:W-:Y:S01]  /*2cb70*/  IMAD.MOV.U32 R43, RZ, RZ, R24 ;  /* 0x000000ffff2b7224 */ /* 0x000fe200078e0018 */
[----:B------:R1:W-:Y:S01]  /*2cb80*/  STL.64 [R1+0x90], R6 ;  /* 0x0000900601007387 */ /* 0x0003e20000100a00 */
[----:B------:R-:W-:-:S02]  /*2cb90*/  IMAD.MOV.U32 R24, RZ, RZ, R37 ;  /* 0x000000ffff187224 */ /* 0x000fc400078e0025 */
[----:B------:R-:W-:Y:S02]  /*2cba0*/  IMAD.MOV.U32 R37, RZ, RZ, R25 ;  /* 0x000000ffff257224 */ /* 0x000fe400078e0019 */
[----:B------:R-:W-:Y:S02]  /*2cbb0*/  IMAD.MOV.U32 R25, RZ, RZ, R26 ;  /* 0x000000ffff197224 */ /* 0x000fe400078e001a */
[----:B------:R-:W-:Y:S02]  /*2cbc0*/  IMAD.MOV.U32 R26, RZ, RZ, R113 ;  /* 0x000000ffff1a7224 */ /* 0x000fe400078e0071 */
[----:B-1----:R-:W-:-:S05]  /*2cbd0*/  IMAD.WIDE R6, R4, 0x4, R242 ;  /* 0x0000000404067825 */ /* 0x002fca00078e02f2 */
[----:B------:R1:W-:Y:S04]  /*2cbe0*/  STL.64 [R1+0xd50], R6 ;  /* 0x000d500601007387 */ /* 0x0003e80000100a00 */
[----:B------:R-:W-:Y:S01]  /*2cbf0*/  STL.64 [R1+0x88], R10 ;  /* 0x0000880a01007387 */ /* 0x000fe20000100a00 */
[----:B---3--:R-:W-:Y:S01]  /*2cc00*/  MOV R113, R121 ;  /* 0x0000007900717202 */ /* 0x008fe20000000f00 */
[----:B------:R-:W-:Y:S02]  /*2cc10*/  IMAD.MOV.U32 R121, RZ, RZ, R27 ;  /* 0x000000ffff797224 */ /* 0x000fe400078e001b */
[----:B------:R-:W-:Y:S02]  /*2cc20*/  IMAD.MOV.U32 R27, RZ, RZ, R31 ;  /* 0x000000ffff1b7224 */ /* 0x000fe400078e001f */
[----:B------:R-:W-:-:S02]  /*2cc30*/  IMAD.MOV.U32 R31, RZ, RZ, R35 ;  /* 0x000000ffff1f7224 */ /* 0x000fc400078e0023 */
[----:B------:R-:W-:Y:S02]  /*2cc40*/  IMAD.MOV.U32 R35, RZ, RZ, R234 ;  /* 0x000000ffff237224 */ /* 0x000fe400078e00ea */
[----:B------:R-:W3:Y:S01]  /*2cc50*/  LDL.LU R234, [R1+0xe68] ;  /* 0x000e680001ea7983 */ /* 0x000ee20000300800 */
[----:B------:R-:W-:Y:S01]  /*2cc60*/  UISETP.GE.U32.AND UP0, UPT, UR17, 0x7fffffc7, UPT ;  /* 0x7fffffc71100788c */ /* 0x000fe2000bf06070 */
[----:B------:R-:W-:-:S05]  /*2cc70*/  IMAD.MOV.U32 R48, RZ, RZ, R47 ;  /* 0x000000ffff307224 */ /* 0x000fca00078e002f */
[----:B------:R-:W-:Y:S02]  /*2cc80*/  PLOP3.LUT P5, PT, PT, PT, UP0, 0x80, 0x0 ;  /* 0x000000000000781c */ /* 0x000fe40003faf008 */
[----:B------:R-:W-:Y:S01]  /*2cc90*/  MOV R47, R46 ;  /* 0x0000002e002f7202 */ /* 0x000fe20000000f00 */
[----:B------:R-:W-:Y:S02]  /*2cca0*/  IMAD.MOV.U32 R46, RZ, RZ, R45 ;  /* 0x000000ffff2e7224 */ /* 0x000fe400078e002d */
[----:B------:R-:W-:Y:S02]  /*2ccb0*/  IMAD.MOV.U32 R45, RZ, RZ, R44 ;  /* 0x000000ffff2d7224 */ /* 0x000fe400078e002c */
[----:B------:R-:W-:Y:S02]  /*2ccc0*/  IMAD.MOV.U32 R44, RZ, RZ, R43 ;  /* 0x000000ffff2c7224 */ /* 0x000fe400078e002b */
[----:B------:R-:W-:Y:S02]  /*2ccd0*/  IMAD.MOV.U32 R43, RZ, RZ, R24 ;  /* 0x000000ffff2b7224 */ /* 0x000fe400078e0018 */
[----:B------:R-:W-:Y:S01]  /*2cce0*/  IMAD.MOV.U32 R24, RZ, RZ, R37 ;  /* 0x000000ffff187224 */ /* 0x000fe200078e0025 */
[----:B------:R-:W-:Y:S01]  /*2ccf0*/  MOV R37, R25 ;  /* 0x0000001900257202 */ /* 0x000fe20000000f00 */
[----:B------:R1:W-:Y:S01]  /*2cd00*/  LDGSTS.E [R2+0x21900], desc[UR6][R6.64], !P5 ;  /* 0x2190000006027fae */ /* 0x0003e2000e921846 */
[----:B------:R-:W-:Y:S01]  /*2cd10*/  IMAD.MOV.U32 R25, RZ, RZ, R26 ;  /* 0x000000ffff197224 */ /* 0x000fe200078e001a */
[----:B------:R-:W-:Y:S01]  /*2cd20*/  MOV R50, R46 ;  /* 0x0000002e00327202 */ /* 0x000fe20000000f00 */
[----:B------:R-:W-:-:S02]  /*2cd30*/  IMAD.MOV.U32 R26, RZ, RZ, R113 ;  /* 0x000000ffff1a7224 */ /* 0x000fc400078e0071 */
[----:B------:R-:W-:Y:S02]  /*2cd40*/  IMAD.MOV.U32 R113, RZ, RZ, R121 ;  /* 0x000000ffff717224 */ /* 0x000fe400078e0079 */
[----:B------:R-:W-:Y:S02]  /*2cd50*/  IMAD.MOV.U32 R121, RZ, RZ, R31 ;  /* 0x000000ffff797224 */ /* 0x000fe400078e001f */
[----:B------:R-:W-:Y:S02]  /*2cd60*/  IMAD.MOV.U32 R49, RZ, RZ, R45 ;  /* 0x000000ffff317224 */ /* 0x000fe400078e002d */
[----:B-1----:R-:W-:-:S04]  /*2cd70*/  IMAD.WIDE R6, R4, 0x4, R240 ;  /* 0x0000000404067825 */ /* 0x002fc800078e02f0 */
        /* <DEDUP_REMOVED lines=8> */
[----:B---3--:R-:W-:Y:S02]  /*2ce00*/  IMAD.MOV.U32 R31, RZ, RZ, R234 ;  /* 0x000000ffff1f7224 */ /* 0x008fe400078e00ea */
[----:B------:R-:W3:Y:S04]  /*2ce10*/  LDL.LU R234, [R1+0xea4] ;  /* 0x000ea40001ea7983 */ /* 0x000ee80000300800 */
[----:B------:R1:W-:Y:S04]  /*2ce20*/  STL.64 [R1+0xd58], R6 ;  /* 0x000d580601007387 */ /* 0x0003e80000100a00 */
[----:B------:R-:W2:Y:S04]  /*2ce30*/  LDL.LU R92, [R1+0xeb8] ;  /* 0x000eb800015c7983 */ /* 0x000ea80000300800 */
[----:B------:R-:W4:Y:S01]  /*2ce40*/  LDL.LU R113, [R1+0xe28] ;  /* 0x000e280001717983 */ /* 0x000f220000300800 */
[----:B------:R-:W-:-:S13]  /*2ce50*/  PLOP3.LUT P0, PT, PT, PT, UP0, 0x80, 0x0 ;  /* 0x000000000000781c */ /* 0x000fda0003f0f008 */
[----:B------:R1:W-:Y:S02]  /*2ce60*/  LDGSTS.E [R2+0x21980], desc[UR6][R6.64], !P0 ;  /* 0x2198000006027fae */ /* 0x0003e4000c121846 */
[----:B-1----:R-:W-:-:S04]  /*2ce70*/  LEA R6, P0, R50, R238, 0x2 ;  /* 0x000000ee32067211 */ /* 0x002fc800078010ff */
[----:B------:R-:W-:Y:S01]  /*2ce80*/  LEA.HI.X.SX32 R7, R50, R5, 0x2, P0 ;  /* 0x0000000532077211 */ /* 0x000fe200000f16ff */
[----:B------:R-:W-:Y:S02]  /*2ce90*/  IMAD.MOV.U32 R50, RZ, RZ, R49 ;  /* 0x000000ffff327224 */ /* 0x000fe400078e0031 */
[----:B------:R-:W-:Y:S01]  /*2cea0*/  IMAD.MOV.U32 R49, RZ, RZ, R46 ;  /* 0x000000ffff317224 */ /* 0x000fe200078e002e */
[----:B------:R-:W-:Y:S01]  /*2ceb0*/  MOV R46, R45 ;  /* 0x0000002d002e7202 */ /* 0x000fe20000000f00 */
[----:B------:R-:W-:Y:S02]  /*2cec0*/  IMAD.MOV.U32 R45, RZ, RZ, R44 ;  /* 0x000000ffff2d7224 */ /* 0x000fe400078e002c */
[----:B------:R-:W-:Y:S02]  /*2ced0*/  IMAD.MOV.U32 R44, RZ, RZ, R43 ;  /* 0x000000ffff2c7224 */ /* 0x000fe400078e002b */
[----:B------:R-:W-:Y:S02]  /*2cee0*/  IMAD.MOV.U32 R43, RZ, RZ, R24 ;  /* 0x000000ffff2b7224 */ /* 0x000fe400078e0018 */
[----:B------:R-:W-:Y:S01]  /*2cef0*/  IMAD.MOV.U32 R24, RZ, RZ, R37 ;  /* 0x000000ffff187224 */ /* 0x000fe200078e0025 */
[----:B------:R1:W-:Y:S01]  /*2cf00*/  STL.64 [R1+0x80], R6 ;  /* 0x0000800601007387 */ /* 0x0003e20000100a00 */
[----:B------:R-:W-:Y:S01]  /*2cf10*/  IMAD.MOV.U32 R37, RZ, RZ, R25 ;  /* 0x000000ffff257224 */ /* 0x000fe200078e0019 */
[----:B----4-:R-:W-:-:S02]  /*2cf20*/  MOV R25, R113 ;  /* 0x0000007100197202 */ /* 0x010fc40000000f00 */
[----:B------:R-:W4:Y:S01]  /*2cf30*/  LDL.LU R113, [R1+0xe24] ;  /* 0x000e240001717983 */ /* 0x000f220000300800 */
[----:B-1----:R-:W-:-:S04]  /*2cf40*/  LEA R6, P0, R50, R238, 0x2 ;  /* 0x000000ee32067211 */ /* 0x002fc800078010ff */
[----:B------:R-:W-:Y:S01]  /*2cf50*/  LEA.HI.X.SX32 R7, R50, R5, 0x2, P0 ;  /* 0x0000000532077211 */ /* 0x000fe200000f16ff */
[----:B------:R-:W-:Y:S01]  /*2cf60*/  IMAD.MOV.U32 R50, RZ, RZ, R49 ;  /* 0x000000ffff327224 */ /* 0x000fe200078e0031 */
[----:B------:R-:W-:Y:S01]  /*2cf70*/  UISETP.GE.U32.AND UP0, UPT, UR21, 0x7fffffc3, UPT ;  /* 0x7fffffc31500788c */ /* 0x000fe2000bf06070 */
[----:B------:R-:W-:Y:S02]  /*2cf80*/  IMAD.MOV.U32 R49, RZ, RZ, R46 ;  /* 0x000000ffff317224 */ /* 0x000fe400078e002e */
[----:B------:R1:W-:Y:S01]  /*2cf90*/  STL.64 [R1+0x78], R6 ;  /* 0x0000780601007387 */ /* 0x0003e20000100a00 */
[----:B------:R-:W-:Y:S02]  /*2cfa0*/  IMAD.MOV.U32 R46, RZ, RZ, R45 ;  /* 0x000000ffff2e7224 */ /* 0x000fe400078e002d */
[----:B------:R-:W-:Y:S01]  /*2cfb0*/  IMAD.MOV.U32 R45, RZ, RZ, R44 ;  /* 0x000000ffff2d7224 */ /* 0x000fe200078e002c */
[----:B------:R-:W-:Y:S01]  /*2cfc0*/  PLOP3.LUT P3, PT, PT, PT, UP0, 0x80, 0x0 ;  /* 0x000000000000781c */ /* 0x000fe20003f6f008 */
[----:B------:R-:W-:Y:S01]  /*2cfd0*/  IMAD.MOV.U32 R44, RZ, RZ, R43 ;  /* 0x000000ffff2c7224 */ /* 0x000fe200078e002b */
[----:B------:R-:W-:-:S02]  /*2cfe0*/  MOV R43, R24 ;  /* 0x00000018002b7202 */ /* 0x000fc40000000f00 */
[----:B-1----:R-:W-:Y:S01]  /*2cff0*/  LEA R6, P0, R50, R238, 0x2 ;  /* 0x000000ee32067211 */ /* 0x002fe200078010ff */
[----:B------:R-:W-:-:S03]  /*2d000*/  IMAD.MOV.U32 R24, RZ, RZ, R37 ;  /* 0x000000ffff187224 */ /* 0x000fc600078e0025 */
[-C--:B------:R-:W-:Y:S02]  /*2d010*/  LEA.HI.X.SX32 R7, R50, R5.reuse, 0x2, P0 ;  /* 0x0000000532077211 */ /* 0x080fe400000f16ff */
[----:B------:R-:W-:Y:S01]  /*2d020*/  LEA R10, P0, R49, R238, 0x2 ;  /* 0x000000ee310a7211 */ /* 0x000fe200078010ff */
[----:B------:R-:W-:Y:S02]  /*2d030*/  IMAD.MOV.U32 R37, RZ, RZ, R25 ;  /* 0x000000ffff257224 */ /* 0x000fe400078e0019 */
[----:B------:R-:W-:Y:S01]  /*2d040*/  IMAD R4, R245, 0x1d, RZ ;  /* 0x0000001df5047824 */ /* 0x000fe200078e02ff */
[----:B------:R-:W-:Y:S01]  /*2d050*/  LEA.HI.X.SX32 R11, R49, R5, 0x2, P0 ;  /* 0x00000005310b7211 */ /* 0x000fe200000f16ff */
[----:B------:R-:W-:Y:S01]  /*2d060*/  IMAD.MOV.U32 R49, RZ, RZ, R46 ;  /* 0x000000ffff317224 */ /* 0x000fe200078e002e */
[----:B------:R-:W-:Y:S01]  /*2d070*/  MOV R46, R45 ;  /* 0x0000002d002e7202 */ /* 0x000fe20000000f00 */
        /* <DEDUP_REMOVED lines=10> */
[----:B----4-:R-:W-:Y:S02]  /*2d120*/  IMAD.MOV.U32 R25, RZ, RZ, R113 ;  /* 0x000000ffff197224 */ /* 0x010fe400078e0071 */
[----:B------:R-:W-:Y:S02]  /*2d130*/  IMAD.MOV.U32 R113, RZ, RZ, R236 ;  /* 0x000000ffff717224 */ /* 0x000fe400078e00ec */
[----:B------:R-:W4:Y:S04]  /*2d140*/  LDL.LU R236, [R1+0xebc] ;  /* 0x000ebc0001ec7983 */ /* 0x000f280000300800 */
[----:B------:R1:W-:Y:S01]  /*2d150*/  STL.64 [R1+0x70], R6 ;  /* 0x0000700601007387 */ /* 0x0003e20000100a00 */
[----:B------:R-:W-:Y:S01]  /*2d160*/  IMAD.MOV.U32 R37, RZ, RZ, R25 ;  /* 0x000000ffff257224 */ /* 0x000fe200078e0019 */
        /* <DEDUP_REMOVED lines=9> */
[----:B------:R-:W3:Y:S01]  /*2d200*/  LDL.LU R33, [R1+0xe90] ;  /* 0x000e900001217983 */ /* 0x000ee20000300800 */
[----:B-1----:R-:W-:-:S05]  /*2d210*/  IMAD.WIDE R6, R4, 0x4, R240 ;  /* 0x0000000404067825 */ /* 0x002fca00078e02f0 */
[----:B------:R1:W-:Y:S04]  /*2d220*/  STL.64 [R1+0xd68], R6 ;  /* 0x000d680601007387 */ /* 0x0003e80000100a00 */
[----:B------:R-:W2:Y:S01]  /*2d230*/  LDL.LU R105, [R1+0xe3c] ;  /* 0x000e3c0001697983 */ /* 0x000ea20000300800 */
[----:B------:R-:W-:-:S03]  /*2d240*/  PLOP3.LUT P6, PT, PT, PT, UP0, 0x80, 0x0 ;  /* 0x000000000000781c */ /* 0x000fc60003fcf008 */
[----:B------:R1:W-:Y:S10]  /*2d250*/  STL.64 [R1+0x2e28], R2 ;  /* 0x002e280201007387 */ /* 0x0003f40000100a00 */
[----:B------:R1:W-:Y:S02]  /*2d260*/  LDGSTS.E [R2+0x21d80], desc[UR6][R6.64], !P6 ;  /* 0x21d8000006027fae */ /* 0x0003e4000f121846 */
[----:B-1----:R-:W-:-:S04]  /*2d270*/  LEA R6, P6, R50, R238, 0x2 ;  /* 0x000000ee32067211 */ /* 0x002fc800078c10ff */
[----:B------:R-:W-:Y:S01]  /*2d280*/  LEA.HI.X.SX32 R7, R50, R5, 0x2, P6 ;  /* 0x0000000532077211 */ /* 0x000fe200030f16ff */
[----:B------:R-:W-:Y:S01]  /*2d290*/  IMAD.MOV.U32 R50, RZ, RZ, R49 ;  /* 0x000000ffff327224 */ /* 0x000fe200078e0031 */
[----:B------:R-:W-:Y:S01]  /*2d2a0*/  MOV R49, R46 ;  /* 0x0000002e00317202 */ /* 0x000fe20000000f00 */
[----:B------:R-:W-:-:S03]  /*2d2b0*/  IMAD.MOV.U32 R46, RZ, RZ, R45 ;  /* 0x000000ffff2e7224 */ /* 0x000fc600078e002d */
[C---:B------:R-:W-:Y:S01]  /*2d2c0*/  LEA R2, P6, R50.reuse, R238, 0x2 ;  /* 0x000000ee32027211 */ /* 0x040fe200078c10ff */
[----:B------:R-:W-:Y:S02]  /*2d2d0*/  IMAD.MOV.U32 R45, RZ, RZ, R44 ;  /* 0x000000ffff2d7224 */ /* 0x000fe400078e002c */
[----:B------:R-:W-:Y:S01]  /*2d2e0*/  IMAD.MOV.U32 R44, RZ, RZ, R43 ;  /* 0x000000ffff2c7224 */ /* 0x000fe200078e002b */
[----:B------:R-:W-:Y:S01]  /*2d2f0*/  LEA.HI.X.SX32 R3, R50, R5, 0x2, P6 ;  /* 0x0000000532037211 */ /* 0x000fe200030f16ff */
[----:B------:R-:W-:Y:S02]  /*2d300*/  IMAD.MOV.U32 R43, RZ, RZ, R24 ;  /* 0x000000ffff2b7224 */ /* 0x000fe400078e0018 */
[----:B------:R-:W-:Y:S02]  /*2d310*/  IMAD.MOV.U32 R24, RZ, RZ, R37 ;  /* 0x000000ffff187224 */ /* 0x000fe400078e0025 */
[----:B------:R-:W-:Y:S01]  /*2d320*/  IMAD.MOV.U32 R50, RZ, RZ, R49 ;  /* 0x000000ffff327224 */ /* 0x000fe200078e0031 */
[----:B------:R-:W-:Y:S01]  /*2d330*/  STL.64 [R1+0x60], R6 ;  /* 0x0000600601007387 */ /* 0x000fe20000100a00 */
[----:B------:R-:W-:-:S02]  /*2d340*/  IMAD.MOV.U32 R49, RZ, RZ, R46 ;  /* 0x000000ffff317224 */ /* 0x000fc400078e002e */
[----:B------:R-:W-:Y:S02]  /*2d350*/  IMAD.MOV.U32 R46, RZ, RZ, R45 ;  /* 0x000000ffff2e7224 */ /* 0x000fe400078e002d */
[----:B------:R-:W-:Y:S01]  /*2d360*/  IMAD.MOV.U32 R45, RZ, RZ, R44 ;  /* 0x000000ffff2d7224 */ /* 0x000fe200078e002c */
[----:B------:R-:W-:Y:S01]  /*2d370*/  MOV R44, R43 ;  /* 0x0000002b002c7202 */ /* 0x000fe20000000f00 */
[----:B------:R-:W-:Y:S01]  /*2d380*/  IMAD.MOV.U32 R43, RZ, RZ, R24 ;  /* 0x000000ffff2b7224 */ /* 0x000fe200078e0018 */
[----:B------:R-:W-:Y:S01]  /*2d390*/  UISETP.GE.U32.AND UP0, UPT, UR54, 0x7fffffde, UPT ;  /* 0x7fffffde3600788c */ /* 0x000fe2000bf06070 */
[----:B------:R-:W-:Y:S01]  /*2d3a0*/  LOP3.LUT R4, R9, 0x40, RZ, 0x3c, !PT ;  /* 0x0000004009047812 */ /* 0x000fe200078e3cff */
[----:B------:R-:W-:-:S04]  /*2d3b0*/  IMAD.SHL.U32 R8, R245, 0x2, RZ ;  /* 0x00000002f5087824 */ /* 0x000fc800078e00ff */
[----:B------:R-:W-:Y:S02]  /*2d3c0*/  PLOP3.LUT P2, PT, PT, PT, UP0, 0x80, 0x0 ;  /* 0x000000000000781c */ /* 0x000fe40003f4f008 */
[----:B------:R-:W-:Y:S01]  /*2d3d0*/  PLOP3.LUT P1, PT, PT, PT, UP0, 0x80, 0x0 ;  /* 0x000000000000781c */ /* 0x000fe20003f2f008 */
[----:B------:R-:W-:Y:S01]  /*2d3e0*/  VIADD R4, R4, UR4 ;  /* 0x0000000404047c36 */ /* 0x000fe20008000000 */
[----:B--2---:R-:W-:Y:S01]  /*2d3f0*/  MOV R37, R105 ;  /* 0x0000006900257202 */ /* 0x004fe20000000f00 */
[----:B------:R-:W-:Y:S02]  /*2d400*/  IMAD.MOV.U32 R105, RZ, RZ, R248 ;  /* 0x000000ffff697224 */ /* 0x000fe400078e00f8 */
[----:B------:R-:W2:Y:S04]  /*2d410*/  LDL.LU R248, [R1+0xeb4] ;  /* 0x000eb40001f87983 */ /* 0x000ea80000300800 */
[----:B------:R1:W-:Y:S01]  /*2d420*/  STL.64 [R1+0x58], R2 ;  /* 0x0000580201007387 */ /* 0x0003e20000100a00 */
[----:B------:R-:W-:-:S02]  /*2d430*/  IMAD.MOV.U32 R24, RZ, RZ, R37 ;  /* 0x000000ffff187224 */ /* 0x000fc400078e0025 */
[----:B------:R-:W-:Y:S02]  /*2d440*/  IMAD.MOV.U32 R37, RZ, RZ, R105 ;  /* 0x000000ffff257224 */ /* 0x000fe400078e0069 */
        /* <DEDUP_REMOVED lines=8> */
[----:B------:R-:W-:Y:S04]  /*2d4d0*/  STL.64 [R1+0x38], R2 ;  /* 0x0000380201007387 */ /* 0x000fe80000100a00 */
[----:B------:R-:W-:Y:S04]  /*2d4e0*/  STL.64 [R1+0x2e30], R2 ;  /* 0x002e300201007387 */ /* 0x000fe80000100a00 */
[----:B------:R1:W-:Y:S02]  /*2d4f0*/  STL.64 [R1+0x30], R6 ;  /* 0x0000300601007387 */ /* 0x0003e40000100a00 */
[----:B-1----:R-:W-:Y:S01]  /*2d500*/  LEA R6, P6, R47, R238, 0x2 ;  /* 0x000000ee2f067211 */ /* 0x002fe200078c10ff */
[----:B------:R-:W-:-:S03]  /*2d510*/  IMAD.WIDE R2, R8, 0x4, R242 ;  /* 0x0000000408027825 */ /* 0x000fc600078e02f2 */
[----:B------:R-:W-:Y:S02]  /*2d520*/  LEA.HI.X.SX32 R7, R47, R5, 0x2, P6 ;  /* 0x000000052f077211 */ /* 0x000fe400030f16ff */
[----:B------:R-:W-:Y:S01]  /*2d530*/  MOV R47, R46 ;  /* 0x0000002e002f7202 */ /* 0x000fe20000000f00 */
[----:B------:R-:W-:Y:S01]  /*2d540*/  IMAD.MOV.U32 R46, RZ, RZ, R45 ;  /* 0x000000ffff2e7224 */ /* 0x000fe200078e002d */
[----:B------:R1:W-:Y:S01]  /*2d550*/  LDGSTS.E [R4+0x20200], desc[UR6][R2.64], !P2 ;  /* 0x2020000002047fae */ /* 0x0003e2000d121846 */
[----:B------:R-:W-:Y:S02]  /*2d560*/  IMAD.MOV.U32 R45, RZ, RZ, R44 ;  /* 0x000000ffff2d7224 */ /* 0x000fe400078e002c */
[----:B------:R-:W-:Y:S01]  /*2d570*/  IMAD.MOV.U32 R44, RZ, RZ, R43 ;  /* 0x000000ffff2c7224 */ /* 0x000fe200078e002b */
[----:B------:R1:W-:Y:S01]  /*2d580*/  STL.64 [R1+0xd70], R2 ;  /* 0x000d700201007387 */ /* 0x0003e20000100a00 */
[----:B------:R-:W-:Y:S02]  /*2d590*/  IMAD.MOV.U32 R43, RZ, RZ, R24 ;  /* 0x000000ffff2b7224 */ /* 0x000fe400078e0018 */
[----:B------:R-:W-:Y:S01]  /*2d5a0*/  IMAD.MOV.U32 R24, RZ, RZ, R37 ;  /* 0x000000ffff187224 */ /* 0x000fe200078e0025 */
[----:B------:R-:W-:Y:S01]  /*2d5b0*/  MOV R37, R121 ;  /* 0x0000007900257202 */ /* 0x000fe20000000f00 */
[----:B------:R-:W-:-:S02]  /*2d5c0*/  IMAD.MOV.U32 R121, RZ, RZ, R27 ;  /* 0x000000ffff797224 */ /* 0x000fc400078e001b */
[----:B------:R-:W-:Y:S01]  /*2d5d0*/  IMAD.MOV.U32 R48, RZ, RZ, R47 ;  /* 0x000000ffff307224 */ /* 0x000fe200078e002f */
[----:B------:R-:W-:Y:S01]  /*2d5e0*/  STL.64 [R1+0x28], R6 ;  /* 0x0000280601007387 */ /* 0x000fe20000100a00 */
[----:B------:R-:W-:Y:S02]  /*2d5f0*/  IMAD.MOV.U32 R27, RZ, RZ, R31 ;  /* 0x000000ffff1b7224 */ /* 0x000fe400078e001f */
[----:B-1----:R-:W-:-:S04]  /*2d600*/  IMAD.WIDE R2, R8, 0x4, R240 ;  /* 0x0000000408027825 */ /* 0x002fc800078e02f0 */
[----:B------:R-:W-:Y:S01]  /*2d610*/  IMAD.MOV.U32 R31, RZ, RZ, R35 ;  /* 0x000000ffff1f7224 */ /* 0x000fe200078e0023 */
[----:B------:R1:W-:Y:S01]  /*2d620*/  LDGSTS.E [R4+0x20280], desc[UR6][R2.64], !P1 ;  /* 0x2028000002047fae */ /* 0x0003e2000c921846 */
[----:B------:R-:W-:Y:S01]  /*2d630*/  IMAD.MOV.U32 R47, RZ, RZ, R46 ;  /* 0x000000ffff2f7224 */ /* 0x000fe200078e002e */
[----:B------:R-:W-:Y:S02]  /*2d640*/  MOV R46, R45 ;  /* 0x0000002d002e7202 */ /* 0x000fe40000000f00 */
[----:B------:R-:W3:Y:S01]  /*2d650*/  LDL.LU R35, [R1+0xe94] ;  /* 0x000e940001237983 */ /* 0x000ee20000300800 */
[----:B------:R-:W-:-:S03]  /*2d660*/  IMAD.MOV.U32 R45, RZ, RZ, R44 ;  /* 0x000000ffff2d7224 */ /* 0x000fc600078e002c */
[----:B------:R1:W-:Y:S01]  /*2d670*/  STL.64 [R1+0xd78], R2 ;  /* 0x000d780201007387 */ /* 0x0003e20000100a00 */
[----:B------:R-:W-:Y:S02]  /*2d680*/  IMAD.MOV.U32 R44, RZ, RZ, R43 ;  /* 0x000000ffff2c7224 */ /* 0x000fe400078e002b */
[----:B------:R-:W-:Y:S02]  /*2d690*/  IMAD.MOV.U32 R43, RZ, RZ, R24 ;  /* 0x000000ffff2b7224 */ /* 0x000fe400078e0018 */
[----:B------:R-:W-:Y:S02]  /*2d6a0*/  IMAD.MOV.U32 R24, RZ, RZ, R37 ;  /* 0x000000ffff187224 */ /* 0x000fe400078e0025 */
[----:B------:R-:W-:Y:S01]  /*2d6b0*/  IMAD.MOV.U32 R37, RZ, RZ, R27 ;  /* 0x000000ffff257224 */ /* 0x000fe200078e001b */
[----:B-1----:R-:W-:Y:S02]  /*2d6c0*/  LEA R2, P1, R48, R238, 0x2 ;  /* 0x000000ee30027211 */ /* 0x002fe400078210ff */
[----:B------:R-:W-:-:S02]  /*2d6d0*/  MOV R27, R31 ;  /* 0x0000001f001b7202 */ /* 0x000fc40000000f00 */
[----:B------:R-:W-:Y:S01]  /*2d6e0*/  LEA.HI.X.SX32 R3, R48, R5, 0x2, P1 ;  /* 0x0000000530037211 */ /* 0x000fe200008f16ff */
[----:B------:R-:W-:Y:S02]  /*2d6f0*/  IMAD.MOV.U32 R48, RZ, RZ, R47 ;  /* 0x000000ffff307224 */ /* 0x000fe400078e002f */
[----:B------:R-:W-:Y:S02]  /*2d700*/  IMAD.MOV.U32 R31, RZ, RZ, R36 ;  /* 0x000000ffff1f7224 */ /* 0x000fe400078e0024 */
[----:B------:R-:W3:Y:S01]  /*2d710*/  LDL.LU R36, [R1+0xec0] ;  /* 0x000ec00001247983 */ /* 0x000ee20000300800 */
[----:B------:R-:W-:-:S03]  /*2d720*/  IMAD.MOV.U32 R47, RZ, RZ, R46 ;  /* 0x000000ffff2f7224 */ /* 0x000fc600078e002e */
[----:B------:R1:W-:Y:S01]  /*2d730*/  STL.64 [R1+0x20], R2 ;  /* 0x0000200201007387 */ /* 0x0003e20000100a00 */
[----:B------:R-:W-:Y:S02]  /*2d740*/  IMAD.MOV.U32 R46, RZ, RZ, R45 ;  /* 0x000000ffff2e7224 */ /* 0x000fe400078e002d */
[----:B------:R-:W-:Y:S01]  /*2d750*/  IMAD.MOV.U32 R45, RZ, RZ, R44 ;  /* 0x000000ffff2d7224 */ /* 0x000fe200078e002c */
[----:B------:R-:W-:Y:S01]  /*2d760*/  MOV R44, R43 ;  /* 0x0000002b002c7202 */ /* 0x000fe20000000f00 */
[----:B------:R-:W-:Y:S02]  /*2d770*/  IMAD.MOV.U32 R43, RZ, RZ, R24 ;  /* 0x000000ffff2b7224 */ /* 0x000fe400078e0018 */
[----:B------:R-:W-:Y:S01]  /*2d780*/  IMAD.MOV.U32 R24, RZ, RZ, R27 ;  /* 0x000000ffff187224 */ /* 0x000fe200078e001b */
[----:B-1----:R-:W-:-:S04]  /*2d790*/  LEA R2, P1, R48, R238, 0x2 ;  /* 0x000000ee30027211 */ /* 0x002fc800078210ff */
[----:B------:R-:W-:Y:S01]  /*2d7a0*/  LEA.HI.X.SX32 R3, R48, R5, 0x2, P1 ;  /* 0x0000000530037211 */ /* 0x000fe200008f16ff */
[----:B------:R-:W-:Y:S02]  /*2d7b0*/  IMAD.MOV.U32 R48, RZ, RZ, R47 ;  /* 0x000000ffff307224 */ /* 0x000fe400078e002f */
[----:B------:R-:W-:Y:S01]  /*2d7c0*/  IMAD.MOV.U32 R47, RZ, RZ, R46 ;  /* 0x000000ffff2f7224 */ /* 0x000fe200078e002e */
[----:B------:R-:W-:Y:S01]  /*2d7d0*/  MOV R46, R45 ;  /* 0x0000002d002e7202 */ /* 0x000fe20000000f00 */
[----:B------:R-:W-:Y:S02]  /*2d7e0*/  IMAD.MOV.U32 R27, RZ, RZ, R92 ;  /* 0x000000ffff1b7224 */ /* 0x000fe400078e005c */
[----:B------:R-:W-:Y:S01]  /*2d7f0*/  IMAD.MOV.U32 R45, RZ, RZ, R44 ;  /* 0x000000ffff2d7224 */ /* 0x000fe200078e002c */
[----:B------:R-:W3:Y:S01]  /*2d800*/  LDL.LU R92, [R1+0xeac] ;  /* 0x000eac00015c7983 */ /* 0x000ee20000300800 */
[----:B------:R-:W-:Y:S02]  /*2d810*/  IMAD.MOV.U32 R44, RZ, RZ, R43 ;  /* 0x000000ffff2c7224 */ /* 0x000fe400078e002b */
[----:B------:R-:W-:Y:S01]  /*2d820*/  IMAD.MOV.U32 R43, RZ, RZ, R24 ;  /* 0x000000ffff2b7224 */ /* 0x000fe200078e0018 */
[----:B------:R1:W-:Y:S04]  /*2d830*/  STL.64 [R1+0x18], R2 ;  /* 0x0000180201007387 */ /* 0x0003e80000100a00 */
[----:B------:R-:W2:Y:S01]  /*2d840*/  LDL.LU R24, [R1+0xe54] ;  /* 0x000e540001187983 */ /* 0x000ea20000300800 */
[----:B------:R-:W-:Y:S01]  /*2d850*/  UISETP.GE.U32.AND UP0, UPT, UR53, 0x7fffffda, UPT ;  /* 0x7fffffda3500788c */ /* 0x000fe2000bf06070 */
[----:B-1----:R-:W-:-:S05]  /*2d860*/  LEA R2, P1, R48, R238, 0x2 ;  /* 0x000000ee30027211 */ /* 0x002fca00078210ff */
[----:B------:R-:W-:Y:S02]  /*2d870*/  PLOP3.LUT P4, PT, PT, PT, UP0, 0x80, 0x0 ;  /* 0x000000000000781c */ /* 0x000fe40003f8f008 */
[----:B------:R-:W-:Y:S02]  /*2d880*/  LEA.HI.X.SX32 R3, R48, R5, 0x2, P1 ;  /* 0x0000000530037211 */ /* 0x000fe400008f16ff */
[----:B------:R-:W-:Y:S01]  /*2d890*/  LEA R6, P1, R47, R238, 0x2 ;  /* 0x000000ee2f067211 */ /* 0x000fe200078210ff */
[----:B------:R-:W-:-:S03]  /*2d8a0*/  IMAD R8, R245, 0x6, RZ ;  /* 0x00000006f5087824 */ /* 0x000fc600078e02ff */
[----:B------:R-:W-:Y:S01]  /*2d8b0*/  LEA.HI.X.SX32 R7, R47, R5, 0x2, P1 ;  /* 0x000000052f077211 */ /* 0x000fe200008f16ff */
[----:B------:R-:W-:Y:S01]  /*2d8c0*/  IMAD.MOV.U32 R47, RZ, RZ, R46 ;  /* 0x000000ffff2f7224 */ /* 0x000fe200078e002e */
[----:B------:R1:W-:Y:S01]  /*2d8d0*/  STL.64 [R1+0x10], R2 ;  /* 0x0000100201007387 */ /* 0x0003e20000100a00 */
[----:B------:R-:W-:Y:S01]  /*2d8e0*/  IMAD.MOV.U32 R46, RZ, RZ, R45 ;  /* 0x000000ffff2e7224 */ /* 0x000fe200078e002d */
[----:B------:R-:W-:Y:S01]  /*2d8f0*/  MOV R45, R44 ;  /* 0x0000002c002d7202 */ /* 0x000fe20000000f00 */
[----:B------:R-:W-:Y:S02]  /*2d900*/  IMAD.MOV.U32 R44, RZ, RZ, R43 ;  /* 0x000000ffff2c7224 */ /* 0x000fe400078e002b */
[----:B------:R-:W-:Y:S02]  /*2d910*/  IMAD.MOV.U32 R48, RZ, RZ, R47 ;  /* 0x000000ffff307224 */ /* 0x000fe400078e002f */
[----:B------:R-:W-:Y:S01]  /*2d920*/  IMAD.MOV.U32 R47, RZ, RZ, R46 ;  /* 0x000000ffff2f7224 */ /* 0x000fe200078e002e */
[----:B------:R-:W-:Y:S01]  /*2d930*/  MOV R46, R45 ;  /* 0x0000002d002e7202 */ /* 0x000fe20000000f00 */
[----:B-1----:R-:W-:-:S04]  /*2d940*/  IMAD.WIDE R2, R8, 0x4, R242 ;  /* 0x0000000408027825 */ /* 0x002fc800078e02f2 */
[----:B------:R-:W-:Y:S01]  /*2d950*/  IMAD.MOV.U32 R45, RZ, RZ, R44 ;  /* 0x000000ffff2d7224 */ /* 0x000fe200078e002c */
[----:B------:R1:W-:Y:S04]  /*2d960*/  STL.64 [R1+0xd80], R2 ;  /* 0x000d800201007387 */ /* 0x0003e80000100a00 */
[----:B------:R1:W-:Y:S02]  /*2d970*/  LDGSTS.E [R4+0x20600], desc[UR6][R2.64], !P4 ;  /* 0x2060000002047fae */ /* 0x0003e4000e121846 */
[----:B-1----:R-:W-:-:S04]  /*2d980*/  IMAD.WIDE R2, R8, 0x4, R240 ;  /* 0x0000000408027825 */ /* 0x002fc800078e02f0 */
[----:B--2---:R-:W-:Y:S02]  /*2d990*/  IMAD.MOV.U32 R43, RZ, RZ, R24 ;  /* 0x000000ffff2b7224 */ /* 0x004fe400078e0018 */
[----:B------:R-:W-:Y:S02]  /*2d9a0*/  IMAD.MOV.U32 R24, RZ, RZ, R28 ;  /* 0x000000ffff187224 */ /* 0x000fe400078e001c */
[----:B------:R-:W-:Y:S01]  /*2d9b0*/  IMAD.MOV.U32 R44, RZ, RZ, R43 ;  /* 0x000000ffff2c7224 */ /* 0x000fe200078e002b */
[----:B------:R-:W2:Y:S01]  /*2d9c0*/  LDL.LU R28, [R1+0xec8] ;  /* 0x000ec800011c7983 */ /* 0x000ea20000300800 */
[----:B------:R-:W-:Y:S02]  /*2d9d0*/  IMAD.MOV.U32 R43, RZ, RZ, R24 ;  /* 0x000000ffff2b7224 */ /* 0x000fe400078e0018 */
[----:B------:R-:W-:Y:S01]  /*2d9e0*/  IMAD.MOV.U32 R24, RZ, RZ, R25 ;  /* 0x000000ffff187224 */ /* 0x000fe200078e0019 */
[----:B------:R-:W-:Y:S01]  /*2d9f0*/  STL.64 [R1+0x8], R6 ;  /* 0x0000080601007387 */ /* 0x000fe20000100a00 */
[----:B------:R-:W-:Y:S01]  /*2da00*/  IMAD.MOV.U32 R25, RZ, RZ, R97 ;  /* 0x000000ffff197224 */ /* 0x000fe200078e0061 */
[----:B------:R-:W-:Y:S01]  /*2da10*/  MOV R97, R113 ;  /* 0x0000007100617202 */ /* 0x000fe20000000f00 */
[----:B------:R-:W-:Y:S01]  /*2da20*/  IMAD.MOV.U32 R113, RZ, RZ, R30 ;  /* 0x000000ffff717224 */ /* 0x000fe200078e001e */
[----:B------:R-:W-:Y:S04]  /*2da30*/  STL.64 [R1+0x2da8], R6 ;  /* 0x002da80601007387 */ /* 0x000fe80000100a00 */
[----:B------:R1:W-:Y:S04]  /*2da40*/  STL.64 [R1+0xd88], R2 ;  /* 0x000d880201007387 */ /* 0x0003e80000100a00 */
[----:B------:R-:W4:Y:S01]  /*2da50*/  LDL.LU R30, [R1+0xe6c] ;  /* 0x000e6c00011e7983 */ /* 0x000f220000300800 */
[----:B------:R-:W-:-:S13]  /*2da60*/  PLOP3.LUT P5, PT, PT, PT, UP0, 0x80, 0x0 ;  /* 0x000000000000781c */ /* 0x000fda0003faf008 */
[----:B------:R1:W-:Y:S02]  /*2da70*/  LDGSTS.E [R4+0x20680], desc[UR6][R2.64], !P5 ;  /* 0x2068000002047fae */ /* 0x0003e4000e921846 */
        /* <DEDUP_REMOVED lines=13> */
[----:B------:R-:W-:-:S04]  /*2db50*/  LEA R250, P5, R48, R238, 0x2 ;  /* 0x000000ee30fa7211 */ /* 0x000fc800078a10ff */
[----:B------:R-:W-:Y:S01]  /*2db60*/  LEA.HI.X.SX32 R251, R48, R5, 0x2, P5 ;  /* 0x0000000530fb7211 */ /* 0x000fe200028f16ff */
[----:B------:R-:W-:Y:S01]  /*2db70*/  IMAD.MOV.U32 R48, RZ, RZ, R46 ;  /* 0x000000ffff307224 */ /* 0x000fe200078e002e */
[----:B------:R-:W-:Y:S01]  /*2db80*/  MOV R49, R47 ;  /* 0x0000002f00317202 */ /* 0x000fe20000000f00 */
[----:B------:R-:W-:Y:S02]  /*2db90*/  IMAD.MOV.U32 R46, RZ, RZ, R44 ;  /* 0x000000ffff2e7224 */ /* 0x000fe400078e002c */
[----:B------:R-:W-:Y:S01]  /*2dba0*/  IMAD.MOV.U32 R44, RZ, RZ, R25 ;  /* 0x000000ffff2c7224 */ /* 0x000fe200078e0019 */
[----:B------:R-:W-:Y:S01]  /*2dbb0*/  MOV R25, R97 ;  /* 0x0000006100197202 */ /* 0x000fe20000000f00 */
[----:B------:R-:W-:Y:S02]  /*2dbc0*/  IMAD.MOV.U32 R97, RZ, RZ, R30 ;  /* 0x000000ffff617224 */ /* 0x000fe400078e001e */
[----:B------:R-:W-:Y:S01]  /*2dbd0*/  IMAD.MOV.U32 R30, RZ, RZ, R248 ;  /* 0x000000ffff1e7224 */ /* 0x000fe200078e00f8 */
[----:B------:R-:W-:Y:S01]  /*2dbe0*/  LEA R248, P5, R49, R238, 0x2 ;  /* 0x000000ee31f87211 */ /* 0x000fe200078a10ff */
[----:B------:R-:W-:-:S03]  /*2dbf0*/  IMAD.MOV.U32 R47, RZ, RZ, R45 ;  /* 0x000000ffff2f7224 */ /* 0x000fc600078e002d */
[-C--:B------:R-:W-:Y:S02]  /*2dc00*/  LEA.HI.X.SX32 R249, R49, R5.reuse, 0x2, P5 ;  /* 0x0000000531f97211 */ /* 0x080fe400028f16ff */
[C---:B------:R-:W-:Y:S01]  /*2dc10*/  LEA R8, P5, R48.reuse, R238, 0x2 ;  /* 0x000000ee30087211 */ /* 0x040fe200078a10ff */
[----:B------:R-:W-:Y:S02]  /*2dc20*/  IMAD.MOV.U32 R45, RZ, RZ, R43 ;  /* 0x000000ffff2d7224 */ /* 0x000fe400078e002b */
[----:B------:R-:W-:Y:S01]  /*2dc30*/  IMAD R10, R245, 0xa, RZ ;  /* 0x0000000af50a7824 */ /* 0x000fe200078e02ff */
[----:B------:R-:W-:Y:S01]  /*2dc40*/  LEA.HI.X.SX32 R9, R48, R5, 0x2, P5 ;  /* 0x0000000530097211 */ /* 0x000fe200028f16ff */
[----:B------:R-:W-:Y:S02]  /*2dc50*/  IMAD.MOV.U32 R48, RZ, RZ, R47 ;  /* 0x000000ffff307224 */ /* 0x000fe400078e002f */
[----:B------:R-:W-:Y:S01]  /*2dc60*/  IMAD.MOV.U32 R47, RZ, RZ, R46 ;  /* 0x000000ffff2f7224 */ /* 0x000fe200078e002e */
[----:B------:R-:W-:Y:S01]  /*2dc70*/  MOV R46, R45 ;  /* 0x0000002d002e7202 */ /* 0x000fe20000000f00 */
[----:B------:R-:W-:-:S02]  /*2dc80*/  IMAD.MOV.U32 R45, RZ, RZ, R44 ;  /* 0x000000ffff2d7224 */ /* 0x000fc400078e002c */
[----:B----4-:R-:W-:Y:S02]  /*2dc90*/  IMAD.MOV.U32 R43, RZ, RZ, R34 ;  /* 0x000000ffff2b7224 */ /* 0x010fe400078e0022 */
[----:B------:R-:W4:Y:S04]  /*2dca0*/  LDL.LU R34, [R1+0xec4] ;  /* 0x000ec40001227983 */ /* 0x000f280000300800 */
[----:B------:R-:W-:Y:S01]  /*2dcb0*/  STL.64 [R1+0x2e38], R250 ;  /* 0x002e38fa01007387 */ /* 0x000fe20000100a00 */
[----:B------:R-:W-:-:S03]  /*2dcc0*/  IMAD.MOV.U32 R44, RZ, RZ, R43 ;  /* 0x000000ffff2c7224 */ /* 0x000fc600078e002b */
[----:B------:R-:W-:Y:S01]  /*2dcd0*/  STL.64 [R1], R2 ;  /* 0x0000000201007387 */ /* 0x000fe20000100a00 */
[----:B------:R-:W-:-:S03]  /*2dce0*/  IMAD.MOV.U32 R43, RZ, RZ, R37 ;  /* 0x000000ffff2b7224 */ /* 0x000fc600078e0025 */
[----:B------:R1:W-:Y:S01]  /*2dcf0*/  STL.64 [R1+0x2ea8], R2 ;  /* 0x002ea80201007387 */ /* 0x0003e20000100a00 */
[----:B------:R-:W-:Y:S02]  /*2dd00*/  IMAD.MOV.U32 R37, RZ, RZ, R105 ;  /* 0x000000ffff257224 */ /* 0x000fe400078e0069 */
[----:B------:R-:W-:Y:S01]  /*2dd10*/  IMAD.MOV.U32 R105, RZ, RZ, R129 ;  /* 0x000000ffff697224 */ /* 0x000fe200078e0081 */
[----:B------:R-:W-:Y:S01]  /*2dd20*/  STL.64 [R1+0x2db0], R248 ;  /* 0x002db0f801007387 */ /* 0x000fe20000100a00 */
[----:B------:R-:W-:Y:S01]  /*2dd30*/  MOV R129, R27 ;  /* 0x0000001b00817202 */ /* 0x000fe20000000f00 */
[----:B------:R-:W-:Y:S02]  /*2dd40*/  IMAD.MOV.U32 R27, RZ, RZ, R32 ;  /* 0x000000ffff1b7224 */ /* 0x000fe400078e0020 */
[----:B-1----:R-:W-:-:S05]  /*2dd50*/  IMAD.WIDE R2, R10, 0x4, R242 ;  /* 0x000000040a027825 */ /* 0x002fca00078e02f2 */
[----:B------:R1:W-:Y:S04]  /*2dd60*/  STL.64 [R1+0xd90], R2 ;  /* 0x000d900201007387 */ /* 0x0003e80000100a00 */
[----:B------:R-:W3:Y:S01]  /*2dd70*/  LDL.LU R32, [R1+0xecc] ;  /* 0x000ecc0001207983 */ /* 0x000ee20000300800 */
[----:B------:R-:W-:-:S06]  /*2dd80*/  UISETP.GE.U32.AND UP0, UPT, UR52, 0x7fffffd6, UPT ;  /* 0x7fffffd63400788c */ /* 0x000fcc000bf06070 */
[----:B------:R-:W-:Y:S01]  /*2dd90*/  PLOP3.LUT P3, PT, PT, PT, UP0, 0x80, 0x0 ;  /* 0x000000000000781c */ /* 0x000fe20003f6f008 */
[----:B------:R-:W-:Y:S02]  /*2dda0*/  IMAD.MOV.U32 R49, RZ, RZ, R48 ;  /* 0x000000ffff317224 */ /* 0x000fe400078e0030 */
[----:B------:R-:W-:Y:S02]  /*2ddb0*/  IMAD.MOV.U32 R48, RZ, RZ, R47 ;  /* 0x000000ffff307224 */ /* 0x000fe400078e002f */
[----:B------:R-:W-:Y:S02]  /*2ddc0*/  IMAD.MOV.U32 R47, RZ, RZ, R46 ;  /* 0x000000ffff2f7224 */ /* 0x000fe400078e002e */
[----:B------:R-:W-:Y:S01]  /*2ddd0*/  IMAD.MOV.U32 R46, RZ, RZ, R45 ;  /* 0x000000ffff2e7224 */ /* 0x000fe200078e002d */
[----:B------:R-:W-:Y:S01]  /*2dde0*/  MOV R45, R44 ;  /* 0x0000002c002d7202 */ /* 0x000fe20000000f00 */
[----:B------:R-:W-:Y:S02]  /*2ddf0*/  IMAD.MOV.U32 R44, RZ, RZ, R43 ;  /* 0x000000ffff2c7224 */ /* 0x000fe400078e002b */
[----:B------:R-:W-:-:S02]  /*2de00*/  IMAD.MOV.U32 R43, RZ, RZ, R37 ;  /* 0x000000ffff2b7224 */ /* 0x000fc400078e0025 */
[----:B------:R1:W-:Y:S01]  /*2de10*/  LDGSTS.E [R4+0x20a00], desc[UR6][R2.64], !P3 ;  /* 0x20a0000002047fae */ /* 0x0003e2000d921846 */
[----:B------:R-:W-:Y:S02]  /*2de20*/  IMAD.MOV.U32 R37, RZ, RZ, R105 ;  /* 0x000000ffff257224 */ /* 0x000fe400078e0069 */
[----:B------:R-:W-:Y:S01]  /*2de30*/  IMAD.MOV.U32 R105, RZ, RZ, R129 ;  /* 0x000000ffff697224 */ /* 0x000fe200078e0081 */
[----:B------:R-:W-:Y:S01]  /*2de40*/  STL.64 [R1+0x2db8], R8 ;  /* 0x002db80801007387 */ /* 0x000fe20000100a00 */
[----:B------:R-:W-:Y:S02]  /*2de50*/  IMAD.MOV.U32 R129, RZ, RZ, R27 ;  /* 0x000000ffff817224 */ /* 0x000fe400078e001b */
[----:B-1----:R-:W-:-:S05]  /*2de60*/  IMAD.WIDE R2, R10, 0x4, R240 ;  /* 0x000000040a027825 */ /* 0x002fca00078e02f0 */
[----:B------:R1:W-:Y:S01]  /*2de70*/  STL.64 [R1+0xd98], R2 ;  /* 0x000d980201007387 */ /* 0x0003e20000100a00 */
[----:B---3--:R-:W-:-:S03]  /*2de80*/  MOV R27, R32 ;  /* 0x00000020001b7202 */ /* 0x008fc60000000f00 */
[----:B------:R-:W3:Y:S01]  /*2de90*/  LDL.LU R32, [R1+0xea0] ;  /* 0x000ea00001207983 */ /* 0x000ee20000300800 */
[----:B------:R-:W-:-:S13]  /*2dea0*/  PLOP3.LUT P0, PT, PT, PT, UP0, 0x80, 0x0 ;  /* 0x000000000000781c */ /* 0x000fda0003f0f008 */
[----:B------:R1:W-:Y:S01]  /*2deb0*/  LDGSTS.E [R4+0x20a80], desc[UR6][R2.64], !P0 ;  /* 0x20a8000002047fae */ /* 0x0003e2000c121846 */
[----:B------:R-:W-:-:S04]  /*2dec0*/  LEA R10, P0, R49, R238, 0x2 ;  /* 0x000000ee310a7211 */ /* 0x000fc800078010ff */
[----:B------:R-:W-:Y:S01]  /*2ded0*/  LEA.HI.X.SX32 R11, R49, R5, 0x2, P0 ;  /* 0x00000005310b7211 */ /* 0x000fe200000f16ff */
[----:B------:R-:W-:Y:S02]  /*2dee0*/  IMAD.MOV.U32 R49, RZ, RZ, R48 ;  /* 0x000000ffff317224 */ /* 0x000fe400078e0030 */
[----:B------:R-:W-:Y:S02]  /*2def0*/  IMAD.MOV.U32 R48, RZ, RZ, R47 ;  /* 0x000000ffff307224 */ /* 0x000fe400078e002f */
[----:B------:R-:W-:Y:S02]  /*2df00*/  IMAD.MOV.U32 R47, RZ, RZ, R46 ;  /* 0x000000ffff2f7224 */ /* 0x000fe400078e002e */
[----:B------:R-:W-:Y:S01]  /*2df10*/  IMAD.MOV.U32 R46, RZ, RZ, R45 ;  /* 0x000000ffff2e7224 */ /* 0x000fe200078e002d */
[----:B------:R-:W-:Y:S01]  /*2df20*/  LEA R12, P0, R49, R238, 0x2 ;  /* 0x000000ee310c7211 */ /* 0x000fe200078010ff */
[----:B------:R-:W-:Y:S01]  /*2df30*/  IMAD.MOV.U32 R45, RZ, RZ, R44 ;  /* 0x000000ffff2d7224 */ /* 0x000fe200078e002c */
[----:B------:R-:W-:Y:S01]  /*2df40*/  MOV R44, R43 ;  /* 0x0000002b002c7202 */ /* 0x000fe20000000f00 */
[----:B------:R-:W-:-:S02]  /*2df50*/  IMAD.MOV.U32 R43, RZ, RZ, R37 ;  /* 0x000000ffff2b7224 */ /* 0x000fc400078e0025 */
[----:B------:R-:W-:Y:S01]  /*2df60*/  IMAD.MOV.U32 R37, RZ, RZ, R27 ;  /* 0x000000ffff257224 */ /* 0x000fe200078e001b */
[----:B------:R-:W-:Y:S01]  /*2df70*/  LEA.HI.X.SX32 R13, R49, R5, 0x2, P0 ;  /* 0x00000005310d7211 */ /* 0x000fe200000f16ff */
[----:B------:R-:W-:Y:S01]  /*2df80*/  IMAD.MOV.U32 R49, RZ, RZ, R48 ;  /* 0x000000ffff317224 */ /* 0x000fe200078e0030 */
[----:B------:R-:W-:Y:S01]  /*2df90*/  MOV R48, R47 ;  /* 0x0000002f00307202 */ /* 0x000fe20000000f00 */
[----:B------:R-:W-:Y:S01]  /*2dfa0*/  IMAD.MOV.U32 R47, RZ, RZ, R43 ;  /* 0x000000ffff2f7224 */ /* 0x000fe200078e002b */
[----:B------:R-:W-:Y:S01]  /*2dfb0*/  UISETP.GE.U32.AND UP0, UPT, UR51, 0x7fffffd2, UPT ;  /* 0x7fffffd23300788c */ /* 0x000fe2000bf06070 */
[----:B------:R-:W-:Y:S01]  /*2dfc0*/  IMAD R18, R245, 0xe, RZ ;  /* 0x0000000ef5127824 */ /* 0x000fe200078e02ff */
[----:B------:R-:W-:-:S04]  /*2dfd0*/  LEA R14, P0, R49, R238, 0x2 ;  /* 0x000000ee310e7211 */ /* 0x000fc800078010ff */
[----:B------:R-:W-:Y:S01]  /*2dfe0*/  PLOP3.LUT P2, PT, PT, PT, UP0, 0x80, 0x0 ;  /* 0x000000000000781c */ /* 0x000fe20003f4f008 */
[----:B---3--:R-:W-:Y:S02]  /*2dff0*/  IMAD.MOV.U32 R27, RZ, RZ, R32 ;  /* 0x000000ffff1b7224 */ /* 0x008fe400078e0020 */
[----:B------:R-:W-:Y:S02]  /*2e000*/  IMAD.MOV.U32 R32, RZ, RZ, R236 ;  /* 0x000000ffff207224 */ /* 0x000fe400078e00ec */
[----:B------:R-:W3:Y:S01]  /*2e010*/  LDL.LU R236, [R1+0xea8] ;  /* 0x000ea80001ec7983 */ /* 0x000ee20000300800 */
[----:B------:R-:W-:-:S03]  /*2e020*/  IMAD.MOV.U32 R43, RZ, RZ, R27 ;  /* 0x000000ffff2b7224 */ /* 0x000fc600078e001b */
[----:B------:R2:W-:Y:S04]  /*2e030*/  STL.64 [R1+0x2dc0], R10 ;  /* 0x002dc00a01007387 */ /* 0x0005e80000100a00 */
[----:B------:R-:W3:Y:S01]  /*2e040*/  LDL.LU R27, [R1+0xe78] ;  /* 0x000e7800011b7983 */ /* 0x000ee20000300800 */
[----:B------:R-:W-:Y:S01]  /*2e050*/  PLOP3.LUT P6, PT, PT, PT, UP0, 0x80, 0x0 ;  /* 0x000000000000781c */ /* 0x000fe20003fcf008 */
[----:B-1----:R-:W-:Y:S01]  /*2e060*/  IMAD.WIDE R2, R18, 0x4, R242 ;  /* 0x0000000412027825 */ /* 0x002fe200078e02f2 */
[----:B------:R-:W-:Y:S01]  /*2e070*/  LEA.HI.X.SX32 R15, R49, R5, 0x2, P0 ;  /* 0x00000005310f7211 */ /* 0x000fe200000f16ff */
[----:B------:R-:W-:Y:S04]  /*2e080*/  STL.64 [R1+0x2dc8], R12 ;  /* 0x002dc80c01007387 */ /* 0x000fe80000100a00 */
[----:B------:R-:W-:Y:S01]  /*2e090*/  STL.64 [R1+0x2dd0], R14 ;  /* 0x002dd00e01007387 */ /* 0x000fe20000100a00 */
[----:B------:R-:W-:-:S02]  /*2e0a0*/  IMAD.MOV.U32 R51, RZ, RZ, R33 ;  /* 0x000000ffff337224 */ /* 0x000fc400078e0021 */
[----:B------:R-:W-:Y:S01]  /*2e0b0*/  IMAD R137, R137, UR10, RZ ;  /* 0x0000000a89897c24 */ /* 0x000fe2000f8e02ff */
[----:B------:R1:W-:Y:S01]  /*2e0c0*/  STL.64 [R1+0xda0], R2 ;  /* 0x000da00201007387 */ /* 0x0003e20000100a00 */
[----:B------:R-:W-:Y:S01]  /*2e0d0*/  UISETP.GE.U32.AND UP2, UPT, UR46, 0x7fffffd9, UPT ;  /* 0x7fffffd92e00788c */ /* 0x000fe2000bf46070 */
[----:B--2---:R-:W2:Y:S02]  /*2e0e0*/  LDC R10, c[0x0][0x230] ;  /* 0x00008c00ff0a7b82 */ /* 0x004ea40000000800 */
[----:B------:R1:W-:Y:S01]  /*2e0f0*/  LDGSTS.E [R4+0x20e00], desc[UR6][R2.64], !P2 ;  /* 0x20e0000002047fae */ /* 0x0003e2000d121846 */
[----:B------:R-:W-:Y:S01]  /*2e100*/  UISETP.GE.U32.AND UP0, UPT, UR32, 0x7fffffce, UPT ;  /* 0x7fffffce2000788c */ /* 0x000fe2000bf06070 */
[----:B------:R-:W-:Y:S01]  /*2e110*/  LEA R16, P0, R48, R238, 0x2 ;  /* 0x000000ee30107211 */ /* 0x000fe200078010ff */
[----:B------:R-:W-:Y:S01]  /*2e120*/  IMAD.MOV.U32 R54, RZ, RZ, R51 ;  /* 0x000000ffff367224 */ /* 0x000fe200078e0033 */
[----:B------:R-:W-:Y:S01]  /*2e130*/  ULDC UR10, c[0x0][0x240] ;  /* 0x00009000000a7ab9 */ /* 0x000fe20000000800 */
[----:B-1----:R-:W-:-:S05]  /*2e140*/  IMAD.WIDE R2, R18, 0x4, R240 ;  /* 0x0000000412027825 */ /* 0x002fca00078e02f0 */
[----:B------:R1:W-:Y:S01]  /*2e150*/  LDGSTS.E [R4+0x20e80], desc[UR6][R2.64], !P6 ;  /* 0x20e8000002047fae */ /* 0x0003e2000f121846 */
[----:B------:R-:W-:-:S04]  /*2e160*/  LEA R18, P6, R47, R238, 0x2 ;  /* 0x000000ee2f127211 */ /* 0x000fc800078c10ff */
[-C--:B------:R-:W-:Y:S02]  /*2e170*/  LEA.HI.X.SX32 R19, R47, R5.reuse, 0x2, P6 ;  /* 0x000000052f137211 */ /* 0x080fe400030f16ff */
[-C--:B------:R-:W-:Y:S02]  /*2e180*/  LEA R20, P6, R46, R238.reuse, 0x2 ;  /* 0x000000ee2e147211 */ /* 0x080fe400078c10ff */
[----:B------:R-:W-:Y:S01]  /*2e190*/  PLOP3.LUT P4, PT, PT, PT, UP0, 0x80, 0x0 ;  /* 0x000000000000781c */ /* 0x000fe20003f8f008 */
[----:B------:R-:W-:Y:S01]  /*2e1a0*/  IMAD.MOV.U32 R47, RZ, RZ, R45 ;  /* 0x000000ffff2f7224 */ /* 0x000fe200078e002d */
[-C--:B------:R-:W-:Y:S01]  /*2e1b0*/  LEA.HI.X.SX32 R17, R48, R5.reuse, 0x2, P0 ;  /* 0x0000000530117211 */ /* 0x080fe200000f16ff */
[----:B------:R-:W-:Y:S01]  /*2e1c0*/  IMAD.MOV.U32 R45, RZ, RZ, R26 ;  /* 0x000000ffff2d7224 */ /* 0x000fe200078e001a */
[----:B------:R-:W-:Y:S01]  /*2e1d0*/  LEA.HI.X.SX32 R21, R46, R5, 0x2, P6 ;  /* 0x000000052e157211 */ /* 0x000fe200030f16ff */
[----:B------:R-:W-:Y:S01]  /*2e1e0*/  IMAD R26, R245, 0x12, RZ ;  /* 0x00000012f51a7824 */ /* 0x000fe200078e02ff */
[----:B------:R-:W-:Y:S01]  /*2e1f0*/  LEA R22, P6, R44, R238, 0x2 ;  /* 0x000000ee2c167211 */ /* 0x000fe200078c10ff */
[----:B------:R-:W-:Y:S01]  /*2e200*/  STL.64 [R1+0x2dd8], R16 ;  /* 0x002dd81001007387 */ /* 0x000fe20000100a00 */
[----:B------:R-:W-:-:S02]  /*2e210*/  PLOP3.LUT P1, PT, PT, PT, UP0, 0x80, 0x0 ;  /* 0x000000000000781c */ /* 0x000fc40003f2f008 */
[----:B------:R-:W-:Y:S01]  /*2e220*/  LEA.HI.X.SX32 R23, R44, R5, 0x2, P6 ;  /* 0x000000052c177211 */ /* 0x000fe200030f16ff */
[----:B------:R1:W-:Y:S04]  /*2e230*/  STL.64 [R1+0xda8], R2 ;  /* 0x000da80201007387 */ /* 0x0003e80000100a00 */
[----:B------:R-:W-:Y:S01]  /*2e240*/  STL.64 [R1+0x2e40], R20 ;  /* 0x002e401401007387 */ /* 0x000fe20000100a00 */
[----:B------:R-:W-:-:S03]  /*2e250*/  IMAD.MOV.U32 R44, RZ, RZ, R43 ;  /* 0x000000ffff2c7224 */ /* 0x000fc600078e002b */
[----:B------:R-:W-:Y:S01]  /*2e260*/  STL.64 [R1+0x2de0], R22 ;  /* 0x002de01601007387 */ /* 0x000fe20000100a00 */
[----:B-1----:R-:W-:Y:S01]  /*2e270*/  IMAD.WIDE R2, R26, 0x4, R242 ;  /* 0x000000041a027825 */ /* 0x002fe200078e02f2 */
[----:B------:R-:W-:-:S04]  /*2e280*/  MOV R43, R24 ;  /* 0x00000018002b7202 */ /* 0x000fc80000000f00 */
[----:B------:R1:W-:Y:S04]  /*2e290*/  STL.64 [R1+0xdb0], R2 ;  /* 0x000db00201007387 */ /* 0x0003e80000100a00 */
[----:B------:R1:W-:Y:S01]  /*2e2a0*/  LDGSTS.E [R4+0x21200], desc[UR6][R2.64], !P4 ;  /* 0x2120000002047fae */ /* 0x0003e2000e121846 */
[----:B------:R-:W-:Y:S01]  /*2e2b0*/  LEA R24, P6, R47, R238, 0x2 ;  /* 0x000000ee2f187211 */ /* 0x000fe200078c10ff */
[----:B------:R-:W-:Y:S01]  /*2e2c0*/  UISETP.GE.U32.AND UP0, UPT, UR50, 0x7fffffca, UPT ;  /* 0x7fffffca3200788c */ /* 0x000fe2000bf06070 */
[----:B-1----:R-:W-:-:S05]  /*2e2d0*/  IMAD.WIDE R2, R26, 0x4, R240 ;  /* 0x000000041a027825 */ /* 0x002fca00078e02f0 */
[----:B------:R1:W-:Y:S01]  /*2e2e0*/  LDGSTS.E [R4+0x21280], desc[UR6][R2.64], !P1 ;  /* 0x2128000002047fae */ /* 0x0003e2000c921846 */
[----:B------:R-:W-:Y:S01]  /*2e2f0*/  LEA R26, P1, R43, R238, 0x2 ;  /* 0x000000ee2b1a7211 */ /* 0x000fe200078210ff */
[----:B------:R-:W-:Y:S01]  /*2e300*/  IMAD.MOV.U32 R46, RZ, RZ, R25 ;  /* 0x000000ffff2e7224 */ /* 0x000fe200078e0019 */
[----:B------:R-:W-:Y:S01]  /*2e310*/  LEA.HI.X.SX32 R25, R47, R5, 0x2, P6 ;  /* 0x000000052f197211 */ /* 0x000fe200030f16ff */
[----:B------:R-:W-:Y:S02]  /*2e320*/  IMAD.MOV.U32 R47, RZ, RZ, R45 ;  /* 0x000000ffff2f7224 */ /* 0x000fe400078e002d */
[----:B------:R-:W-:Y:S01]  /*2e330*/  IMAD.MOV.U32 R50, RZ, RZ, R46 ;  /* 0x000000ffff327224 */ /* 0x000fe200078e002e */
[----:B------:R-:W-:Y:S01]  /*2e340*/  PLOP3.LUT P3, PT, PT, PT, UP0, 0x80, 0x0 ;  /* 0x000000000000781c */ /* 0x000fe20003f6f008 */
[----:B------:R-:W-:Y:S02]  /*2e350*/  IMAD.MOV.U32 R45, RZ, RZ, R29 ;  /* 0x000000ffff2d7224 */ /* 0x000fe400078e001d */
[----:B------:R-:W-:-:S02]  /*2e360*/  IMAD.MOV.U32 R49, RZ, RZ, R44 ;  /* 0x000000ffff317224 */ /* 0x000fc400078e002c */
[----:B----4-:R-:W-:Y:S02]  /*2e370*/  IMAD.MOV.U32 R44, RZ, RZ, R34 ;  /* 0x000000ffff2c7224 */ /* 0x010fe400078e0022 */
[----:B------:R-:W-:Y:S01]  /*2e380*/  IMAD R34, R245, 0x16, RZ ;  /* 0x00000016f5227824 */ /* 0x000fe200078e02ff */
[----:B------:R-:W-:Y:S01]  /*2e390*/  PLOP3.LUT P5, PT, PT, PT, UP0, 0x80, 0x0 ;  /* 0x000000000000781c */ /* 0x000fe20003faf008 */
[----:B------:R-:W-:Y:S01]  /*2e3a0*/  STL.64 [R1+0x2de8], R24 ;  /* 0x002de81801007387 */ /* 0x000fe20000100a00 */
[----:B------:R-:W-:-:S03]  /*2e3b0*/  IMAD.MOV.U32 R46, RZ, RZ, R31 ;  /* 0x000000ffff2e7224 */ /* 0x000fc600078e001f */
[----:B------:R1:W-:Y:S01]  /*2e3c0*/  STL.64 [R1+0xdb8], R2 ;  /* 0x000db80201007387 */ /* 0x0003e20000100a00 */
[----:B------:R-:W-:Y:S01]  /*2e3d0*/  MOV R52, R49 ;  /* 0x0000003100347202 */ /* 0x000fe20000000f00 */
[----:B------:R-:W-:Y:S02]  /*2e3e0*/  IMAD.MOV.U32 R49, RZ, RZ, R32 ;  /* 0x000000ffff317224 */ /* 0x000fe400078e0020 */
[----:B-1----:R-:W-:-:S05]  /*2e3f0*/  IMAD.WIDE R2, R34, 0x4, R242 ;  /* 0x0000000422027825 */ /* 0x002fca00078e02f2 */
[----:B------:R1:W-:Y:S01]  /*2e400*/  LDGSTS.E [R4+0x21600], desc[UR6][R2.64], !P3 ;  /* 0x2160000002047fae */ /* 0x0003e2000d921846 */
[----:B------:R-:W-:Y:S02]  /*2e410*/  IMAD.MOV.U32 R56, RZ, RZ, R45 ;  /* 0x000000ffff387224 */ /* 0x000fe400078e002d */
[----:B---3--:R-:W-:Y:S01]  /*2e420*/  IMAD.MOV.U32 R48, RZ, RZ, R27 ;  /* 0x000000ffff307224 */ /* 0x008fe200078e001b */
[----:B------:R-:W-:Y:S02]  /*2e430*/  LEA.HI.X.SX32 R27, R43, R5, 0x2, P1 ;  /* 0x000000052b1b7211 */ /* 0x000fe400008f16ff */
[----:B------:R-:W-:Y:S02]  /*2e440*/  MOV R43, R28 ;  /* 0x0000001c002b7202 */ /* 0x000fe40000000f00 */
[----:B------:R-:W-:-:S04]  /*2e450*/  LEA R28, P1, R97, R238, 0x2 ;  /* 0x000000ee611c7211 */ /* 0x000fc800078210ff */
[-C--:B------:R-:W-:Y:S01]  /*2e460*/  LEA.HI.X.SX32 R29, R97, R5.reuse, 0x2, P1 ;  /* 0x00000005611d7211 */ /* 0x080fe200008f16ff */
[----:B------:R-:W-:Y:S02]  /*2e470*/  IMAD.MOV.U32 R97, RZ, RZ, R105 ;  /* 0x000000ffff617224 */ /* 0x000fe400078e0069 */
[----:B------:R-:W-:Y:S01]  /*2e480*/  IMAD.MOV.U32 R105, RZ, RZ, R30 ;  /* 0x000000ffff697224 */ /* 0x000fe200078e001e */
[CC--:B------:R-:W-:Y:S01]  /*2e490*/  LEA R30, P1, R50.reuse, R238.reuse, 0x2 ;  /* 0x000000ee321e7211 */ /* 0x0c0fe200078210ff */
[----:B------:R-:W-:Y:S03]  /*2e4a0*/  STL.64 [R1+0x2df0], R26 ;  /* 0x002df01a01007387 */ /* 0x000fe60000100a00 */
[----:B------:R-:W-:Y:S01]  /*2e4b0*/  LEA.HI.X.SX32 R31, R50, R5, 0x2, P1 ;  /* 0x00000005321f7211 */ /* 0x000fe200008f16ff */
[----:B------:R-:W-:Y:S04]  /*2e4c0*/  STL.64 [R1+0x2df8], R28 ;  /* 0x002df81c01007387 */ /* 0x000fe80000100a00 */
[----:B------:R-:W-:Y:S04]  /*2e4d0*/  STL.64 [R1+0x2e00], R30 ;  /* 0x002e001e01007387 */ /* 0x000fe80000100a00 */
[----:B------:R1:W-:Y:S01]  /*2e4e0*/  STL.64 [R1+0xdc0], R2 ;  /* 0x000dc00201007387 */ /* 0x0003e20000100a00 */
[----:B------:R-:W-:Y:S01]  /*2e4f0*/  LEA R32, P1, R48, R238, 0x2 ;  /* 0x000000ee30207211 */ /* 0x000fe200078210ff */
[----:B------:R-:W-:-:S02]  /*2e500*/  IMAD.MOV.U32 R50, RZ, RZ, R36 ;  /* 0x000000ffff327224 */ /* 0x000fc400078e0024 */
[----:B-1----:R-:W-:Y:S01]  /*2e510*/  IMAD.WIDE R2, R34, 0x4, R240 ;  /* 0x0000000422027825 */ /* 0x002fe200078e02f0 */
[----:B------:R-:W-:-:S04]  /*2e520*/  LEA.HI.X.SX32 R33, R48, R5, 0x2, P1 ;  /* 0x0000000530217211 */ /* 0x000fc800008f16ff */
[----:B------:R1:W-:Y:S01]  /*2e530*/  LDGSTS.E [R4+0x21680], desc[UR6][R2.64], !P5 ;  /* 0x2168000002047fae */ /* 0x0003e2000e921846 */
[----:B------:R-:W-:Y:S01]  /*2e540*/  LEA R34, P5, R37, R238, 0x2 ;  /* 0x000000ee25227211 */ /* 0x000fe200078a10ff */
[----:B------:R-:W-:-:S03]  /*2e550*/  IMAD.MOV.U32 R48, RZ, RZ, R35 ;  /* 0x000000ffff307224 */ /* 0x000fc600078e0023 */
[----:B------:R-:W-:Y:S02]  /*2e560*/  LEA.HI.X.SX32 R35, R37, R5, 0x2, P5 ;  /* 0x0000000525237211 */ /* 0x000fe400028f16ff */
[----:B------:R-:W-:-:S04]  /*2e570*/  LEA R36, P5, R52, R238, 0x2 ;  /* 0x000000ee34247211 */ /* 0x000fc800078a10ff */
        /* <DEDUP_REMOVED lines=9> */
[CC--:B------:R-:W-:Y:S02]  /*2e610*/  LEA R46, P5, R48.reuse, R238.reuse, 0x2 ;  /* 0x000000ee302e7211 */ /* 0x0c0fe400078a10ff */
[----:B------:R-:W-:Y:S02]  /*2e620*/  MOV R52, R49 ;  /* 0x0000003100347202 */ /* 0x000fe40000000f00 */
        /* <DEDUP_REMOVED lines=70> */
[-C--:B------:R-:W-:Y:S02]  /*2ea90*/  LEA.HI.X.SX32 R117, R222, R5.reuse, 0x2, P5 ;  /* 0x00000005de757211 */ /* 0x080fe400028f16ff */
[CC--:B------:R-:W-:Y:S01]  /*2eaa0*/  LEA R118, P5, R210.reuse, R238.reuse, 0x2 ;  /* 0x000000eed2767211 */ /* 0x0c0fe200078a10ff */
[----:B------:R-:W-:Y:S03]  /*2eab0*/  STL.64 [R1+0x2e08], R32 ;  /* 0x002e082001007387 */ /* 0x000fe60000100a00 */
[-C--:B------:R-:W-:Y:S02]  /*2eac0*/  LEA.HI.X.SX32 R119, R210, R5.reuse, 0x2, P5 ;  /* 0x00000005d2777211 */ /* 0x080fe400028f16ff */
[CC--:B------:R-:W-:Y:S01]  /*2ead0*/  LEA R120, P5, R224.reuse, R238.reuse, 0x2 ;  /* 0x000000eee0787211 */ /* 0x0c0fe200078a10ff */
[----:B------:R-:W-:Y:S03]  /*2eae0*/  STL.64 [R1+0xdc8], R2 ;  /* 0x000dc80201007387 */ /* 0x000fe60000100a00 */
[----:B------:R-:W-:Y:S01]  /*2eaf0*/  LEA.HI.X.SX32 R121, R224, R5, 0x2, P5 ;  /* 0x00000005e0797211 */ /* 0x000fe200028f16ff */
[----:B------:R-:W-:Y:S01]  /*2eb00*/  STL.64 [R1+0x2e48], R36 ;  /* 0x002e482401007387 */ /* 0x000fe20000100a00 */
[----:B------:R-:W-:-:S03]  /*2eb10*/  LEA R122, P5, R212, R238, 0x2 ;  /* 0x000000eed47a7211 */ /* 0x000fc600078a10ff */
[----:B------:R-:W-:Y:S01]  /*2eb20*/  STL.64 [R1+0x2e10], R38 ;  /* 0x002e102601007387 */ /* 0x000fe20000100a00 */
[----:B------:R-:W-:-:S03]  /*2eb30*/  LEA.HI.X.SX32 R123, R212, R5, 0x2, P5 ;  /* 0x00000005d47b7211 */ /* 0x000fc600028f16ff */
[----:B------:R3:W-:Y:S01]  /*2eb40*/  STL.64 [R1+0x2e18], R40 ;  /* 0x002e182801007387 */ /* 0x0007e20000100a00 */
[----:B------:R-:W-:-:S03]  /*2eb50*/  LEA R124, P5, R226, R238, 0x2 ;  /* 0x000000eee27c7211 */ /* 0x000fc600078a10ff */
[----:B------:R-:W-:Y:S04]  /*2eb60*/  STL.64 [R1+0x2e20], R42 ;  /* 0x002e202a01007387 */ /* 0x000fe80000100a00 */
[----:B------:R-:W-:Y:S04]  /*2eb70*/  STL.64 [R1+0x2e50], R44 ;  /* 0x002e502c01007387 */ /* 0x000fe80000100a00 */
[----:B------:R-:W-:Y:S01]  /*2eb80*/  STL.64 [R1+0x2e58], R46 ;  /* 0x002e582e01007387 */ /* 0x000fe20000100a00 */
[----:B------:R-:W-:Y:S01]  /*2eb90*/  IMAD R139, R145, UR10, RZ ;  /* 0x0000000a918b7c24 */ /* 0x000fe2000f8e02ff */
[-C--:B------:R-:W-:Y:S01]  /*2eba0*/  LEA.HI.X.SX32 R125, R226, R5.reuse, 0x2, P5 ;  /* 0x00000005e27d7211 */ /* 0x080fe200028f16ff */
[----:B------:R-:W-:Y:S01]  /*2ebb0*/  ULDC UR10, c[0x0][0x240] ;  /* 0x00009000000a7ab9 */ /* 0x000fe20000000800 */
[----:B------:R-:W-:Y:S01]  /*2ebc0*/  STL.64 [R1+0x2e60], R48 ;  /* 0x002e603001007387 */ /* 0x000fe20000100a00 */
[----:B------:R-:W-:Y:S01]  /*2ebd0*/  UISETP.GE.U32.AND UP0, UPT, UR49, 0x7fffffc6, UPT ;  /* 0x7fffffc63100788c */ /* 0x000fe2000bf06070 */
[----:B---3--:R-:W-:Y:S01]  /*2ebe0*/  IMAD.SHL.U32 R40, R252, 0x4, RZ ;  /* 0x00000004fc287824 */ /* 0x008fe200078e00ff */
[----:B------:R-:W-:Y:S01]  /*2ebf0*/  UISETP.GE.U32.AND UP1, UPT, UR23, 0x7fffffd5, UPT ;  /* 0x7fffffd51700788c */ /* 0x000fe2000bf26070 */
[----:B------:R-:W-:Y:S01]  /*2ec00*/  STL.64 [R1+0x2e68], R52 ;  /* 0x002e683401007387 */ /* 0x000fe20000100a00 */
[C---:B------:R-:W-:Y:S01]  /*2ec10*/  LEA R126, P5, R214.reuse, R238, 0x2 ;  /* 0x000000eed67e7211 */ /* 0x040fe200078a10ff */
[----:B------:R-:W-:Y:S01]  /*2ec20*/  IMAD R246, R245, 0x7, RZ ;  /* 0x00000007f5f67824 */ /* 0x000fe200078e02ff */
[----:B------:R-:W3:Y:S01]  /*2ec30*/  LDC R41, c[0x0][0x230] ;  /* 0x00008c00ff297b82 */ /* 0x000ee20000000800 */
[----:B------:R-:W-:Y:S04]  /*2ec40*/  STL.64 [R1+0x2e70], R54 ;  /* 0x002e703601007387 */ /* 0x000fe80000100a00 */
[----:B------:R-:W-:Y:S04]  /*2ec50*/  STL.64 [R1+0x2e78], R56 ;  /* 0x002e783801007387 */ /* 0x000fe80000100a00 */
[----:B------:R-:W-:Y:S04]  /*2ec60*/  STL.64 [R1+0x2e80], R58 ;  /* 0x002e803a01007387 */ /* 0x000fe80000100a00 */
[----:B------:R-:W-:Y:S01]  /*2ec70*/  STL.64 [R1+0x2e88], R60 ;  /* 0x002e883c01007387 */ /* 0x000fe20000100a00 */
[----:B------:R-:W-:-:S03]  /*2ec80*/  LEA.HI.X.SX32 R127, R214, R5, 0x2, P5 ;  /* 0x00000005d67f7211 */ /* 0x000fc600028f16ff */
[----:B------:R-:W-:Y:S01]  /*2ec90*/  STL.64 [R1+0x2e90], R62 ;  /* 0x002e903e01007387 */ /* 0x000fe20000100a00 */
[----:B------:R-:W-:-:S03]  /*2eca0*/  LEA R128, P5, R228, R238, 0x2 ;  /* 0x000000eee4807211 */ /* 0x000fc600078a10ff */
[----:B------:R-:W-:Y:S04]  /*2ecb0*/  STL.64 [R1+0x2e98], R64 ;  /* 0x002e984001007387 */ /* 0x000fe80000100a00 */
[----:B------:R-:W-:Y:S04]  /*2ecc0*/  STL.64 [R1+0x2ea0], R68 ;  /* 0x002ea04401007387 */ /* 0x000fe80000100a00 */
[----:B------:R-:W4:Y:S01]  /*2ecd0*/  LDL.LU R7, [R1+0xed0] ;  /* 0x000ed00001077983 */ /* 0x000f220000300800 */
[----:B------:R-:W-:Y:S02]  /*2ece0*/  LEA.HI.X.SX32 R129, R228, R5, 0x2, P5 ;  /* 0x00000005e4817211 */ /* 0x000fe400028f16ff */
[----:B------:R-:W-:-:S04]  /*2ecf0*/  LEA R130, P5, R218, R238, 0x2 ;  /* 0x000000eeda827211 */ /* 0x000fc800078a10ff */
[----:B------:R-:W-:Y:S02]  /*2ed00*/  LEA.HI.X.SX32 R131, R218, R5, 0x2, P5 ;  /* 0x00000005da837211 */ /* 0x000fe400028f16ff */
[----:B------:R-:W-:-:S04]  /*2ed10*/  LEA R132, P5, R230, R238, 0x2 ;  /* 0x000000eee6847211 */ /* 0x000fc800078a10ff */
[----:B------:R-:W-:Y:S02]  /*2ed20*/  LEA.HI.X.SX32 R133, R230, R5, 0x2, P5 ;  /* 0x00000005e6857211 */ /* 0x000fe400028f16ff */
[----:B------:R-:W-:-:S04]  /*2ed30*/  LEA R134, P5, R232, R238, 0x2 ;  /* 0x000000eee8867211 */ /* 0x000fc800078a10ff */
[-C--:B------:R-:W-:Y:S02]  /*2ed40*/  LEA.HI.X.SX32 R135, R232, R5.reuse, 0x2, P5 ;  /* 0x00000005e8877211 */ /* 0x080fe400028f16ff */
[-C--:B------:R-:W-:Y:S01]  /*2ed50*/  LEA R136, P5, R137, R238.reuse, 0x2 ;  /* 0x000000ee89887211 */ /* 0x080fe200078a10ff */
[----:B------:R-:W-:Y:S01]  /*2ed60*/  IMAD R141, R151, UR10, RZ ;  /* 0x0000000a978d7c24 */ /* 0x000fe2000f8e02ff */
[----:B------:R-:W-:Y:S02]  /*2ed70*/  ULDC UR10, c[0x0][0x240] ;  /* 0x00009000000a7ab9 */ /* 0x000fe40000000800 */
[----:B------:R-:W-:Y:S02]  /*2ed80*/  LEA.HI.X.SX32 R137, R137, R5, 0x2, P5 ;  /* 0x0000000589897211 */ /* 0x000fe400028f16ff */
[----:B------:R-:W-:Y:S01]  /*2ed90*/  LEA R138, P5, R139, R238, 0x2 ;  /* 0x000000ee8b8a7211 */ /* 0x000fe200078a10ff */
[----:B------:R-:W-:Y:S01]  /*2eda0*/  IMAD R143, R152, UR10, RZ ;  /* 0x0000000a988f7c24 */ /* 0x000fe2000f8e02ff */
[----:B------:R-:W-:-:S02]  /*2edb0*/  ULDC UR10, c[0x0][0x240] ;  /* 0x00009000000a7ab9 */ /* 0x000fc40000000800 */
[-C--:B------:R-:W-:Y:S02]  /*2edc0*/  LEA.HI.X.SX32 R139, R139, R5.reuse, 0x2, P5 ;  /* 0x000000058b8b7211 */ /* 0x080fe400028f16ff */
[CC--:B------:R-:W-:Y:S01]  /*2edd0*/  LEA R140, P5, R141.reuse, R238.reuse, 0x2 ;  /* 0x000000ee8d8c7211 */ /* 0x0c0fe200078a10ff */
        /* <DEDUP_REMOVED lines=178> */
[-C--:B------:R-:W-:Y:S02]  /*2f900*/  LEA.HI.X.SX32 R229, R229, R5.reuse, 0x2, P5 ;  /* 0x00000005e5e57211 */ /* 0x080fe400028f16ff */
[----:B------:R-:W-:Y:S01]  /*2f910*/  LEA R230, P5, R231, R238, 0x2 ;  /* 0x000000eee7e67211 */ /* 0x000fe200078a10ff */
[----:B------:R-:W-:Y:S01]  /*2f920*/  IMAD R235, R235, UR10, RZ ;  /* 0x0000000aebeb7c24 */ /* 0x000fe2000f8e02ff */
[----:B------:R-:W-:Y:S01]  /*2f930*/  PLOP3.LUT P2, PT, PT, PT, UP0, 0x80, 0x0 ;  /* 0x000000000000781c */ /* 0x000fe20003f4f008 */
[----:B------:R-:W-:Y:S01]  /*2f940*/  ULDC UR10, c[0x0][0x240] ;  /* 0x00009000000a7ab9 */ /* 0x000fe20000000800 */
[----:B------:R-:W-:-:S02]  /*2f950*/  LEA.HI.X.SX32 R231, R231, R5, 0x2, P5 ;  /* 0x00000005e7e77211 */ /* 0x000fc400028f16ff */
[CC--:B------:R-:W-:Y:S02]  /*2f960*/  LEA R232, P5, R233.reuse, R238.reuse, 0x2 ;  /* 0x000000eee9e87211 */ /* 0x0c0fe400078a10ff */
[----:B------:R-:W-:Y:S01]  /*2f970*/  PLOP3.LUT P0, PT, PT, PT, UP0, 0x80, 0x0 ;  /* 0x000000000000781c */ /* 0x000fe20003f0f008 */
[----:B------:R-:W-:Y:S01]  /*2f980*/  UISETP.GE.U32.AND UP0, UPT, UR48, 0x7fffffc2, UPT ;  /* 0x7fffffc23000788c */ /* 0x000fe2000bf06070 */
[-C--:B------:R-:W-:Y:S01]  /*2f990*/  LEA.HI.X.SX32 R233, R233, R5.reuse, 0x2, P5 ;  /* 0x00000005e9e97211 */ /* 0x080fe200028f16ff */
[----:B------:R-:W-:Y:S01]  /*2f9a0*/  IMAD R237, R237, UR10, RZ ;  /* 0x0000000aeded7c24 */ /* 0x000fe2000f8e02ff */
[-C--:B------:R-:W-:Y:S01]  /*2f9b0*/  LEA R234, P5, R235, R238.reuse, 0x2 ;  /* 0x000000eeebea7211 */ /* 0x080fe200078a10ff */
[----:B------:R-:W-:Y:S02]  /*2f9c0*/  ULDC UR10, c[0x0][0x240] ;  /* 0x00009000000a7ab9 */ /* 0x000fe40000000800 */
[----:B------:R-:W-:Y:S01]  /*2f9d0*/  PLOP3.LUT P4, PT, PT, PT, UP0, 0x80, 0x0 ;  /* 0x000000000000781c */ /* 0x000fe20003f8f008 */
[----:B------:R-:W-:Y:S01]  /*2f9e0*/  IMAD R239, R239, UR10, RZ ;  /* 0x0000000aefef7c24 */ /* 0x000fe2000f8e02ff */
[----:B------:R-:W-:Y:S01]  /*2f9f0*/  PLOP3.LUT P6, PT, PT, PT, UP0, 0x80, 0x0 ;  /* 0x000000000000781c */ /* 0x000fe20003fcf008 */
[----:B------:R-:W-:Y:S01]  /*2fa00*/  UISETP.GE.U32.AND UP0, UPT, UR47, 0x7fffffdd, UPT ;  /* 0x7fffffdd2f00788c */ /* 0x000fe2000bf06070 */
[-C--:B------:R-:W-:Y:S01]  /*2fa10*/  LEA.HI.X.SX32 R235, R235, R5.reuse, 0x2, P5 ;  /* 0x00000005ebeb7211 */ /* 0x080fe200028f16ff */
[----:B------:R-:W-:Y:S01]  /*2fa20*/  IMAD R247, R245, 0xb, RZ ;  /* 0x0000000bf5f77824 */ /* 0x000fe200078e02ff */
[----:B------:R-:W-:Y:S01]  /*2fa30*/  LEA R236, P5, R237, R238, 0x2 ;  /* 0x000000eeedec7211 */ /* 0x000fe200078a10ff */
[----:B------:R-:W-:Y:S01]  /*2fa40*/  IMAD R252, R245, 0x13, RZ ;  /* 0x00000013f5fc7824 */ /* 0x000fe200078e02ff */
[----:B------:R-:W-:Y:S01]  /*2fa50*/  LOP3.LUT R11, R40, 0x60, RZ, 0x3c, !PT ;  /* 0x00000060280b7812 */ /* 0x000fe200078e3cff */
[----:B------:R-:W-:Y:S01]  /*2fa60*/  ULDC UR10, c[0x0][0x230] ;  /* 0x00008c00000a7ab9 */ /* 0x000fe20000000800 */
[----:B------:R-:W-:-:S02]  /*2fa70*/  LEA.HI.X.SX32 R237, R237, R5, 0x2, P5 ;  /* 0x00000005eded7211 */ /* 0x000fc400028f16ff */
[C---:B------:R-:W-:Y:S02]  /*2fa80*/  LEA R238, P5, R239.reuse, R238, 0x2 ;  /* 0x000000eeefee7211 */ /* 0x040fe400078a10ff */
[----:B------:R-:W-:Y:S02]  /*2fa90*/  PLOP3.LUT P3, PT, PT, PT, UP0, 0x80, 0x0 ;  /* 0x000000000000781c */ /* 0x000fe40003f6f008 */
[----:B------:R-:W-:Y:S01]  /*2faa0*/  PLOP3.LUT P1, PT, PT, PT, UP0, 0x80, 0x0 ;  /* 0x000000000000781c */ /* 0x000fe20003f2f008 */
[----:B------:R-:W-:Y:S01]  /*2fab0*/  UISETP.GT.AND UP0, UPT, UR8, 0x3f, UPT ;  /* 0x0000003f0800788c */ /* 0x000fe2000bf04270 */
[----:B------:R-:W-:Y:S01]  /*2fac0*/  LEA.HI.X.SX32 R239, R239, R5, 0x2, P5 ;  /* 0x00000005efef7211 */ /* 0x000fe200028f16ff */
[----:B------:R-:W-:-:S04]  /*2fad0*/  IMAD R5, R245, 0x1a, RZ ;  /* 0x0000001af5057824 */ /* 0x000fc800078e02ff */
[----:B------:R-:W-:Y:S01]  /*2fae0*/  PLOP3.LUT P5, PT, PT, PT, UP0, 0x80, 0x0 ;  /* 0x000000000000781c */ /* 0x000fe20003faf008 */
[----:B------:R-:W-:-:S04]  /*2faf0*/  IMAD.WIDE R8, R5, 0x4, R242 ;  /* 0x0000000405087825 */ /* 0x000fc800078e02f2 */
[----:B-1----:R-:W-:Y:S01]  /*2fb00*/  IMAD.WIDE R2, R5, 0x4, R240 ;  /* 0x0000000405027825 */ /* 0x002fe200078e02f0 */
[----:B------:R-:W-:Y:S01]  /*2fb10*/  SEL R5, R244, RZ, P5 ;  /* 0x000000fff4057207 */ /* 0x000fe20002800000 */
[----:B------:R-:W-:Y:S04]  /*2fb20*/  LDGSTS.E [R4+0x21a00], desc[UR6][R8.64], !P2 ;  /* 0x21a0000008047fae */ /* 0x000fe8000d121846 */
[----:B------:R1:W-:Y:S01]  /*2fb30*/  LDGSTS.E [R4+0x21a80], desc[UR6][R2.64], !P0 ;  /* 0x21a8000002047fae */ /* 0x0003e2000c121846 */
[----:B------:R-:W-:Y:S01]  /*2fb40*/  ISETP.NE.U32.AND P0, PT, R5, RZ, PT ;  /* 0x000000ff0500720c */ /* 0x000fe20003f05070 */
[C---:B------:R-:W-:Y:S02]  /*2fb50*/  IMAD R5, R245.reuse, 0x1e, RZ ;  /* 0x0000001ef5057824 */ /* 0x040fe400078e02ff */
[----:B------:R-:W-:-:S02]  /*2fb60*/  IMAD R244, R245, 0x3, RZ ;  /* 0x00000003f5f47824 */ /* 0x000fc400078e02ff */
[----:B------:R-:W-:Y:S01]  /*2fb70*/  IMAD.WIDE R12, R5, 0x4, R242 ;  /* 0x00000004050c7825 */ /* 0x000fe200078e02f2 */
[----:B------:R-:W-:Y:S01]  /*2fb80*/  STL.64 [R1+0xc58], R8 ;  /* 0x000c580801007387 */ /* 0x000fe20000100a00 */
[----:B----4-:R-:W-:Y:S02]  /*2fb90*/  ISETP.NE.U32.AND P2, PT, R7, RZ, PT ;  /* 0x000000ff0700720c */ /* 0x010fe40003f45070 */
[----:B------:R-:W-:Y:S01]  /*2fba0*/  IMAD.WIDE R6, R5, 0x4, R240 ;  /* 0x0000000405067825 */ /* 0x000fe200078e02f0 */
[----:B------:R1:W-:Y:S03]  /*2fbb0*/  STL.64 [R1+0xc60], R2 ;  /* 0x000c600201007387 */ /* 0x0003e60000100a00 */
[C---:B------:R-:W-:Y:S01]  /*2fbc0*/  IMAD.WIDE R14, R244.reuse, 0x4, R242 ;  /* 0x00000004f40e7825 */ /* 0x040fe200078e02f2 */
[----:B------:R4:W-:Y:S03]  /*2fbd0*/  STL.64 [R1+0xc68], R12 ;  /* 0x000c680c01007387 */ /* 0x0009e60000100a00 */
[----:B------:R-:W-:Y:S01]  /*2fbe0*/  VIADD R5, R11, UR4 ;  /* 0x000000040b057c36 */ /* 0x000fe20008000000 */
[----:B------:R4:W-:Y:S01]  /*2fbf0*/  LDGSTS.E [R4+0x21e00], desc[UR6][R12.64], !P4 ;  /* 0x21e000000c047fae */ /* 0x0009e2000e121846 */
[----:B------:R-:W-:Y:S01]  /*2fc00*/  PLOP3.LUT P4, PT, PT, PT, UP2, 0x80, 0x0 ;  /* 0x000000000000781c */ /* 0x000fe20003f8f028 */
[----:B------:R-:W-:Y:S01]  /*2fc10*/  UISETP.GE.U32.AND UP0, UPT, UR36, 0x7fffffc5, UPT ;  /* 0x7fffffc52400788c */ /* 0x000fe2000bf06070 */
[----:B------:R-:W-:Y:S01]  /*2fc20*/  PLOP3.LUT P5, PT, PT, PT, UP2, 0x80, 0x0 ;  /* 0x000000000000781c */ /* 0x000fe20003faf028 */
[----:B------:R-:W-:Y:S01]  /*2fc30*/  LDGSTS.E [R4+0x21e80], desc[UR6][R6.64], !P6 ;  /* 0x21e8000006047fae */ /* 0x000fe2000f121846 */
[----:B-1----:R-:W1:Y:S03]  /*2fc40*/  LDC R3, c[0x0][0x230] ;  /* 0x00008c00ff037b82 */ /* 0x002e660000000800 */
[----:B------:R2:W-:Y:S01]  /*2fc50*/  LDGSTS.E [R5+0x20300], desc[UR6][R14.64], !P3 ;  /* 0x203000000e057fae */ /* 0x0005e2000d921846 */
[----:B----4-:R-:W-:Y:S01]  /*2fc60*/  IMAD.WIDE R12, R244, 0x4, R240 ;  /* 0x00000004f40c7825 */ /* 0x010fe200078e02f0 */
[----:B------:R-:W-:-:S02]  /*2fc70*/  PLOP3.LUT P3, PT, PT, PT, UP1, 0x80, 0x0 ;  /* 0x000000000000781c */ /* 0x000fc40003f6f018 */
[----:B------:R2:W-:Y:S01]  /*2fc80*/  STL.64 [R1+0xc78], R14 ;  /* 0x000c780e01007387 */ /* 0x0005e20000100a00 */
[----:B------:R-:W-:Y:S01]  /*2fc90*/  UISETP.GE.U32.AND UP2, UPT, UR24, 0x7fffffd1, UPT ;  /* 0x7fffffd11800788c */ /* 0x000fe2000bf46070 */
[----:B------:R-:W4:Y:S02]  /*2fca0*/  LDC R2, c[0x0][0x230] ;  /* 0x00008c00ff027b82 */ /* 0x000f240000000800 */
[----:B------:R3:W-:Y:S01]  /*2fcb0*/  LDGSTS.E [R5+0x20380], desc[UR6][R12.64], !P1 ;  /* 0x203800000c057fae */ /* 0x0007e2000c921846 */
[----:B------:R-:W-:-:S03]  /*2fcc0*/  PLOP3.LUT P1, PT, PT, PT, UP1, 0x80, 0x0 ;  /* 0x000000000000781c */ /* 0x000fc60003f2f018 */
[----:B------:R3:W-:Y:S01]  /*2fcd0*/  STL.64 [R1+0xc70], R6 ;  /* 0x000c700601007387 */ /* 0x0007e20000100a00 */
[----:B------:R-:W-:Y:S01]  /*2fce0*/  UISETP.GE.U32.AND UP1, UPT, UR25, 0x7fffffcd, UPT ;  /* 0x7fffffcd1900788c */ /* 0x000fe2000bf26070 */
[----:B------:R-:W4:Y:S02]  /*2fcf0*/  LDC R9, c[0x0][0x230] ;  /* 0x00008c00ff097b82 */ /* 0x000f240000000800 */
[----:B------:R3:W-:Y:S01]  /*2fd00*/  STL.64 [R1+0xc80], R12 ;  /* 0x000c800c01007387 */ /* 0x0007e20000100a00 */
[----:B--2---:R-:W-:-:S05]  /*2fd10*/  IMAD.WIDE R14, R247, 0x4, R242 ;  /* 0x00000004f70e7825 */ /* 0x004fca00078e02f2 */
[----:B------:R-:W2:Y:S01]  /*2fd20*/  LDC R8, c[0x0][0x230] ;  /* 0x00008c00ff087b82 */ /* 0x000ea20000000800 */
[----:B---3--:R-:W-:-:S04]  /*2fd30*/  IMAD.WIDE R6, R246, 0x4, R242 ;  /* 0x00000004f6067825 */ /* 0x008fc800078e02f2 */
[----:B------:R-:W-:Y:S01]  /*2fd40*/  IMAD.WIDE R12, R246, 0x4, R240 ;  /* 0x00000004f60c7825 */ /* 0x000fe200078e02f0 */
[----:B------:R3:W-:Y:S04]  /*2fd50*/  STL.64 [R1+0xdd0], R6 ;  /* 0x000dd00601007387 */ /* 0x0007e80000100a00 */
[----:B------:R3:W-:Y:S01]  /*2fd60*/  LDGSTS.E [R5+0x20700], desc[UR6][R6.64], !P4 ;  /* 0x2070000006057fae */ /* 0x0007e2000e121846 */
[----:B------:R-:W-:Y:S01]  /*2fd70*/  PLOP3.LUT P4, PT, PT, PT, UP2, 0x80, 0x0 ;  /* 0x000000000000781c */ /* 0x000fe20003f8f028 */
[----:B------:R-:W-:Y:S02]  /*2fd80*/  IMAD R244, R245, 0xf, RZ ;  /* 0x0000000ff5f47824 */ /* 0x000fe400078e02ff */
[----:B------:R1:W-:Y:S01]  /*2fd90*/  LDGSTS.E [R5+0x20780], desc[UR6][R12.64], !P5 ;  /* 0x207800000c057fae */ /* 0x0003e2000e921846 */
[----:B------:R-:W-:-:S03]  /*2fda0*/  PLOP3.LUT P5, PT, PT, PT, UP2, 0x80, 0x0 ;  /* 0x000000000000781c */ /* 0x000fc60003faf028 */
[----:B------:R1:W-:Y:S01]  /*2fdb0*/  LDGSTS.E [R5+0x20b00], desc[UR6][R14.64], !P3 ;  /* 0x20b000000e057fae */ /* 0x0003e2000d921846 */
[----:B---3--:R-:W-:Y:S01]  /*2fdc0*/  IMAD.WIDE R6, R247, 0x4, R240 ;  /* 0x00000004f7067825 */ /* 0x008fe200078e02f0 */
[----:B------:R-:W-:Y:S02]  /*2fdd0*/  PLOP3.LUT P3, PT, PT, PT, UP1, 0x80, 0x0 ;  /* 0x000000000000781c */ /* 0x000fe40003f6f018 */
[----:B------:R1:W-:Y:S04]  /*2fde0*/  STL.64 [R1+0xdd8], R12 ;  /* 0x000dd80c01007387 */ /* 0x0003e80000100a00 */
[----:B------:R3:W-:Y:S01]  /*2fdf0*/  LDGSTS.E [R5+0x20b80], desc[UR6][R6.64], !P1 ;  /* 0x20b8000006057fae */ /* 0x0007e2000c921846 */
[----:B------:R-:W-:Y:S01]  /*2fe00*/  PLOP3.LUT P1, PT, PT, PT, UP1, 0x80, 0x0 ;  /* 0x000000000000781c */ /* 0x000fe20003f2f018 */
[----:B------:R-:W-:-:S02]  /*2fe10*/  UISETP.GE.U32.AND UP1, UPT, UR35, 0x7fffffc9, UPT ;  /* 0x7fffffc92300788c */ /* 0x000fc4000bf26070 */
[----:B------:R4:W-:Y:S01]  /*2fe20*/  STL.64 [R1+0xde0], R14 ;  /* 0x000de00e01007387 */ /* 0x0009e20000100a00 */
[----:B-1----:R-:W-:-:S03]  /*2fe30*/  IMAD.WIDE R12, R244, 0x4, R242 ;  /* 0x00000004f40c7825 */ /* 0x002fc600078e02f2 */
[----:B------:R3:W-:Y:S04]  /*2fe40*/  STL.64 [R1+0xde8], R6 ;  /* 0x000de80601007387 */ /* 0x0007e80000100a00 */
[----:B------:R1:W-:Y:S01]  /*2fe50*/  STL.64 [R1+0xdf0], R12 ;  /* 0x000df00c01007387 */ /* 0x0003e20000100a00 */
[----:B----4-:R-:W-:-:S03]  /*2fe60*/  IMAD.WIDE R14, R252, 0x4, R242 ;  /* 0x00000004fc0e7825 */ /* 0x010fc600078e02f2 */
[----:B------:R1:W-:Y:S01]  /*2fe70*/  LDGSTS.E [R5+0x20f00], desc[UR6][R12.64], !P4 ;  /* 0x20f000000c057fae */ /* 0x0003e2000e121846 */
[----:B------:R-:W-:Y:S01]  /*2fe80*/  PLOP3.LUT P4, PT, PT, PT, UP1, 0x80, 0x0 ;  /* 0x000000000000781c */ /* 0x000fe20003f8f018 */
[----:B---3--:R-:W-:-:S04]  /*2fe90*/  IMAD.WIDE R6, R244, 0x4, R240 ;  /* 0x00000004f4067825 */ /* 0x008fc800078e02f0 */
[----:B------:R-:W-:Y:S01]  /*2fea0*/  IMAD R246, R245, 0x17, RZ ;  /* 0x00000017f5f67824 */ /* 0x000fe200078e02ff */
[----:B------:R3:W-:Y:S01]  /*2feb0*/  LDGSTS.E [R5+0x20f80], desc[UR6][R6.64], !P5 ;  /* 0x20f8000006057fae */ /* 0x0007e2000e921846 */
[----:B-1----:R-:W-:Y:S01]  /*2fec0*/  IMAD.WIDE R12, R252, 0x4, R240 ;  /* 0x00000004fc0c7825 */ /* 0x002fe200078e02f0 */
[----:B------:R-:W-:Y:S02]  /*2fed0*/  PLOP3.LUT P5, PT, PT, PT, UP1, 0x80, 0x0 ;  /* 0x000000000000781c */ /* 0x000fe40003faf018 */
[----:B------:R-:W-:Y:S01]  /*2fee0*/  LDGSTS.E [R5+0x21300], desc[UR6][R14.64], !P3 ;  /* 0x213000000e057fae */ /* 0x000fe2000d921846 */
[----:B------:R-:W-:-:S03]  /*2fef0*/  PLOP3.LUT P3, PT, PT, PT, UP0, 0x80, 0x0 ;  /* 0x000000000000781c */ /* 0x000fc60003f6f008 */
[----:B------:R1:W-:Y:S01]  /*2ff00*/  LDGSTS.E [R5+0x21380], desc[UR6][R12.64], !P1 ;  /* 0x213800000c057fae */ /* 0x0003e2000c921846 */
[----:B------:R-:W-:Y:S01]  /*2ff10*/  PLOP3.LUT P1, PT, PT, PT, UP0, 0x80, 0x0 ;  /* 0x000000000000781c */ /* 0x000fe20003f2f008 */
[----:B------:R-:W-:Y:S02]  /*2ff20*/  IMAD R247, R245, 0x1b, RZ ;  /* 0x0000001bf5f77824 */ /* 0x000fe400078e02ff */
[----:B------:R3:W-:Y:S01]  /*2ff30*/  STL.64 [R1+0xdf8], R6 ;  /* 0x000df80601007387 */ /* 0x0007e20000100a00 */
[----:B------:R-:W-:-:S03]  /*2ff40*/  VIADD R252, R10, 0xffffffdf ;  /* 0xffffffdf0afc7836 */ /* 0x000fc60000000000 */
[----:B------:R-:W-:Y:S01]  /*2ff50*/  STL.64 [R1+0xe00], R14 ;  /* 0x000e000e01007387 */ /* 0x000fe20000100a00 */
[----:B------:R-:W-:-:S03]  /*2ff60*/  IMAD.WIDE R10, R247, 0x4, R242 ;  /* 0x00000004f70a7825 */ /* 0x000fc600078e02f2 */
[----:B------:R1:W-:Y:S01]  /*2ff70*/  STL.64 [R1+0xe08], R12 ;  /* 0x000e080c01007387 */ /* 0x0003e20000100a00 */
[----:B---3--:R-:W-:-:S05]  /*2ff80*/  IMAD.WIDE R6, R246, 0x4, R242 ;  /* 0x00000004f6067825 */ /* 0x008fca00078e02f2 */
[----:B------:R3:W-:Y:S01]  /*2ff90*/  STL.64 [R1+0xe10], R6 ;  /* 0x000e100601007387 */ /* 0x0007e20000100a00 */
[----:B-1----:R-:W-:-:S03]  /*2ffa0*/  IMAD.WIDE R12, R246, 0x4, R240 ;  /* 0x00000004f60c7825 */ /* 0x002fc600078e02f0 */
[----:B------:R3:W-:Y:S01]  /*2ffb0*/  LDGSTS.E [R5+0x21700], desc[UR6][R6.64], !P4 ;  /* 0x2170000006057fae */ /* 0x0007e2000e121846 */
[----:B------:R-:W-:-:S03]  /*2ffc0*/  IMAD R244, R245, 0x1f, RZ ;  /* 0x0000001ff5f47824 */ /* 0x000fc600078e02ff */
[----:B------:R-:W-:Y:S01]  /*2ffd0*/  STL.64 [R1+0xe18], R12 ;  /* 0x000e180c01007387 */ /* 0x000fe20000100a00 */
[----:B------:R-:W-:-:S03]  /*2ffe0*/  VIADD R246, R3, 0xffffffdb ;  /* 0xffffffdb03f67836 */ /* 0x000fc60000000000 */
[----:B------:R-:W-:Y:S01]  /*2fff0*/  LDGSTS.E [R5+0x21780], desc[UR6][R12.64], !P5 ;  /* 0x217800000c057fae */ /* 0x000fe2000e921846 */
[----:B---3--:R-:W-:-:S03]  /*30000*/  IMAD.WIDE R6, R247, 0x4, R240 ;  /* 0x00000004f7067825 */ /* 0x008fc600078e02f0 */
[----:B------:R-:W-:Y:S01]  /*30010*/  STL.64 [R1+0xe20], R10 ;  /* 0x000e200a01007387 */ /* 0x000fe20000100a00 */
[----:B------:R-:W-:-:S03]  /*30020*/  IADD3 R247, R2, -0x29, RZ ;  /* 0xffffffd702f77810 */ /* 0x000fc60007ffe0ff */
[----:B------:R-:W-:Y:S01]  /*30030*/  LDGSTS.E [R5+0x21b00], desc[UR6][R10.64], !P3 ;  /* 0x21b000000a057fae */ /* 0x000fe2000d921846 */
[----:B------:R-:W-:Y:S01]  /*30040*/  UISETP.GE.U32.AND UP0, UPT, UR9, 0x7fffffc1, UPT ;  /* 0x7fffffc10900788c */ /* 0x000fe2000bf06070 */
[C---:B------:R-:W-:Y:S02]  /*30050*/  IMAD.WIDE R2, R244.reuse, 0x4, R240 ;  /* 0x00000004f4027825 */ /* 0x040fe400078e02f0 */
[----:B------:R1:W-:Y:S04]  /*30060*/  STL.64 [R1+0xe28], R6 ;  /* 0x000e280601007387 */ /* 0x0003e80000100a00 */
[----:B------:R1:W-:Y:S01]  /*30070*/  LDGSTS.E [R5+0x21b80], desc[UR6][R6.64], !P1 ;  /* 0x21b8000006057fae */ /* 0x0003e2000c921846 */
[----:B------:R-:W-:Y:S02]  /*30080*/  PLOP3.LUT P4, PT, PT, PT, UP0, 0x80, 0x0 ;  /* 0x000000000000781c */ /* 0x000fe40003f8f008 */
[----:B------:R-:W-:Y:S01]  /*30090*/  PLOP3.LUT P5, PT, PT, PT, UP0, 0x80, 0x0 ;  /* 0x000000000000781c */ /* 0x000fe20003faf008 */
[----:B-1----:R-:W-:-:S05]  /*300a0*/  IMAD.WIDE R6, R244, 0x4, R242 ;  /* 0x00000004f4067825 */ /* 0x002fca00078e02f2 */
[----:B------:R-:W-:Y:S04]  /*300b0*/  STL.64 [R1+0xe30], R6 ;  /* 0x000e300601007387 */ /* 0x000fe80000100a00 */
[----:B------:R1:W-:Y:S04]  /*300c0*/  STL.64 [R1+0xe38], R2 ;  /* 0x000e380201007387 */ /* 0x0003e80000100a00 */
[----:B------:R-:W3:Y:S04]  /*300d0*/  LDL.64 R38, [R1+0xb50] ;  /* 0x000b500001267983 */ /* 0x000ee80000100a00 */
[----:B------:R-:W4:Y:S04]  /*300e0*/  LDL.64 R36, [R1+0xb58] ;  /* 0x000b580001247983 */ /* 0x000f280000100a00 */
[----:B------:R-:W4:Y:S04]  /*300f0*/  LDL.64 R32, [R1+0xb60] ;  /* 0x000b600001207983 */ /* 0x000f280000100a00 */
[----:B------:R-:W4:Y:S04]  /*30100*/  LDL.64 R30, [R1+0xb68] ;  /* 0x000b6800011e7983 */ /* 0x000f280000100a00 */
[----:B------:R-:W4:Y:S04]  /*30110*/  LDL.64 R28, [R1+0xb70] ;  /* 0x000b7000011c7983 */ /* 0x000f280000100a00 */
[----:B------:R-:W4:Y:S04]  /*30120*/  LDL.64 R26, [R1+0xb78] ;  /* 0x000b7800011a7983 */ /* 0x000f280000100a00 */
[----:B------:R-:W4:Y:S04]  /*30130*/  LDL.64 R24, [R1+0xb80] ;  /* 0x000b800001187983 */ /* 0x000f280000100a00 */
[----:B------:R-:W4:Y:S01]  /*30140*/  LDL.64 R22, [R1+0xb88] ;  /* 0x000b880001167983 */ /* 0x000f220000100a00 */
[----:B------:R-:W-:-:S03]  /*30150*/  ISETP.GE.U32.AND P1, PT, R246, 0x7fffffbc, PT ;  /* 0x7fffffbcf600780c */ /* 0x000fc60003f26070 */
[----:B------:R-:W4:Y:S01]  /*30160*/  LDL.64 R20, [R1+0xb90] ;  /* 0x000b900001147983 */ /* 0x000f220000100a00 */
[----:B------:R-:W-:-:S03]  /*30170*/  VIADD R246, R9, 0xffffffd3 ;  /* 0xffffffd309f67836 */ /* 0x000fc60000000000 */
[----:B------:R-:W4:Y:S01]  /*30180*/  LDL.64 R16, [R1+0xb98] ;  /* 0x000b980001107983 */ /* 0x000f220000100a00 */
[----:B--2---:R-:W-:-:S03]  /*30190*/  VIADD R244, R8, 0xffffffcf ;  /* 0xffffffcf08f47836 */ /* 0x004fc60000000000 */
[----:B------:R-:W2:Y:S04]  /*301a0*/  LDL.64 R14, [R1+0xba0] ;  /* 0x000ba000010e7983 */ /* 0x000ea80000100a00 */
[----:B------:R-:W2:Y:S04]  /*301b0*/  LDL.64 R12, [R1+0xba8] ;  /* 0x000ba800010c7983 */ /* 0x000ea80000100a00 */
[----:B------:R-:W2:Y:S04]  /*301c0*/  LDL.64 R10, [R1+0xbb0] ;  /* 0x000bb000010a7983 */ /* 0x000ea80000100a00 */
[----:B------:R-:W-:Y:S04]  /*301d0*/  LDGSTS.E [R5+0x21f00], desc[UR6][R6.64], !P4 ;  /* 0x21f0000006057fae */ /* 0x000fe8000e121846 */
[----:B------:R-:W2:Y:S04]  /*301e0*/  LDL.64 R8, [R1+0xbb8] ;  /* 0x000bb80001087983 */ /* 0x000ea80000100a00 */
[----:B------:R-:W-:Y:S04]  /*301f0*/  LDGSTS.E [R5+0x21f80], desc[UR6][R2.64], !P5 ;  /* 0x21f8000002057fae */ /* 0x000fe8000e921846 */
[----:B------:R-:W2:Y:S04]  /*30200*/  LDL.64 R248, [R1+0xbc0] ;  /* 0x000bc00001f87983 */ /* 0x000ea80000100a00 */
[----:B------:R-:W0:Y:S04]  /*30210*/  LDGDEPBAR ;  /* 0x00000000000079af */ /* 0x000e280000000000 */
[----:B-1----:R-:W2:Y:S04]  /*30220*/  LDL.64 R2, [R1+0xbc8] ;  /* 0x000bc80001027983 */ /* 0x002ea80000100a00 */
[----:B------:R-:W2:Y:S04]  /*30230*/  LDL.64 R250, [R1+0xbd0] ;  /* 0x000bd00001fa7983 */ /* 0x000ea80000100a00 */
[----:B------:R-:W2:Y:S01]  /*30240*/  LDL.64 R6, [R1+0xbd8] ;  /* 0x000bd80001067983 */ /* 0x000ea20000100a00 */
[----:B------:R-:W-:-:S03]  /*30250*/  ISETP.GE.U32.AND P3, PT, R252, 0x7fffffc0, PT ;  /* 0x7fffffc0fc00780c */ /* 0x000fc60003f66070 */
[----:B------:R-:W2:Y:S04]  /*30260*/  LDL.64 R68, [R1+0xbe8] ;  /* 0x000be80001447983 */ /* 0x000ea80000100a00 */
[----:B------:R-:W2:Y:S01]  /*30270*/  LDL.64 R64, [R1+0xbf0] ;  /* 0x000bf00001407983 */ /* 0x000ea20000100a00 */
[----:B------:R-:W-:-:S03]  /*30280*/  LOP3.LUT R43, R40, 0x10, RZ, 0x3c, !PT ;  /* 0x00000010282b7812 */ /* 0x000fc600078e3cff */
[----:B------:R-:W2:Y:S01]  /*30290*/  LDL.64 R62, [R1+0xbf8] ;  /* 0x000bf800013e7983 */ /* 0x000ea20000100a00 */
[----:B------:R-:W-:-:S03]  /*302a0*/  LOP3.LUT R42, R40, 0x30, RZ, 0x3c, !PT ;  /* 0x00000030282a7812 */ /* 0x000fc600078e3cff */
[----:B------:R-:W2:Y:S04]  /*302b0*/  LDL.64 R60, [R1+0xc00] ;  /* 0x000c0000013c7983 */ /* 0x000ea80000100a00 */
[----:B------:R-:W2:Y:S04]  /*302c0*/  LDL.64 R58, [R1+0xc08] ;  /* 0x000c0800013a7983 */ /* 0x000ea80000100a00 */
[----:B------:R-:W2:Y:S04]  /*302d0*/  LDL.64 R56, [R1+0xc10] ;  /* 0x000c100001387983 */ /* 0x000ea80000100a00 */
[----:B------:R-:W2:Y:S04]  /*302e0*/  LDL.64 R54, [R1+0xc18] ;  /* 0x000c180001367983 */ /* 0x000ea80000100a00 */
[----:B------:R-:W2:Y:S04]  /*302f0*/  LDL.64 R52, [R1+0xc20] ;  /* 0x000c200001347983 */ /* 0x000ea80000100a00 */
[----:B------:R-:W2:Y:S04]  /*30300*/  LDL.64 R48, [R1+0xc28] ;  /* 0x000c280001307983 */ /* 0x000ea80000100a00 */
[----:B------:R-:W2:Y:S04]  /*30310*/  LDL.64 R46, [R1+0xc30] ;  /* 0x000c3000012e7983 */ /* 0x000ea80000100a00 */
[----:B------:R-:W2:Y:S04]  /*30320*/  LDL.64 R44, [R1+0xc38] ;  /* 0x000c3800012c7983 */ /* 0x000ea80000100a00 */
[----:B---3--:R-:W-:Y:S04]  /*30330*/  LDGSTS.E [R0], desc[UR6][R38.64], P2 ;  /* 0x0000000026007fae */ /* 0x008fe80009121846 */
[----:B----4-:R-:W-:Y:S04]  /*30340*/  LDGSTS.E [R0+0x400], desc[UR6][R36.64], P2 ;  /* 0x0040000024007fae */ /* 0x010fe80009121846 */
[----:B------:R-:W-:Y:S04]  /*30350*/  LDGSTS.E [R0+0x800], desc[UR6][R32.64], P2 ;  /* 0x0080000020007fae */ /* 0x000fe80009121846 */
[----:B------:R-:W-:Y:S04]  /*30360*/  LDGSTS.E [R0+0xc00], desc[UR6][R30.64], P2 ;  /* 0x00c000001e007fae */ /* 0x000fe80009121846 */
[----:B------:R-:W-:Y:S04]  /*30370*/  LDGSTS.E [R0+0x1000], desc[UR6][R28.64], P2 ;  /* 0x010000001c007fae */ /* 0x000fe80009121846 */
[----:B------:R-:W-:Y:S04]  /*30380*/  LDGSTS.E [R0+0x1400], desc[UR6][R26.64], P2 ;  /* 0x014000001a007fae */ /* 0x000fe80009121846 */
[----:B------:R-:W-:Y:S04]  /*30390*/  LDGSTS.E [R0+0x1800], desc[UR6][R24.64], P2 ;  /* 0x0180000018007fae */ /* 0x000fe80009121846 */
[----:B------:R-:W-:Y:S04]  /*303a0*/  LDGSTS.E [R0+0x1c00], desc[UR6][R22.64], P2 ;  /* 0x01c0000016007fae */ /* 0x000fe80009121846 */
[----:B------:R-:W-:Y:S04]  /*303b0*/  LDGSTS.E [R0+0x2000], desc[UR6][R20.64], P2 ;  /* 0x0200000014007fae */ /* 0x000fe80009121846 */
[----:B------:R-:W-:Y:S04]  /*303c0*/  LDGSTS.E [R0+0x2400], desc[UR6][R16.64], P2 ;  /* 0x0240000010007fae */ /* 0x000fe80009121846 */
[----:B--2---:R-:W-:Y:S04]  /*303d0*/  LDGSTS.E [R0+0x2800], desc[UR6][R14.64], P2 ;  /* 0x028000000e007fae */ /* 0x004fe80009121846 */
[----:B------:R-:W-:Y:S04]  /*303e0*/  LDGSTS.E [R0+0x2c00], desc[UR6][R12.64], P2 ;  /* 0x02c000000c007fae */ /* 0x000fe80009121846 */
[----:B------:R-:W-:Y:S01]  /*303f0*/  LDGSTS.E [R0+0x3000], desc[UR6][R10.64], P2 ;  /* 0x030000000a007fae */ /* 0x000fe20009121846 */
[----:B------:R-:W-:Y:S01]  /*30400*/  VIADD R252, R41, 0xffffffcb ;  /* 0xffffffcb29fc7836 */ /* 0x000fe20000000000 */
[----:B------:R-:W-:Y:S01]  /*30410*/  ISETP.GE.U32.AND P5, PT, R244, 0x7fffffb0, PT ;  /* 0x7fffffb0f400780c */ /* 0x000fe20003fa6070 */
[----:B------:R-:W-:Y:S01]  /*30420*/  VIADD R245, R42, UR4 ;  /* 0x000000042af57c36 */ /* 0x000fe20008000000 */
[----:B------:R-:W-:Y:S01]  /*30430*/  ISETP.GE.U32.AND P4, PT, R247, 0x7fffffb8, PT ;  /* 0x7fffffb8f700780c */ /* 0x000fe20003f86070 */
[----:B------:R-:W2:Y:S04]  /*30440*/  LDL.64 R38, [R1+0xc48] ;  /* 0x000c480001267983 */ /* 0x000ea80000100a00 */
[----:B------:R-:W-:Y:S01]  /*30450*/  LDGSTS.E [R0+0x3400], desc[UR6][R8.64], P2 ;  /* 0x0340000008007fae */ /* 0x000fe20009121846 */
[----:B------:R-:W-:-:S03]  /*30460*/  ISETP.GE.U32.AND P6, PT, R246, 0x7fffffb4, PT ;  /* 0x7fffffb4f600780c */ /* 0x000fc60003fc6070 */
[----:B------:R-:W3:Y:S04]  /*30470*/  LDL.64 R36, [R1+0xc50] ;  /* 0x000c500001247983 */ /* 0x000ee80000100a00 */
[----:B------:R-:W-:Y:S01]  /*30480*/  LDGSTS.E [R0+0x3800], desc[UR6][R248.64], P2 ;  /* 0x03800000f8007fae */ /* 0x000fe20009121846 */
[C---:B------:R-:W-:Y:S01]  /*30490*/  LOP3.LUT R41, R40.reuse, 0x50, RZ, 0x3c, !PT ;  /* 0x0000005028297812 */ /* 0x040fe200078e3cff */
[----:B------:R-:W-:Y:S02]  /*304a0*/  VIADD R244, R43, UR4 ;  /* 0x000000042bf47c36 */ /* 0x000fe40008000000 */
[----:B------:R-:W4:Y:S04]  /*304b0*/  LDL.64 R32, [R1+0x3d0] ;  /* 0x0003d00001207983 */ /* 0x000f280000100a00 */
[----:B------:R-:W-:Y:S01]  /*304c0*/  LDGSTS.E [R0+0x3c00], desc[UR6][R2.64], P2 ;  /* 0x03c0000002007fae */ /* 0x000fe20009121846 */
[----:B------:R-:W-:-:S02]  /*304d0*/  LOP3.LUT R40, R40, 0x70, RZ, 0x3c, !PT ;  /* 0x0000007028287812 */ /* 0x000fc400078e3cff */
[----:B------:R-:W-:Y:S01]  /*304e0*/  IADD3 R246, R41, UR4, RZ ;  /* 0x0000000429f67c10 */ /* 0x000fe2000fffe0ff */
[----:B------:R-:W2:Y:S04]  /*304f0*/  LDL.64 R42, [R1+0xc40] ;  /* 0x000c4000012a7983 */ /* 0x000ea80000100a00 */
[----:B------:R-:W4:Y:S04]  /*30500*/  LDL.64 R30, [R1+0x390] ;  /* 0x00039000011e7983 */ /* 0x000f280000100a00 */
[----:B------:R-:W3:Y:S01]  /*30510*/  LDL.64 R2, [R1+0xbe0] ;  /* 0x000be00001027983 */ /* 0x000ee20000100a00 */
[----:B------:R-:W-:-:S03]  /*30520*/  VIADD R247, R40, UR4 ;  /* 0x0000000428f77c36 */ /* 0x000fc60008000000 */
[----:B------:R-:W4:Y:S04]  /*30530*/  LDL.64 R40, [R1+0x480] ;  /* 0x0004800001287983 */ /* 0x000f280000100a00 */
        /* <DEDUP_REMOVED lines=10> */
[----:B------:R-:W-:Y:S04]  /*305e0*/  LDGSTS.E [R0+0x4000], desc[UR6][R250.64], P2 ;  /* 0x04000000fa007fae */ /* 0x000fe80009121846 */
[----:B------:R-:W4:Y:S04]  /*305f0*/  LDL.64 R248, [R1+0xd0] ;  /* 0x0000d00001f87983 */ /* 0x000f280000100a00 */
[----:B------:R-:W-:Y:S04]  /*30600*/  LDGSTS.E [R0+0x4400], desc[UR6][R6.64], P2 ;  /* 0x0440000006007fae */ /* 0x000fe80009121846 */
[----:B------:R-:W4:Y:S04]  /*30610*/  LDL.64 R250, [R1+0x90] ;  /* 0x0000900001fa7983 */ /* 0x000f280000100a00 */
[----:B------:R-:W4:Y:S04]  /*30620*/  LDL.64 R6, [R1+0x50] ;  /* 0x0000500001067983 */ /* 0x000f280000100a00 */
[----:B---3--:R-:W-:Y:S04]  /*30630*/  LDGSTS.E [R0+0x4800], desc[UR6][R2.64], P2 ;  /* 0x0480000002007fae */ /* 0x008fe80009121846 */
[----:B------:R-:W-:Y:S04]  /*30640*/  LDGSTS.E [R0+0x4c00], desc[UR6][R68.64], P2 ;  /* 0x04c0000044007fae */ /* 0x000fe80009121846 */
[----:B------:R-:W-:Y:S04]  /*30650*/  LDGSTS.E [R0+0x5000], desc[UR6][R64.64], P2 ;  /* 0x0500000040007fae */ /* 0x000fe80009121846 */
[----:B------:R-:W3:Y:S04]  /*30660*/  LDL.LU.64 R2, [R1+0x2ea8] ;  /* 0x002ea80001027983 */ /* 0x000ee80000300a00 */
        /* <DEDUP_REMOVED lines=10> */
[----:B----4-:R-:W-:Y:S04]  /*30710*/  LDGSTS.E [R0+0x7c00], desc[UR6][R40.64], P2 ;  /* 0x07c0000028007fae */ /* 0x010fe80009121846 */
[----:B------:R-:W-:Y:S04]  /*30720*/  LDGSTS.E [R0+0x8000], desc[UR6][R38.64], P2 ;  /* 0x0800000026007fae */ /* 0x000fe80009121846 */
[----:B------:R-:W-:Y:S04]  /*30730*/  LDGSTS.E [R0+0x8400], desc[UR6][R36.64], P2 ;  /* 0x0840000024007fae */ /* 0x000fe80009121846 */
[----:B------:R-:W-:Y:S04]  /*30740*/  LDGSTS.E [R0+0x8800], desc[UR6][R32.64], P2 ;  /* 0x0880000020007fae */ /* 0x000fe80009121846 */
[----:B------:R-:W-:Y:S04]  /*30750*/  LDGSTS.E [R0+0x8c00], desc[UR6][R30.64], P2 ;  /* 0x08c000001e007fae */ /* 0x000fe80009121846 */
[----:B------:R-:W2:Y:S04]  /*30760*/  LDL.64 R36, [R1+0xb48] ;  /* 0x000b480001247983 */ /* 0x000ea80000100a00 */
[----:B------:R-:W4:Y:S04]  /*30770*/  LDL.64 R32, [R1+0xb10] ;  /* 0x000b100001207983 */ /* 0x000f280000100a00 */
[----:B------:R-:W-:Y:S04]  /*30780*/  LDGSTS.E [R0+0x9000], desc[UR6][R28.64], P2 ;  /* 0x090000001c007fae */ /* 0x000fe80009121846 */
        /* <DEDUP_REMOVED lines=40> */
[----:B---3--:R-:W-:Y:S04]  /*30a10*/  LDGSTS.E [R0+0xc400], desc[UR6][R2.64], P2 ;  /* 0x0c40000002007fae */ /* 0x008fe80009121846 */
[----:B------:R-:W-:Y:S04]  /*30a20*/  LDGSTS.E [R0+0xc800], desc[UR6][R18.64], P2 ;  /* 0x0c80000012007fae */ /* 0x000fe80009121846 */
[----:B------:R-:W-:Y:S04]  /*30a30*/  LDGSTS.E [R0+0xcc00], desc[UR6][R34.64], P2 ;  /* 0x0cc0000022007fae */ /* 0x000fe80009121846 */
[----:B------:R-:W3:Y:S04]  /*30a40*/  LDL.64 R2, [R1+0x7c8] ;  /* 0x0007c80001027983 */ /* 0x000ee80000100a00 */
        /* <DEDUP_REMOVED lines=15> */
[----:B------:R-:W2:Y:S04]  /*30b40*/  LDL.64 R36, [R1+0x528] ;  /* 0x0005280001247983 */ /* 0x000ea80000100a00 */
        /* <DEDUP_REMOVED lines=28> */
[----:B---3--:R-:W-:Y:S04]  /*30d10*/  LDGSTS.E [R244+0x4080], desc[UR6][R2.64], P2 ;  /* 0x0408000002f47fae */ /* 0x008fe80009121846 */
[----:B------:R-:W-:Y:S04]  /*30d20*/  LDGSTS.E [R244+0x4480], desc[UR6][R68.64], P2 ;  /* 0x0448000044f47fae */ /* 0x000fe80009121846 */
[----:B------:R-:W-:Y:S04]  /*30d30*/  LDGSTS.E [R244+0x4880], desc[UR6][R64.64], P2 ;  /* 0x0488000040f47fae */ /* 0x000fe80009121846 */
[----:B------:R-:W3:Y:S04]  /*30d40*/  LDL.64 R2, [R1+0x478] ;  /* 0x0004780001027983 */ /* 0x000ee80000100a00 */
[----:B------:R-:W3:Y:S04]  /*30d50*/  LDL.LU.64 R68, [R1+0x2ea0] ;  /* 0x002ea00001447983 */ /* 0x000ee80000300a00 */
[----:B------:R-:W3:Y:S04]  /*30d60*/  LDL.LU.64 R64, [R1+0x2e98] ;  /* 0x002e980001407983 */ /* 0x000ee80000300a00 */
[----:B------:R-:W-:Y:S04]  /*30d70*/  LDGSTS.E [R244+0x4c80], desc[UR6][R62.64], P2 ;  /* 0x04c800003ef47fae */ /* 0x000fe80009121846 */
[----:B------:R-:W-:Y:S04]  /*30d80*/  LDGSTS.E [R244+0x5080], desc[UR6][R60.64], P2 ;  /* 0x050800003cf47fae */ /* 0x000fe80009121846 */
[----:B------:R-:W-:Y:S04]  /*30d90*/  LDGSTS.E [R244+0x5480], desc[UR6][R58.64], P2 ;  /* 0x054800003af47fae */ /* 0x000fe80009121846 */
[----:B------:R-:W3:Y:S04]  /*30da0*/  LDL.LU.64 R62, [R1+0x2e90] ;  /* 0x002e9000013e7983 */ /* 0x000ee80000300a00 */
        /* <DEDUP_REMOVED lines=14> */
[----:B--2---:R-:W-:Y:S04]  /*30e90*/  LDGSTS.E [R244+0x7080], desc[UR6][R36.64], P2 ;  /* 0x0708000024f47fae */ /* 0x004fe80009121846 */
[----:B------:R-:W2:Y:S04]  /*30ea0*/  LDL.LU.64 R36, [R1+0x2e48] ;  /* 0x002e480001247983 */ /* 0x000ea80000300a00 */
[----:B----4-:R-:W-:Y:S04]  /*30eb0*/  LDGSTS.E [R244+0x7480], desc[UR6][R20.64], P2 ;  /* 0x0748000014f47fae */ /* 0x010fe80009121846 */
[----:B------:R-:W4:Y:S04]  /*30ec0*/  LDL.LU.64 R20, [R1+0x2e40] ;  /* 0x002e400001147983 */ /* 0x000f280000300a00 */
[----:B------:R-:W-:Y:S04]  /*30ed0*/  LDGSTS.E [R244+0x7880], desc[UR6][R250.64], P2 ;  /* 0x07880000faf47fae */ /* 0x000fe80009121846 */
[----:B------:R-:W2:Y:S04]  /*30ee0*/  LDL.LU.64 R250, [R1+0x2e38] ;  /* 0x002e380001fa7983 */ /* 0x000ea80000300a00 */
        /* <DEDUP_REMOVED lines=18> */
[----:B---3--:R-:W-:Y:S04]  /*31010*/  LDGSTS.E [R244+0xc080], desc[UR6][R2.64], P2 ;  /* 0x0c08000002f47fae */ /* 0x008fe80009121846 */
[----:B--2---:R-:W-:Y:S04]  /*31020*/  LDGSTS.E [R244+0xc480], desc[UR6][R250.64], P2 ;  /* 0x0c480000faf47fae */ /* 0x004fe80009121846 */
[----:B----4-:R-:W-:Y:S04]  /*31030*/  LDGSTS.E [R244+0xc880], desc[UR6][R20.64], P2 ;  /* 0x0c88000014f47fae */ /* 0x010fe80009121846 */
[----:B------:R-:W2:Y:S04]  /*31040*/  LDL.LU.64 R2, [R1+0x2e28] ;  /* 0x002e280001027983 */ /* 0x000ea80000300a00 */
[----:B------:R-:W3:Y:S04]  /*31050*/  LDL.64 R42, [R1+0xad0] ;  /* 0x000ad000012a7983 */ /* 0x000ee80000100a00 */
        /* <DEDUP_REMOVED lines=15> */
[----:B------:R1:W-:Y:S04]  /*31150*/  STL.64 [R1+0x2cf0], R250 ;  /* 0x002cf0fa01007387 */ /* 0x0003e80000100a00 */
[----:B------:R-:W-:Y:S04]  /*31160*/  LDGSTS.E [R244+0xcc80], desc[UR6][R36.64], P2 ;  /* 0x0cc8000024f47fae */ /* 0x000fe80009121846 */
[----:B------:R-:W-:Y:S04]  /*31170*/  LDGSTS.E [R244+0xd080], desc[UR6][R52.64], P2 ;  /* 0x0d08000034f47fae */ /* 0x000fe80009121846 */
[----:B-1----:R-:W3:Y:S04]  /*31180*/  LDL.64 R250, [R1+0xb08] ;  /* 0x000b080001fa7983 */ /* 0x002ee80000100a00 */
[----:B------:R1:W-:Y:S04]  /*31190*/  STL.64 [R1+0x2cf8], R20 ;  /* 0x002cf81401007387 */ /* 0x0003e80000100a00 */
[----:B------:R-:W-:Y:S04]  /*311a0*/  LDGSTS.E [R244+0xd480], desc[UR6][R68.64], P2 ;  /* 0x0d48000044f47fae */ /* 0x000fe80009121846 */
[----:B------:R-:W-:Y:S04]  /*311b0*/  LDGSTS.E [R244+0xd880], desc[UR6][R84.64], P2 ;  /* 0x0d88000054f47fae */ /* 0x000fe80009121846 */
[----:B-1----:R-:W2:Y:S04]  /*311c0*/  LDL.64 R20, [R1+0xb40] ;  /* 0x000b400001147983 */ /* 0x002ea80000100a00 */
[----:B------:R-:W-:Y:S04]  /*311d0*/  STL.64 [R1+0x2d00], R36 ;  /* 0x002d002401007387 */ /* 0x000fe80000100a00 */
[----:B------:R-:W-:Y:S04]  /*311e0*/  STL.64 [R1+0x2d08], R52 ;  /* 0x002d083401007387 */ /* 0x000fe80000100a00 */
[----:B------:R-:W-:Y:S04]  /*311f0*/  LDGSTS.E [R244+0xdc80], desc[UR6][R100.64], P2 ;  /* 0x0dc8000064f47fae */ /* 0x000fe80009121846 */
        /* <DEDUP_REMOVED lines=16> */
[----:B------:R1:W-:Y:S04]  /*31300*/  STL.64 [R1+0x2d50], R196 ;  /* 0x002d50c401007387 */ /* 0x0003e80000100a00 */
[----:B------:R1:W-:Y:S04]  /*31310*/  STL.64 [R1+0x2d58], R212 ;  /* 0x002d58d401007387 */ /* 0x0003e80000100a00 */
[----:B------:R1:W-:Y:S04]  /*31320*/  STL.64 [R1+0x2d60], R228 ;  /* 0x002d60e401007387 */ /* 0x0003e80000100a00 */
[----:B-1----:R-:W4:Y:S04]  /*31330*/  LDL.64 R196, [R1+0x380] ;  /* 0x0003800001c47983 */ /* 0x002f280000100a00 */
        /* <DEDUP_REMOVED lines=12> */
[----:B--2---:R-:W-:Y:S04]  /*31400*/  LDGSTS.E [R2+0x100], desc[UR6][R20.64], P2 ;  /* 0x0010000014027fae */ /* 0x004fe80009121846 */
[----:B---3--:R-:W-:Y:S04]  /*31410*/  LDGSTS.E [R2+0x500], desc[UR6][R250.64], P2 ;  /* 0x00500000fa027fae */ /* 0x008fe80009121846 */
[----:B------:R-:W-:Y:S04]  /*31420*/  LDGSTS.E [R2+0x900], desc[UR6][R42.64], P2 ;  /* 0x009000002a027fae */ /* 0x000fe80009121846 */
[----:B----4-:R-:W-:Y:S04]  /*31430*/  LDGSTS.E [R2+0xd00], desc[UR6][R40.64], P2 ;  /* 0x00d0000028027fae */ /* 0x010fe80009121846 */
[----:B------:R-:W-:Y:S04]  /*31440*/  LDGSTS.E [R2+0x1100], desc[UR6][R38.64], P2 ;  /* 0x0110000026027fae */ /* 0x000fe80009121846 */
[----:B------:R-:W2:Y:S04]  /*31450*/  LDL.64 R42, [R1+0x750] ;  /* 0x00075000012a7983 */ /* 0x000ea80000100a00 */
[----:B------:R-:W3:Y:S04]  /*31460*/  LDL.64 R40, [R1+0x718] ;  /* 0x0007180001287983 */ /* 0x000ee80000100a00 */
        /* <DEDUP_REMOVED lines=29> */
[----:B--2---:R-:W-:Y:S04]  /*31640*/  LDGSTS.E [R2+0x4900], desc[UR6][R42.64], P2 ;  /* 0x049000002a027fae */ /* 0x004fe80009121846 */
[----:B---3--:R-:W-:Y:S04]  /*31650*/  LDGSTS.E [R2+0x4d00], desc[UR6][R40.64], P2 ;  /* 0x04d0000028027fae */ /* 0x008fe80009121846 */
[----:B------:R-:W2:Y:S04]  /*31660*/  LDL.LU.64 R42, [R1+0x2e20] ;  /* 0x002e2000012a7983 */ /* 0x000ea80000300a00 */
[----:B------:R-:W3:Y:S04]  /*31670*/  LDL.LU.64 R40, [R1+0x2e18] ;  /* 0x002e180001287983 */ /* 0x000ee80000300a00 */
[----:B----4-:R-:W-:Y:S04]  /*31680*/  LDGSTS.E [R2+0x5100], desc[UR6][R38.64], P2 ;  /* 0x0510000026027fae */ /* 0x010fe80009121846 */
[----:B------:R-:W-:Y:S04]  /*31690*/  LDGSTS.E [R2+0x5500], desc[UR6][R32.64], P2 ;  /* 0x0550000020027fae */ /* 0x000fe80009121846 */
[----:B------:R-:W-:Y:S04]  /*316a0*/  LDGSTS.E [R2+0x5900], desc[UR6][R30.64], P2 ;  /* 0x059000001e027fae */ /* 0x000fe80009121846 */
[----:B------:R-:W4:Y:S04]  /*316b0*/  LDL.LU.64 R38, [R1+0x2e10] ;  /* 0x002e100001267983 */ /* 0x000f280000300a00 */
[----:B------:R-:W2:Y:S04]  /*316c0*/  LDL.LU.64 R32, [R1+0x2e08] ;  /* 0x002e080001207983 */ /* 0x000ea80000300a00 */
[----:B------:R-:W2:Y:S04]  /*316d0*/  LDL.LU.64 R30, [R1+0x2e00] ;  /* 0x002e0000011e7983 */ /* 0x000ea80000300a00 */
[----:B------:R-:W-:Y:S04]  /*316e0*/  LDGSTS.E [R2+0x5d00], desc[UR6][R28.64], P2 ;  /* 0x05d000001c027fae */ /* 0x000fe80009121846 */
[----:B------:R-:W-:Y:S04]  /*316f0*/  LDGSTS.E [R2+0x6100], desc[UR6][R26.64], P2 ;  /* 0x061000001a027fae */ /* 0x000fe80009121846 */
[----:B------:R-:W-:Y:S04]  /*31700*/  LDGSTS.E [R2+0x6500], desc[UR6][R24.64], P2 ;  /* 0x0650000018027fae */ /* 0x000fe80009121846 */
[----:B------:R-:W2:Y:S04]  /*31710*/  LDL.LU.64 R28, [R1+0x2df8] ;  /* 0x002df800011c7983 */ /* 0x000ea80000300a00 */
[----:B------:R-:W2:Y:S04]  /*31720*/  LDL.LU.64 R26, [R1+0x2df0] ;  /* 0x002df000011a7983 */ /* 0x000ea80000300a00 */
[----:B------:R-:W3:Y:S04]  /*31730*/  LDL.LU.64 R24, [R1+0x2de8] ;  /* 0x002de80001187983 */ /* 0x000ee80000300a00 */
[----:B------:R-:W-:Y:S04]  /*31740*/  LDGSTS.E [R2+0x6900], desc[UR6][R22.64], P2 ;  /* 0x0690000016027fae */ /* 0x000fe80009121846 */
        /* <DEDUP_REMOVED lines=29> */
[----:B------:R-:W2:Y:S04]  /*31920*/  LDL.64 R228, [R1+0xac8] ;  /* 0x000ac80001e47983 */ /* 0x000ea80000100a00 */
[----:B------:R-:W3:Y:S04]  /*31930*/  LDL.64 R212, [R1+0xa90] ;  /* 0x000a900001d47983 */ /* 0x000ee80000100a00 */
        /* <DEDUP_REMOVED lines=14> */
[----:B----4-:R-:W-:Y:S04]  /*31a20*/  LDGSTS.E [R2+0xc500], desc[UR6][R248.64], P2 ;  /* 0x0c500000f8027fae */ /* 0x010fe80009121846 */
[----:B------:R1:W-:Y:S04]  /*31a30*/  STL.64 [R1+0x2c80], R248 ;  /* 0x002c80f801007387 */ /* 0x0003e80000100a00 */
[----:B------:R-:W-:Y:S04]  /*31a40*/  LDGSTS.E [R2+0xc900], desc[UR6][R22.64], P2 ;  /* 0x0c90000016027fae */ /* 0x000fe80009121846 */
[----:B------:R-:W-:Y:S04]  /*31a50*/  LDGSTS.E [R2+0xcd00], desc[UR6][R38.64], P2 ;  /* 0x0cd0000026027fae */ /* 0x000fe80009121846 */
[----:B-1----:R-:W4:Y:S04]  /*31a60*/  LDL.64 R248, [R1+0xb00] ;  /* 0x000b000001f87983 */ /* 0x002f280000100a00 */
[----:B------:R1:W-:Y:S04]  /*31a70*/  STL.64 [R1+0x2c88], R22 ;  /* 0x002c881601007387 */ /* 0x0003e80000100a00 */
[----:B------:R-:W-:Y:S04]  /*31a80*/  LDGSTS.E [R2+0xd100], desc[UR6][R54.64], P2 ;  /* 0x0d10000036027fae */ /* 0x000fe80009121846 */
[----:B------:R-:W-:Y:S04]  /*31a90*/  LDGSTS.E [R2+0xd500], desc[UR6][R70.64], P2 ;  /* 0x0d50000046027fae */ /* 0x000fe80009121846 */
[----:B-1----:R-:W2:Y:S04]  /*31aa0*/  LDL.64 R22, [R1+0xb38] ;  /* 0x000b380001167983 */ /* 0x002ea80000100a00 */
        /* <DEDUP_REMOVED lines=10> */
[----:B------:R-:W-:Y:S04]  /*31b50*/  STL.64 [R1+0x2c90], R38 ;  /* 0x002c902601007387 */ /* 0x000fe80000100a00 */
        /* <DEDUP_REMOVED lines=9> */
[----:B------:R1:W-:Y:S04]  /*31bf0*/  STL.64 [R1+0x2ce0], R198 ;  /* 0x002ce0c601007387 */ /* 0x0003e80000100a00 */
[----:B------:R3:W-:Y:S04]  /*31c00*/  STL.64 [R1+0x2ce8], R214 ;  /* 0x002ce8d601007387 */ /* 0x0007e80000100a00 */
[----:B------:R3:W-:Y:S04]  /*31c10*/  STL.64 [R1+0x2d68], R230 ;  /* 0x002d68e601007387 */ /* 0x0007e80000100a00 */
[----:B-1----:R-:W4:Y:S04]  /*31c20*/  LDL.64 R198, [R1+0x6a0] ;  /* 0x0006a00001c67983 */ /* 0x002f280000100a00 */
[----:B---3--:R-:W3:Y:S04]  /*31c30*/  LDL.64 R214, [R1+0x6d8] ;  /* 0x0006d80001d67983 */ /* 0x008ee80000100a00 */
        /* <DEDUP_REMOVED lines=11> */
[----:B--2---:R-:W-:Y:S04]  /*31cf0*/  LDGSTS.E [R245+0x180], desc[UR6][R22.64], P2 ;  /* 0x0018000016f57fae */ /* 0x004fe80009121846 */
        /* <DEDUP_REMOVED lines=18> */
[----:B------:R-:W4:Y:S04]  /*31e20*/  LDL.64 R248, [R1+0x3f8] ;  /* 0x0003f80001f87983 */ /* 0x000f280000100a00 */
        /* <DEDUP_REMOVED lines=29> */
[----:B------:R-:W3:Y:S04]  /*32000*/  LDL.LU.64 R6, [R1+0x2da8] ;  /* 0x002da80001067983 */ /* 0x000ee80000300a00 */
[----:B------:R-:W-:Y:S04]  /*32010*/  LDGSTS.E [R245+0x7d80], desc[UR6][R38.64], P2 ;  /* 0x07d8000026f57fae */ /* 0x000fe80009121846 */
[----:B--2---:R-:W-:Y:S04]  /*32020*/  LDGSTS.E [R245+0x8180], desc[UR6][R22.64], P2 ;  /* 0x0818000016f57fae */ /* 0x004fe80009121846 */
[----:B----4-:R-:W-:Y:S04]  /*32030*/  LDGSTS.E [R245+0x8580], desc[UR6][R248.64], P2 ;  /* 0x08580000f8f57fae */ /* 0x010fe80009121846 */
[----:B------:R-:W2:Y:S04]  /*32040*/  LDL.64 R38, [R1+0xb30] ;  /* 0x000b300001267983 */ /* 0x000ea80000100a00 */
[----:B------:R-:W4:Y:S04]  /*32050*/  LDL.64 R22, [R1+0xaf8] ;  /* 0x000af80001167983 */ /* 0x000f280000100a00 */
[----:B------:R-:W-:Y:S04]  /*32060*/  LDGSTS.E [R245+0x8980], desc[UR6][R228.64], P2 ;  /* 0x08980000e4f57fae */ /* 0x000fe80009121846 */
[----:B------:R-:W3:Y:S04]  /*32070*/  LDL.64 R248, [R1+0xac0] ;  /* 0x000ac00001f87983 */ /* 0x000ee80000100a00 */
        /* <DEDUP_REMOVED lines=30> */
[----:B------:R1:W-:Y:S04]  /*32260*/  STL.64 [R1+0x2bf0], R8 ;  /* 0x002bf00801007387 */ /* 0x0003e80000100a00 */
        /* <DEDUP_REMOVED lines=13> */
[----:B------:R-:W-:Y:S04]  /*32340*/  LDGSTS.E [R245+0xc980], desc[UR6][R24.64], P2 ;  /* 0x0c98000018f57fae */ /* 0x000fe80009121846 */
[----:B------:R-:W-:Y:S04]  /*32350*/  STL.64 [R1+0x2d70], R244 ;  /* 0x002d70f401007387 */ /* 0x000fe80000100a00 */
[----:B------:R-:W-:Y:S04]  /*32360*/  LDGSTS.E [R245+0xcd80], desc[UR6][R40.64], P2 ;  /* 0x0cd8000028f57fae */ /* 0x000fe80009121846 */
[----:B------:R-:W-:Y:S04]  /*32370*/  STL.64 [R1+0x2c60], R232 ;  /* 0x002c60e801007387 */ /* 0x000fe80000100a00 */
[----:B------:R-:W-:Y:S04]  /*32380*/  LDGSTS.E [R245+0xd180], desc[UR6][R56.64], P2 ;  /* 0x0d18000038f57fae */ /* 0x000fe80009121846 */
[----:B-1----:R-:W3:Y:S04]  /*32390*/  LDL.64 R8, [R1+0x740] ;  /* 0x0007400001087983 */ /* 0x002ee80000100a00 */
        /* <DEDUP_REMOVED lines=22> */
[----:B--2---:R-:W-:Y:S04]  /*32500*/  LDGSTS.E [R4+0x200], desc[UR6][R38.64], P2 ;  /* 0x0020000026047fae */ /* 0x004fe80009121846 */
[----:B------:R-:W2:Y:S04]  /*32510*/  LDL.64 R54, [R1+0x4a0] ;  /* 0x0004a00001367983 */ /* 0x000ea80000100a00 */
[----:B----4-:R-:W-:Y:S04]  /*32520*/  LDGSTS.E [R4+0x600], desc[UR6][R22.64], P2 ;  /* 0x0060000016047fae */ /* 0x010fe80009121846 */
[----:B------:R-:W4:Y:S04]  /*32530*/  LDL.64 R38, [R1+0x460] ;  /* 0x0004600001267983 */ /* 0x000f280000100a00 */
[----:B---3--:R-:W-:Y:S04]  /*32540*/  LDGSTS.E [R4+0xa00], desc[UR6][R248.64], P2 ;  /* 0x00a00000f8047fae */ /* 0x008fe80009121846 */
        /* <DEDUP_REMOVED lines=46> */
[----:B---3--:R-:W-:Y:S04]  /*32830*/  LDGSTS.E [R4+0x8200], desc[UR6][R22.64], P2 ;  /* 0x0820000016047fae */ /* 0x008fe80009121846 */
[----:B------:R-:W2:Y:S04]  /*32840*/  LDL.64 R38, [R1+0xb28] ;  /* 0x000b280001267983 */ /* 0x000ea80000100a00 */
[----:B------:R-:W-:Y:S04]  /*32850*/  LDGSTS.E [R4+0x8600], desc[UR6][R248.64], P2 ;  /* 0x08600000f8047fae */ /* 0x000fe80009121846 */
        /* <DEDUP_REMOVED lines=74> */
[----:B--2---:R-:W-:Y:S04]  /*32d00*/  LDGSTS.E [R246+0x280], desc[UR6][R38.64], P2 ;  /* 0x0028000026f67fae */ /* 0x004fe80009121846 */
[----:B------:R-:W2:Y:S04]  /*32d10*/  LDL.64 R54, [R1+0x498] ;  /* 0x0004980001367983 */ /* 0x000ea80000100a00 */
[----:B---3--:R-:W-:Y:S04]  /*32d20*/  LDGSTS.E [R246+0x680], desc[UR6][R22.64], P2 ;  /* 0x0068000016f67fae */ /* 0x008fe80009121846 */
[----:B------:R-:W3:Y:S04]  /*32d30*/  LDL.64 R38, [R1+0x458] ;  /* 0x0004580001267983 */ /* 0x000ee80000100a00 */
[----:B----4-:R-:W-:Y:S04]  /*32d40*/  LDGSTS.E [R246+0xa80], desc[UR6][R248.64], P2 ;  /* 0x00a80000f8f67fae */ /* 0x010fe80009121846 */
        /* <DEDUP_REMOVED lines=45> */
[----:B---3--:R-:W-:Y:S04]  /*33020*/  LDGSTS.E [R246+0x7e80], desc[UR6][R38.64], P2 ;  /* 0x07e8000026f67fae */ /* 0x008fe80009121846 */
[----:B----4-:R-:W-:Y:S04]  /*33030*/  LDGSTS.E [R246+0x8280], desc[UR6][R22.64], P2 ;  /* 0x0828000016f67fae */ /* 0x010fe80009121846 */
        /* <DEDUP_REMOVED lines=35> */
[----:B------:R1:W-:Y:S04]  /*33270*/  STL.64 [R1+0x2d80], R12 ;  /* 0x002d800c01007387 */ /* 0x0003e80000100a00 */
        /* <DEDUP_REMOVED lines=30> */
[----:B--2---:R-:W-:Y:S04]  /*33460*/  LDGSTS.E [R5+0x300], desc[UR6][R38.64], P2 ;  /* 0x0030000026057fae */ /* 0x004fe80009121846 */
[----:B---3--:R-:W-:Y:S04]  /*33470*/  LDGSTS.E [R5+0x700], desc[UR6][R22.64], P2 ;  /* 0x0070000016057fae */ /* 0x008fe80009121846 */
[----:B------:R-:W2:Y:S04]  /*33480*/  LDL.64 R38, [R1+0x450] ;  /* 0x0004500001267983 */ /* 0x000ea80000100a00 */
[----:B----4-:R-:W-:Y:S04]  /*33490*/  LDGSTS.E [R5+0xb00], desc[UR6][R248.64], P2 ;  /* 0x00b00000f8057fae */ /* 0x010fe80009121846 */
        /* <DEDUP_REMOVED lines=54> */
[----:B------:R-:W-:Y:S04]  /*33800*/  LDGSTS.E [R5+0x7b00], desc[UR6][R54.64], P2 ;  /* 0x07b0000036057fae */ /* 0x000fe80009121846 */
[----:B------:R-:W4:Y:S04]  /*33810*/  LDL.64 R86, [R1+0x530] ;  /* 0x0005300001567983 */ /* 0x000f280000100a00 */
        /* <DEDUP_REMOVED lines=10> */
[----:B------:R-:W2:Y:S04]  /*338c0*/  LDL.64 R228, [R1+0xaa8] ;  /* 0x000aa80001e47983 */ /* 0x000ea80000100a00 */
        /* <DEDUP_REMOVED lines=43> */
[----:B----4-:R-:W-:Y:S04]  /*33b80*/  LDGSTS.E [R247+0x780], desc[UR6][R248.64], P2 ;  /* 0x00780000f8f77fae */ /* 0x010fe80009121846 */
[----:B------:R-:W3:Y:S04]  /*33b90*/  LDL.64 R22, [R1+0x448] ;  /* 0x0004480001167983 */ /* 0x000ee80000100a00 */
[----:B--2---:R-:W-:Y:S04]  /*33ba0*/  LDGSTS.E [R247+0xb80], desc[UR6][R228.64], P2 ;  /* 0x00b80000e4f77fae */ /* 0x004fe80009121846 */
        /* <DEDUP_REMOVED lines=29> */
[----:B------:R1:W-:Y:S04]  /*33d80*/  LDGSTS.E [R247+0x4780], desc[UR6][R8.64], P2 ;  /* 0x0478000008f77fae */ /* 0x0003e80009121846 */
[----:B------:R-:W4:Y:S04]  /*33d90*/  LDL.64 R250, [R1+0x58] ;  /* 0x0000580001fa7983 */ /* 0x000f280000100a00 */
[----:B------:R-:W-:Y:S04]  /*33da0*/  LDGSTS.E [R247+0x4b80], desc[UR6][R230.64], P2 ;  /* 0x04b80000e6f77fae */ /* 0x000fe80009121846 */
[----:B------:R-:W-:Y:S01]  /*33db0*/  LDGSTS.E [R247+0x4f80], desc[UR6][R214.64], P2 ;  /* 0x04f80000d6f77fae */ /* 0x000fe20009121846 */
[----:B-1----:R-:W1:Y:S03]  /*33dc0*/  LDC R9, c[0x0][0x230] ;  /* 0x00008c00ff097b82 */ /* 0x002e660000000800 */
[----:B------:R-:W-:Y:S04]  /*33dd0*/  LDGSTS.E [R247+0x5380], desc[UR6][R198.64], P2 ;  /* 0x05380000c6f77fae */ /* 0x000fe80009121846 */
[----:B------:R-:W-:Y:S01]  /*33de0*/  LDGSTS.E [R247+0x5780], desc[UR6][R182.64], P2 ;  /* 0x05780000b6f77fae */ /* 0x000fe20009121846 */
[----:B------:R-:W1:Y:S03]  /*33df0*/  LDC R8, c[0x0][0x230] ;  /* 0x00008c00ff087b82 */ /* 0x000e660000000800 */
        /* <DEDUP_REMOVED lines=12> */
[----:B------:R-:W-:Y:S04]  /*33ec0*/  LDGSTS.E [R247+0x8b80], desc[UR6][R212.64], P2 ;  /* 0x08b80000d4f77fae */ /* 0x000fe80009121846 */
[----:B------:R-:W-:Y:S04]  /*33ed0*/  LDGSTS.E [R247+0x8f80], desc[UR6][R196.64], P2 ;  /* 0x08f80000c4f77fae */ /* 0x000fe80009121846 */
[----:B------:R-:W-:Y:S04]  /*33ee0*/  LDGSTS.E [R247+0x9380], desc[UR6][R180.64], P2 ;  /* 0x09380000b4f77fae */ /* 0x000fe80009121846 */
[----:B------:R-:W-:Y:S04]  /*33ef0*/  LDGSTS.E [R247+0x9780], desc[UR6][R164.64], P2 ;  /* 0x09780000a4f77fae */ /* 0x000fe80009121846 */
[----:B------:R2:W-:Y:S04]  /*33f00*/  LDGSTS.E [R247+0x9b80], desc[UR6][R148.64], P2 ;  /* 0x09b8000094f77fae */ /* 0x0005e80009121846 */
[----:B------:R-:W-:Y:S01]  /*33f10*/  LDGSTS.E [R247+0x9f80], desc[UR6][R132.64], P2 ;  /* 0x09f8000084f77fae */ /* 0x000fe20009121846 */
[----:B--2---:R-:W2:Y:S03]  /*33f20*/  LDC R149, c[0x0][0x230] ;  /* 0x00008c00ff957b82 */ /* 0x004ea60000000800 */
[----:B------:R-:W-:Y:S04]  /*33f30*/  LDGSTS.E [R247+0xa380], desc[UR6][R116.64], P2 ;  /* 0x0a38000074f77fae */ /* 0x000fe80009121846 */
[----:B------:R-:W-:Y:S04]  /*33f40*/  LDGSTS.E [R247+0xa780], desc[UR6][R100.64], P2 ;  /* 0x0a78000064f77fae */ /* 0x000fe80009121846 */
[----:B------:R-:W-:Y:S04]  /*33f50*/  LDGSTS.E [R247+0xab80], desc[UR6][R84.64], P2 ;  /* 0x0ab8000054f77fae */ /* 0x000fe80009121846 */
[----:B------:R3:W-:Y:S04]  /*33f60*/  LDGSTS.E [R247+0xaf80], desc[UR6][R68.64], P2 ;  /* 0x0af8000044f77fae */ /* 0x0007e80009121846 */
[----:B------:R-:W-:Y:S01]  /*33f70*/  LDGSTS.E [R247+0xb380], desc[UR6][R52.64], P2 ;  /* 0x0b38000034f77fae */ /* 0x000fe20009121846 */
[----:B---3--:R-:W3:Y:S03]  /*33f80*/  LDC R69, c[0x0][0x238] ;  /* 0x00008e00ff457b82 */ /* 0x008ee60000000800 */
[----:B------:R-:W-:Y:S05]  /*33f90*/  LDGSTS.E [R247+0xb780], desc[UR6][R36.64], P2 ;  /* 0x0b78000024f77fae */ /* 0x000fea0009121846 */
[----:B------:R-:W4:Y:S01]  /*33fa0*/  LDC R68, c[0x0][0x230] ;  /* 0x00008c00ff447b82 */ /* 0x000f220000000800 */
[----:B------:R-:W-:Y:S04]  /*33fb0*/  LDGSTS.E [R247+0xbb80], desc[UR6][R20.64], P2 ;  /* 0x0bb8000014f77fae */ /* 0x000fe80009121846 */
[----:B------:R1:W-:Y:S04]  /*33fc0*/  LDGSTS.E [R247+0xbf80], desc[UR6][R250.64], P2 ;  /* 0x0bf80000faf77fae */ /* 0x0003e80009121846 */
[----:B------:R-:W-:Y:S01]  /*33fd0*/  LDGSTS.E [R247+0xc380], desc[UR6][R6.64], P2 ;  /* 0x0c38000006f77fae */ /* 0x000fe20009121846 */
[----:B---3--:R-:W-:-:S03]  /*33fe0*/  IMAD.SHL.U32 R69, R69, 0x20, RZ ;  /* 0x0000002045457824 */ /* 0x008fc600078e00ff */
[----:B------:R3:W-:Y:S01]  /*33ff0*/  LDGSTS.E [R247+0xc780], desc[UR6][R16.64], P2 ;  /* 0x0c78000010f77fae */ /* 0x0007e20009121846 */
[----:B-1----:R-:W1:Y:S03]  /*34000*/  LDC R251, c[0x0][0x230] ;  /* 0x00008c00fffb7b82 */ /* 0x002e660000000800 */
[----:B------:R-:W2:Y:S04]  /*34010*/  LDL.LU.64 R6, [R1+0x2da0] ;  /* 0x002da00001067983 */ /* 0x000ea80000300a00 */
[----:B------:R-:W4:Y:S04]  /*34020*/  LDL.LU.64 R132, [R1+0xe40] ;  /* 0x000e400001847983 */ /* 0x000f280000300a00 */
[----:B------:R-:W3:Y:S04]  /*34030*/  LDL.LU.64 R20, [R1+0xc88] ;  /* 0x000c880001147983 */ /* 0x000ee80000300a00 */
[----:B------:R-:W3:Y:S04]  /*34040*/  LDL.LU.64 R52, [R1+0xc90] ;  /* 0x000c900001347983 */ /* 0x000ee80000300a00 */
[----:B------:R-:W3:Y:S04]  /*34050*/  LDL.LU.64 R36, [R1+0xc98] ;  /* 0x000c980001247983 */ /* 0x000ee80000300a00 */
[----:B------:R-:W3:Y:S04]  /*34060*/  LDL.LU.64 R116, [R1+0xca0] ;  /* 0x000ca00001747983 */ /* 0x000ee80000300a00 */
[----:B------:R-:W3:Y:S01]  /*34070*/  LDL.LU.64 R100, [R1+0xca8] ;  /* 0x000ca80001647983 */ /* 0x000ee20000300a00 */
[----:B------:R-:W-:-:S02]  /*34080*/  IMAD.WIDE R12, R69, 0x4, R242 ;  /* 0x00000004450c7825 */ /* 0x000fc400078e02f2 */
[----:B------:R-:W3:Y:S01]  /*34090*/  LDC R243, c[0x0][0x230] ;  /* 0x00008c00fff37b82 */ /* 0x000ee20000000800 */
[----:B------:R3:W-:Y:S01]  /*340a0*/  STL.64 [R1+0x2b78], R16 ;  /* 0x002b781001007387 */ /* 0x0007e20000100a00 */
[----:B------:R-:W-:-:S03]  /*340b0*/  IMAD.WIDE R10, R69, 0x4, R240 ;  /* 0x00000004450a7825 */ /* 0x000fc600078e02f0 */
[----:B------:R-:W-:Y:S01]  /*340c0*/  STL.64 [R1+0x2b80], R32 ;  /* 0x002b802001007387 */ /* 0x000fe20000100a00 */
[----:B-1----:R-:W-:Y:S02]  /*340d0*/  VIADD R240, R251, 0xffffffc7 ;  /* 0xffffffc7fbf07836 */ /* 0x002fe40000000000 */
[----:B------:R-:W1:Y:S01]  /*340e0*/  LDC R242, c[0x0][0x230] ;  /* 0x00008c00fff27b82 */ /* 0x000e620000000800 */
[----:B------:R-:W-:Y:S04]  /*340f0*/  STL.64 [R1+0x2b88], R48 ;  /* 0x002b883001007387 */ /* 0x000fe80000100a00 */
[----:B------:R-:W-:Y:S04]  /*34100*/  STL.64 [R1+0x2b90], R64 ;  /* 0x002b904001007387 */ /* 0x000fe80000100a00 */
[----:B------:R-:W3:Y:S04]  /*34110*/  LDL.LU.64 R84, [R1+0xcb0] ;  /* 0x000cb00001547983 */ /* 0x000ee80000300a00 */
[----:B------:R1:W-:Y:S04]  /*34120*/  STL.64 [R1+0xf48], R12 ;  /* 0x000f480c01007387 */ /* 0x0003e80000100a00 */
        /* <DEDUP_REMOVED lines=14> */
[----:B------:R1:W-:Y:S04]  /*34210*/  STL.64 [R1+0xf50], R10 ;  /* 0x000f500a01007387 */ /* 0x0003e80000100a00 */
[----:B--2---:R-:W-:Y:S04]  /*34220*/  LDGSTS.E [R247+0xff80], desc[UR6][R6.64], P2 ;  /* 0x0ff8000006f77fae */ /* 0x004fe80009121846 */
[----:B------:R-:W0:Y:S01]  /*34230*/  LDGDEPBAR ;  /* 0x00000000000079af */ /* 0x000e220000000000 */
[----:B------:R-:W-:Y:S01]  /*34240*/  BAR.SYNC.DEFER_BLOCKING 0x0 ;  /* 0x0000000000007b1d */ /* 0x000fe20000010000 */
[----:B----4-:R-:W-:-:S04]  /*34250*/  IMAD.WIDE R22, R69, 0x4, R132 ;  /* 0x0000000445167825 */ /* 0x010fc800078e0284 */
[C---:B---3--:R-:W-:Y:S01]  /*34260*/  IMAD.WIDE R20, R69.reuse, 0x4, R20 ;  /* 0x0000000445147825 */ /* 0x048fe200078e0214 */
[----:B------:R2:W-:Y:S03]  /*34270*/  STL.64 [R1+0xe50], R22 ;  /* 0x000e501601007387 */ /* 0x0005e60000100a00 */
[C---:B------:R-:W-:Y:S01]  /*34280*/  IMAD.WIDE R16, R69.reuse, 0x4, R52 ;  /* 0x0000000445107825 */ /* 0x040fe200078e0234 */
[----:B------:R3:W-:Y:S04]  /*34290*/  STL.64 [R1+0xe58], R20 ;  /* 0x000e581401007387 */ /* 0x0007e80000100a00 */
[----:B------:R-:W4:Y:S04]  /*342a0*/  LDL.LU.64 R132, [R1+0xcc0] ;  /* 0x000cc00001847983 */ /* 0x000f280000300a00 */
[----:B------:R-:W4:Y:S04]  /*342b0*/  LDL.LU.64 R52, [R1+0xcc8] ;  /* 0x000cc80001347983 */ /* 0x000f280000300a00 */
[----:B------:R-:W-:Y:S01]  /*342c0*/  @!PT LDS RZ, [RZ] ;  /* 0x00000000fffff984 */ /* 0x000fe20000000800 */
[----:B------:R-:W-:Y:S01]  /*342d0*/  @!PT LDS RZ, [RZ] ;  /* 0x00000000fffff984 */ /* 0x000fe20000000800 */
[----:B------:R-:W-:Y:S01]  /*342e0*/  @!PT LDS RZ, [RZ] ;  /* 0x00000000fffff984 */ /* 0x000fe20000000800 */
[----:B------:R1:W-:Y:S04]  /*342f0*/  LDGSTS.E [R0+0x22000], desc[UR6][R12.64], !P3 ;  /* 0x220000000c007fae */ /* 0x0003e8000d921846 */
[----:B------:R2:W-:Y:S04]  /*34300*/  LDGSTS.E [R0+0x22080], desc[UR6][R10.64], !P3 ;  /* 0x220800000a007fae */ /* 0x0005e8000d921846 */
[----:B------:R3:W-:Y:S01]  /*34310*/  STL.64 [R1+0xe70], R16 ;  /* 0x000e701001007387 */ /* 0x0007e20000100a00 */
[----:B-1----:R-:W-:-:S03]  /*34320*/  IMAD.WIDE R12, R69, 0x4, R36 ;  /* 0x00000004450c7825 */ /* 0x002fc600078e0224 */
[----:B------:R1:W-:Y:S01]  /*34330*/  LDGSTS.E [R0+0x22400], desc[UR6][R22.64], !P1 ;  /* 0x2240000016007fae */ /* 0x0003e2000c921846 */
[----:B------:R-:W-:-:S03]  /*34340*/  IMAD.WIDE R24, R69, 0x4, R116 ;  /* 0x0000000445187825 */ /* 0x000fc600078e0274 */
[----:B------:R3:W-:Y:S01]  /*34350*/  STL.64 [R1+0xe78], R12 ;  /* 0x000e780c01007387 */ /* 0x0007e20000100a00 */
[----:B------:R-:W-:Y:S01]  /*34360*/  ISETP.GE.U32.AND P2, PT, R252, 0x7fffffac, PT ;  /* 0x7fffffacfc00780c */ /* 0x000fe20003f46070 */
[----:B--2---:R-:W2:Y:S02]  /*34370*/  LDC R11, c[0x0][0x230] ;  /* 0x00008c00ff0b7b82 */ /* 0x004ea40000000800 */
[----:B------:R-:W4:Y:S04]  /*34380*/  LDL.LU.64 R36, [R1+0xcd0] ;  /* 0x000cd00001247983 */ /* 0x000f280000300a00 */
[----:B------:R-:W-:Y:S01]  /*34390*/  LDGSTS.E [R0+0x22480], desc[UR6][R20.64], !P1 ;  /* 0x2248000014007fae */ /* 0x000fe2000c921846 */
[C---:B-1----:R-:W-:Y:S01]  /*343a0*/  IMAD.WIDE R22, R69.reuse, 0x4, R100 ;  /* 0x0000000445167825 */ /* 0x042fe200078e0264 */
[----:B------:R-:W1:Y:S02]  /*343b0*/  LDC R252, c[0x0][0x230] ;  /* 0x00008c00fffc7b82 */ /* 0x000e640000000800 */
[----:B------:R3:W-:Y:S04]  /*343c0*/  LDGSTS.E [R0+0x22800], desc[UR6][R16.64], !P4 ;  /* 0x2280000010007fae */ /* 0x0007e8000e121846 */
[----:B------:R3:W-:Y:S02]  /*343d0*/  LDGSTS.E [R0+0x22880], desc[UR6][R12.64], !P4 ;  /* 0x228800000c007fae */ /* 0x0007e4000e121846 */
[----:B------:R-:W4:Y:S02]  /*343e0*/  LDC R10, c[0x0][0x230] ;  /* 0x00008c00ff0a7b82 */ /* 0x000f240000000800 */
[----:B---3--:R-:W3:Y:S04]  /*343f0*/  LDL.LU.64 R20, [R1+0xcd8] ;  /* 0x000cd80001147983 */ /* 0x008ee80000300a00 */
[----:B------:R4:W-:Y:S04]  /*34400*/  STL.64 [R1+0xe90], R24 ;  /* 0x000e901801007387 */ /* 0x0009e80000100a00 */
[----:B------:R4:W-:Y:S01]  /*34410*/  STL.64 [R1+0xe98], R22 ;  /* 0x000e981601007387 */ /* 0x0009e20000100a00 */
[----:B------:R-:W-:-:S03]  /*34420*/  IMAD.WIDE R16, R69, 0x4, R84 ;  /* 0x0000000445107825 */ /* 0x000fc600078e0254 */
[----:B------:R-:W3:Y:S01]  /*34430*/  LDL.LU.64 R116, [R1+0xce0] ;  /* 0x000ce00001747983 */ /* 0x000ee20000300a00 */
[----:B------:R-:W-:-:S03]  /*34440*/  IMAD.WIDE R12, R69, 0x4, R250 ;  /* 0x00000004450c7825 */ /* 0x000fc600078e02fa */
[----:B------:R-:W3:Y:S04]  /*34450*/  LDL.LU.64 R100, [R1+0xce8] ;  /* 0x000ce80001647983 */ /* 0x000ee80000300a00 */
[----:B------:R4:W-:Y:S04]  /*34460*/  STL.64 [R1+0xeb8], R16 ;  /* 0x000eb81001007387 */ /* 0x0009e80000100a00 */
[----:B------:R3:W-:Y:S04]  /*34470*/  STL.64 [R1+0xec0], R12 ;  /* 0x000ec00c01007387 */ /* 0x0007e80000100a00 */
[----:B------:R-:W3:Y:S04]  /*34480*/  LDL.LU.64 R84, [R1+0xcf0] ;  /* 0x000cf00001547983 */ /* 0x000ee80000300a00 */
[----:B------:R-:W3:Y:S04]  /*34490*/  LDL.LU.64 R250, [R1+0xcf8] ;  /* 0x000cf80001fa7983 */ /* 0x000ee80000300a00 */
[----:B------:R4:W-:Y:S04]  /*344a0*/  LDGSTS.E [R0+0x22c00], desc[UR6][R24.64], !P6 ;  /* 0x22c0000018007fae */ /* 0x0009e8000f121846 */
[----:B------:R4:W-:Y:S01]  /*344b0*/  LDGSTS.E [R0+0x22c80], desc[UR6][R22.64], !P6 ;  /* 0x22c8000016007fae */ /* 0x0009e2000f121846 */
[----:B------:R-:W-:-:S03]  /*344c0*/  ISETP.GE.U32.AND P3, PT, R240, 0x7fffffa8, PT ;  /* 0x7fffffa8f000780c */ /* 0x000fc60003f66070 */
[----:B------:R4:W-:Y:S01]  /*344d0*/  LDGSTS.E [R0+0x23000], desc[UR6][R16.64], !P5 ;  /* 0x2300000010007fae */ /* 0x0009e2000e921846 */
[----:B------:R-:W-:-:S03]  /*344e0*/  VIADD R240, R68, 0xffffffde ;  /* 0xffffffde44f07836 */ /* 0x000fc60000000000 */
[----:B------:R3:W-:Y:S02]  /*344f0*/  LDGSTS.E [R0+0x23080], desc[UR6][R12.64], !P5 ;  /* 0x230800000c007fae */ /* 0x0007e4000e921846 */
[----:B------:R-:W-:Y:S01]  /*34500*/  ISETP.GE.U32.AND P4, PT, R240, 0x7fffffbf, PT ;  /* 0x7fffffbff000780c */ /* 0x000fe20003f86070 */
[----:B------:R-:W-:Y:S02]  /*34510*/  VIADD R240, R9, 0xffffffd6 ;  /* 0xffffffd609f07836 */ /* 0x000fe40000000000 */
[----:B------:R-:W-:Y:S01]  /*34520*/  VIADD R241, R149, 0xffffffc3 ;  /* 0xffffffc395f17836 */ /* 0x000fe20000000000 */
[----:B------:R-:W3:Y:S02]  /*34530*/  LDC R9, c[0x0][0x230] ;  /* 0x00008c00ff097b82 */ /* 0x000ee40000000800 */
[----:B------:R-:W-:Y:S01]  /*34540*/  ISETP.GE.U32.AND P5, PT, R240, 0x7fffffb7, PT ;  /* 0x7fffffb7f000780c */ /* 0x000fe20003fa6070 */
[----:B------:R-:W-:Y:S01]  /*34550*/  VIADD R240, R8, 0xffffffce ;  /* 0xffffffce08f07836 */ /* 0x000fe20000000000 */
[----:B------:R-:W-:-:S02]  /*34560*/  ISETP.GE.U32.AND P1, PT, R241, 0x7fffffa4, PT ;  /* 0x7fffffa4f100780c */ /* 0x000fc40003f26070 */
[----:B-1----:R-:W-:Y:S02]  /*34570*/  IADD3 R241, R252, -0x26, RZ ;  /* 0xffffffdafcf17810 */ /* 0x002fe40007ffe0ff */
[----:B------:R-:W1:Y:S02]  /*34580*/  LDC R8, c[0x0][0x230] ;  /* 0x00008c00ff087b82 */ /* 0x000e640000000800 */
[----:B------:R-:W-:Y:S01]  /*34590*/  ISETP.GE.U32.AND P6, PT, R241, 0x7fffffbb, PT ;  /* 0x7fffffbbf100780c */ /* 0x000fe20003fc6070 */
[----:B--2---:R-:W-:-:S05]  /*345a0*/  VIADD R241, R11, 0xffffffd2 ;  /* 0xffffffd20bf17836 */ /* 0x004fca0000000000 */
[----:B------:R-:W2:Y:S01]  /*345b0*/  LDC R252, c[0x0][0x230] ;  /* 0x00008c00fffc7b82 */ /* 0x000ea20000000800 */
[----:B----4-:R-:W-:-:S04]  /*345c0*/  IMAD.WIDE R24, R69, 0x4, R132 ;  /* 0x0000000445187825 */ /* 0x010fc800078e0284 */
[C---:B------:R-:W-:Y:S01]  /*345d0*/  IMAD.WIDE R22, R69.reuse, 0x4, R52 ;  /* 0x0000000445167825 */ /* 0x040fe200078e0234 */
[----:B------:R-:W-:Y:S04]  /*345e0*/  STL.64 [R1+0xee8], R24 ;  /* 0x000ee81801007387 */ /* 0x000fe80000100a00 */
[----:B------:R4:W-:Y:S04]  /*345f0*/  STL.64 [R1+0xef0], R22 ;  /* 0x000ef01601007387 */ /* 0x0009e80000100a00 */
[----:B------:R-:W2:Y:S04]  /*34600*/  LDL.LU.64 R132, [R1+0xd00] ;  /* 0x000d000001847983 */ /* 0x000ea80000300a00 */
[----:B------:R-:W-:Y:S04]  /*34610*/  LDGSTS.E [R0+0x23400], desc[UR6][R24.64], !P2 ;  /* 0x2340000018007fae */ /* 0x000fe8000d121846 */
[----:B------:R4:W-:Y:S01]  /*34620*/  LDGSTS.E [R0+0x23480], desc[UR6][R22.64], !P2 ;  /* 0x2348000016007fae */ /* 0x0009e2000d121846 */
[----:B------:R-:W-:-:S05]  /*34630*/  IMAD.WIDE R16, R69, 0x4, R36 ;  /* 0x0000000445107825 */ /* 0x000fca00078e0224 */
[----:B------:R1:W-:Y:S01]  /*34640*/  LDGSTS.E [R0+0x23800], desc[UR6][R16.64], !P3 ;  /* 0x2380000010007fae */ /* 0x0003e2000d921846 */
[----:B---3--:R-:W-:-:S03]  /*34650*/  IMAD.WIDE R12, R69, 0x4, R20 ;  /* 0x00000004450c7825 */ /* 0x008fc600078e0214 */
[----:B------:R-:W3:Y:S04]  /*34660*/  LDL.LU.64 R20, [R1+0xd08] ;  /* 0x000d080001147983 */ /* 0x000ee80000300a00 */
[----:B------:R1:W-:Y:S04]  /*34670*/  STL.64 [R1+0xf18], R16 ;  /* 0x000f181001007387 */ /* 0x0003e80000100a00 */
[----:B------:R1:W-:Y:S04]  /*34680*/  STL.64 [R1+0xf20], R12 ;  /* 0x000f200c01007387 */ /* 0x0003e80000100a00 */
[----:B------:R-:W3:Y:S01]  /*34690*/  LDL.LU.64 R52, [R1+0xd10] ;  /* 0x000d100001347983 */ /* 0x000ee20000300a00 */
[----:B----4-:R-:W-:-:S03]  /*346a0*/  IMAD.WIDE R22, R69, 0x4, R116 ;  /* 0x0000000445167825 */ /* 0x010fc600078e0274 */
[----:B------:R-:W4:Y:S01]  /*346b0*/  LDL.LU.64 R36, [R1+0xd18] ;  /* 0x000d180001247983 */ /* 0x000f220000300a00 */
[----:B-1----:R-:W-:-:S03]  /*346c0*/  IMAD.WIDE R16, R69, 0x4, R100 ;  /* 0x0000000445107825 */ /* 0x002fc600078e0264 */
[----:B------:R2:W-:Y:S04]  /*346d0*/  STL.64 [R1+0xf38], R22 ;  /* 0x000f381601007387 */ /* 0x0005e80000100a00 */
[----:B------:R-:W-:Y:S04]  /*346e0*/  STL.64 [R1+0xf40], R16 ;  /* 0x000f401001007387 */ /* 0x000fe80000100a00 */
[----:B------:R-:W4:Y:S04]  /*346f0*/  LDL.LU.64 R116, [R1+0xd20] ;  /* 0x000d200001747983 */ /* 0x000f280000300a00 */
[----:B------:R1:W-:Y:S01]  /*34700*/  LDGSTS.E [R0+0x23880], desc[UR6][R12.64], !P3 ;  /* 0x238800000c007fae */ /* 0x0003e2000d921846 */
[----:B------:R-:W-:Y:S01]  /*34710*/  ISETP.GE.U32.AND P3, PT, R240, 0x7fffffaf, PT ;  /* 0x7fffffaff000780c */ /* 0x000fe20003f66070 */
[----:B------:R-:W-:-:S02]  /*34720*/  VIADD R240, R10, 0xffffffc6 ;  /* 0xffffffc60af07836 */ /* 0x000fc40000000000 */
[C---:B------:R-:W-:Y:S01]  /*34730*/  IMAD.WIDE R10, R69.reuse, 0x4, R250 ;  /* 0x00000004450a7825 */ /* 0x040fe200078e02fa */
[----:B------:R-:W4:Y:S04]  /*34740*/  LDL.LU.64 R100, [R1+0xd28] ;  /* 0x000d280001647983 */ /* 0x000f280000300a00 */
[----:B------:R2:W-:Y:S01]  /*34750*/  LDGSTS.E [R0+0x23c00], desc[UR6][R22.64], !P1 ;  /* 0x23c0000016007fae */ /* 0x0005e2000c921846 */
[----:B-1----:R-:W-:-:S03]  /*34760*/  IMAD.WIDE R12, R69, 0x4, R84 ;  /* 0x00000004450c7825 */ /* 0x002fc600078e0254 */
[----:B------:R-:W-:Y:S04]  /*34770*/  LDGSTS.E [R0+0x23c80], desc[UR6][R16.64], !P1 ;  /* 0x23c8000010007fae */ /* 0x000fe8000c921846 */
[----:B------:R-:W-:Y:S04]  /*34780*/  STL.64 [R1+0xcd8], R12 ;  /* 0x000cd80c01007387 */ /* 0x000fe80000100a00 */
[----:B------:R1:W-:Y:S04]  /*34790*/  STL.64 [R1+0xce0], R10 ;  /* 0x000ce00a01007387 */ /* 0x0003e80000100a00 */
[----:B------:R-:W4:Y:S04]  /*347a0*/  LDL.LU.64 R84, [R1+0xd30] ;  /* 0x000d300001547983 */ /* 0x000f280000300a00 */
[----:B------:R-:W4:Y:S04]  /*347b0*/  LDL.LU.64 R250, [R1+0xd38] ;  /* 0x000d380001fa7983 */ /* 0x000f280000300a00 */
[----:B------:R-:W-:Y:S04]  /*347c0*/  LDGSTS.E [R2+0x22100], desc[UR6][R12.64], !P4 ;  /* 0x221000000c027fae */ /* 0x000fe8000e121846 */
[----:B------:R1:W-:Y:S01]  /*347d0*/  LDGSTS.E [R2+0x22180], desc[UR6][R10.64], !P4 ;  /* 0x221800000a027fae */ /* 0x0003e2000e121846 */
[C---:B--2---:R-:W-:Y:S01]  /*347e0*/  IMAD.WIDE R22, R69.reuse, 0x4, R132 ;  /* 0x0000000445167825 */ /* 0x044fe200078e0284 */
[----:B-1----:R-:W1:Y:S04]  /*347f0*/  LDC R10, c[0x0][0x230] ;  /* 0x00008c00ff0a7b82 */ /* 0x002e680000000800 */
[----:B------:R-:W-:Y:S04]  /*34800*/  STL.64 [R1+0xe40], R22 ;  /* 0x000e401601007387 */ /* 0x000fe80000100a00 */
[----:B------:R2:W-:Y:S01]  /*34810*/  LDGSTS.E [R2+0x22500], desc[UR6][R22.64], !P6 ;  /* 0x2250000016027fae */ /* 0x0005e2000f121846 */
[----:B---3--:R-:W-:-:S05]  /*34820*/  IMAD.WIDE R20, R69, 0x4, R20 ;  /* 0x0000000445147825 */ /* 0x008fca00078e0214 */
[----:B------:R3:W-:Y:S04]  /*34830*/  STL.64 [R1+0xe48], R20 ;  /* 0x000e481401007387 */ /* 0x0007e80000100a00 */
[----:B------:R-:W2:Y:S01]  /*34840*/  LDL.LU.64 R132, [R1+0xd40] ;  /* 0x000d400001847983 */ /* 0x000ea20000300a00 */
[----:B------:R-:W-:-:S03]  /*34850*/  IMAD.WIDE R16, R69, 0x4, R52 ;  /* 0x0000000445107825 */ /* 0x000fc600078e0234 */
[----:B------:R-:W-:Y:S01]  /*34860*/  LDGSTS.E [R2+0x22580], desc[UR6][R20.64], !P6 ;  /* 0x2258000014027fae */ /* 0x000fe2000f121846 */
[----:B----4-:R-:W-:-:S03]  /*34870*/  IMAD.WIDE R12, R69, 0x4, R36 ;  /* 0x00000004450c7825 */ /* 0x010fc600078e0224 */
[----:B------:R-:W4:Y:S04]  /*34880*/  LDL.LU.64 R52, [R1+0xd48] ;  /* 0x000d480001347983 */ /* 0x000f280000300a00 */
[----:B------:R1:W-:Y:S04]  /*34890*/  STL.64 [R1+0xe60], R16 ;  /* 0x000e601001007387 */ /* 0x0003e80000100a00 */
[----:B------:R1:W-:Y:S04]  /*348a0*/  STL.64 [R1+0xe68], R12 ;  /* 0x000e680c01007387 */ /* 0x0003e80000100a00 */
[----:B------:R-:W4:Y:S01]  /*348b0*/  LDL.LU.64 R36, [R1+0xd50] ;  /* 0x000d500001247983 */ /* 0x000f220000300a00 */
[----:B------:R-:W-:-:S03]  /*348c0*/  IMAD.WIDE R24, R69, 0x4, R116 ;  /* 0x0000000445187825 */ /* 0x000fc600078e0274 */
[----:B---3--:R-:W3:Y:S01]  /*348d0*/  LDL.LU.64 R20, [R1+0xd58] ;  /* 0x000d580001147983 */ /* 0x008ee20000300a00 */
[----:B--2---:R-:W-:-:S03]  /*348e0*/  IMAD.WIDE R22, R69, 0x4, R100 ;  /* 0x0000000445167825 */ /* 0x004fc600078e0264 */
[----:B------:R-:W-:Y:S04]  /*348f0*/  STL.64 [R1+0xe80], R24 ;  /* 0x000e801801007387 */ /* 0x000fe80000100a00 */
[----:B------:R-:W2:Y:S04]  /*34900*/  LDL.LU.64 R116, [R1+0xd60] ;  /* 0x000d600001747983 */ /* 0x000ea80000300a00 */
[----:B------:R1:W-:Y:S04]  /*34910*/  LDGSTS.E [R2+0x22900], desc[UR6][R16.64], !P5 ;  /* 0x2290000010027fae */ /* 0x0003e8000e921846 */
[----:B------:R1:W-:Y:S04]  /*34920*/  STL.64 [R1+0xe88], R22 ;  /* 0x000e881601007387 */ /* 0x0003e80000100a00 */
[----:B------:R-:W2:Y:S01]  /*34930*/  LDL.LU.64 R100, [R1+0xd68] ;  /* 0x000d680001647983 */ /* 0x000ea20000300a00 */
[----:B-1----:R-:W-:-:S03]  /*34940*/  IMAD.WIDE R16, R69, 0x4, R84 ;  /* 0x0000000445107825 */ /* 0x002fc600078e0254 */
[----:B------:R1:W-:Y:S04]  /*34950*/  LDGSTS.E [R2+0x22980], desc[UR6][R12.64], !P5 ;  /* 0x229800000c027fae */ /* 0x0003e8000e921846 */
[----:B------:R4:W-:Y:S01]  /*34960*/  STL.64 [R1+0xea0], R16 ;  /* 0x000ea01001007387 */ /* 0x0009e20000100a00 */
[----:B-1----:R-:W-:-:S03]  /*34970*/  IMAD.WIDE R12, R69, 0x4, R250 ;  /* 0x00000004450c7825 */ /* 0x002fc600078e02fa */
[----:B------:R-:W2:Y:S04]  /*34980*/  LDL.LU.64 R250, [R1+0xd70] ;  /* 0x000d700001fa7983 */ /* 0x000ea80000300a00 */
[----:B------:R1:W-:Y:S04]  /*34990*/  STL.64 [R1+0xea8], R12 ;  /* 0x000ea80c01007387 */ /* 0x0003e80000100a00 */
[----:B------:R-:W2:Y:S01]  /*349a0*/  LDL.LU.64 R84, [R1+0xd78] ;  /* 0x000d780001547983 */ /* 0x000ea20000300a00 */
[----:B------:R-:W-:Y:S02]  /*349b0*/  ISETP.GE.U32.AND P2, PT, R241, 0x7fffffb3, PT ;  /* 0x7fffffb3f100780c */ /* 0x000fe40003f46070 */
[----:B------:R-:W-:Y:S01]  /*349c0*/  ISETP.GE.U32.AND P4, PT, R240, 0x7fffffa7, PT ;  /* 0x7fffffa7f000780c */ /* 0x000fe20003f86070 */
[----:B------:R-:W-:-:S02]  /*349d0*/  VIADD R240, R9, 0xffffffdd ;  /* 0xffffffdd09f07836 */ /* 0x000fc40000000000 */
[----:B------:R-:W-:Y:S01]  /*349e0*/  VIADD R241, R243, 0xffffffca ;  /* 0xffffffcaf3f17836 */ /* 0x000fe20000000000 */
[----:B------:R-:W2:Y:S02]  /*349f0*/  LDC R9, c[0x0][0x230] ;  /* 0x00008c00ff097b82 */ /* 0x000ea40000000800 */
[----:B------:R-:W-:Y:S01]  /*34a00*/  ISETP.GE.U32.AND P5, PT, R240, 0x7fffffbe, PT ;  /* 0x7fffffbef000780c */ /* 0x000fe20003fa6070 */
[----:B------:R-:W-:-:S04]  /*34a10*/  VIADD R240, R8, 0xffffffd5 ;  /* 0xffffffd508f07836 */ /* 0x000fc80000000000 */
[----:B------:R-:W-:Y:S01]  /*34a20*/  LDGSTS.E [R2+0x22d00], desc[UR6][R24.64], !P2 ;  /* 0x22d0000018027fae */ /* 0x000fe2000d121846 */
[----:B------:R-:W-:Y:S01]  /*34a30*/  ISETP.GE.U32.AND P1, PT, R241, 0x7fffffab, PT ;  /* 0x7fffffabf100780c */ /* 0x000fe20003f26070 */
[----:B------:R-:W2:Y:S02]  /*34a40*/  LDC R8, c[0x0][0x230] ;  /* 0x00008c00ff087b82 */ /* 0x000ea40000000800 */
[----:B------:R1:W-:Y:S04]  /*34a50*/  LDGSTS.E [R2+0x22d80], desc[UR6][R22.64], !P2 ;  /* 0x22d8000016027fae */ /* 0x0003e8000d121846 */
[----:B------:R4:W-:Y:S02]  /*34a60*/  LDGSTS.E [R2+0x23100], desc[UR6][R16.64], !P3 ;  /* 0x2310000010027fae */ /* 0x0009e4000d921846 */
[----:B------:R-:W2:Y:S02]  /*34a70*/  LDC R243, c[0x0][0x230] ;  /* 0x00008c00fff37b82 */ /* 0x000ea40000000800 */
[----:B------:R4:W-:Y:S01]  /*34a80*/  LDGSTS.E [R2+0x23180], desc[UR6][R12.64], !P3 ;  /* 0x231800000c027fae */ /* 0x0009e2000d921846 */
[----:B------:R-:W-:Y:S01]  /*34a90*/  ISETP.GE.U32.AND P3, PT, R240, 0x7fffffb6, PT ;  /* 0x7fffffb6f000780c */ /* 0x000fe20003f66070 */
[----:B------:R-:W-:-:S02]  /*34aa0*/  VIADD R240, R10, 0xffffffcd ;  /* 0xffffffcd0af07836 */ /* 0x000fc40000000000 */
[----:B-1----:R-:W-:-:S04]  /*34ab0*/  IMAD.WIDE R22, R69, 0x4, R132 ;  /* 0x0000000445167825 */ /* 0x002fc800078e0284 */
[C---:B----4-:R-:W-:Y:S01]  /*34ac0*/  IMAD.WIDE R16, R69.reuse, 0x4, R52 ;  /* 0x0000000445107825 */ /* 0x050fe200078e0234 */
[----:B------:R1:W-:Y:S04]  /*34ad0*/  STL.64 [R1+0xec8], R22 ;  /* 0x000ec81601007387 */ /* 0x0003e80000100a00 */
[----:B------:R4:W-:Y:S04]  /*34ae0*/  STL.64 [R1+0xed0], R16 ;  /* 0x000ed01001007387 */ /* 0x0009e80000100a00 */
[----:B------:R-:W4:Y:S01]  /*34af0*/  LDL.LU.64 R132, [R1+0xd80] ;  /* 0x000d800001847983 */ /* 0x000f220000300a00 */
[----:B------:R-:W-:-:S03]  /*34b00*/  IMAD.WIDE R12, R69, 0x4, R36 ;  /* 0x00000004450c7825 */ /* 0x000fc600078e0224 */
[----:B------:R1:W-:Y:S01]  /*34b10*/  LDGSTS.E [R2+0x23500], desc[UR6][R22.64], !P1 ;  /* 0x2350000016027fae */ /* 0x0003e2000c921846 */
[----:B---3--:R-:W-:-:S03]  /*34b20*/  IMAD.WIDE R10, R69, 0x4, R20 ;  /* 0x00000004450a7825 */ /* 0x008fc600078e0214 */
[----:B------:R4:W-:Y:S04]  /*34b30*/  LDGSTS.E [R2+0x23580], desc[UR6][R16.64], !P1 ;  /* 0x2358000010027fae */ /* 0x0009e8000c921846 */
[----:B------:R-:W3:Y:S04]  /*34b40*/  LDL.LU.64 R20, [R1+0xd88] ;  /* 0x000d880001147983 */ /* 0x000ee80000300a00 */
[----:B------:R4:W-:Y:S01]  /*34b50*/  STL.64 [R1+0xef8], R12 ;  /* 0x000ef80c01007387 */ /* 0x0009e20000100a00 */
[----:B--2---:R-:W-:-:S03]  /*34b60*/  IMAD.WIDE R24, R69, 0x4, R116 ;  /* 0x0000000445187825 */ /* 0x004fc600078e0274 */
[----:B------:R2:W-:Y:S04]  /*34b70*/  STL.64 [R1+0xf00], R10 ;  /* 0x000f000a01007387 */ /* 0x0005e80000100a00 */
[----:B------:R-:W3:Y:S04]  /*34b80*/  LDL.LU.64 R52, [R1+0xd90] ;  /* 0x000d900001347983 */ /* 0x000ee80000300a00 */
[----:B------:R-:W3:Y:S01]  /*34b90*/  LDL.LU.64 R36, [R1+0xd98] ;  /* 0x000d980001247983 */ /* 0x000ee20000300a00 */
[----:B-1----:R-:W-:-:S03]  /*34ba0*/  IMAD.WIDE R22, R69, 0x4, R100 ;  /* 0x0000000445167825 */ /* 0x002fc600078e0264 */
[----:B------:R1:W-:Y:S04]  /*34bb0*/  STL.64 [R1+0xf28], R24 ;  /* 0x000f281801007387 */ /* 0x0003e80000100a00 */
[----:B------:R-:W3:Y:S04]  /*34bc0*/  LDL.LU.64 R116, [R1+0xda0] ;  /* 0x000da00001747983 */ /* 0x000ee80000300a00 */
[----:B------:R3:W-:Y:S04]  /*34bd0*/  STL.64 [R1+0xf30], R22 ;  /* 0x000f301601007387 */ /* 0x0007e80000100a00 */
[----:B------:R1:W-:Y:S01]  /*34be0*/  LDGSTS.E [R2+0x23900], desc[UR6][R12.64], !P4 ;  /* 0x239000000c027fae */ /* 0x0003e2000e121846 */
[----:B----4-:R-:W-:Y:S01]  /*34bf0*/  IMAD.WIDE R16, R69, 0x4, R250 ;  /* 0x0000000445107825 */ /* 0x010fe200078e02fa */
[----:B------:R-:W-:-:S02]  /*34c00*/  IADD3 R241, R242, -0x3e, RZ ;  /* 0xffffffc2f2f17810 */ /* 0x000fc40007ffe0ff */
[----:B------:R-:W4:Y:S01]  /*34c10*/  LDL.LU.64 R250, [R1+0xda8] ;  /* 0x000da80001fa7983 */ /* 0x000f220000300a00 */
[----:B------:R-:W4:Y:S01]  /*34c20*/  LDC R242, c[0x0][0x230] ;  /* 0x00008c00fff27b82 */ /* 0x000f220000000800 */
[----:B-1----:R-:W-:Y:S02]  /*34c30*/  IMAD.WIDE R12, R69, 0x4, R84 ;  /* 0x00000004450c7825 */ /* 0x002fe400078e0254 */
[----:B------:R1:W-:Y:S04]  /*34c40*/  STL.64 [R1+0xc88], R16 ;  /* 0x000c881001007387 */ /* 0x0003e80000100a00 */
[----:B------:R1:W-:Y:S04]  /*34c50*/  STL.64 [R1+0xcd0], R12 ;  /* 0x000cd00c01007387 */ /* 0x0003e80000100a00 */
[----:B------:R-:W4:Y:S04]  /*34c60*/  LDL.LU.64 R100, [R1+0xdb0] ;  /* 0x000db00001647983 */ /* 0x000f280000300a00 */
[----:B------:R-:W4:Y:S01]  /*34c70*/  LDL.LU.64 R84, [R1+0xdb8] ;  /* 0x000db80001547983 */ /* 0x000f220000300a00 */
[----:B------:R-:W-:Y:S01]  /*34c80*/  ISETP.GE.U32.AND P6, PT, R241, 0x7fffffa3, PT ;  /* 0x7fffffa3f100780c */ /* 0x000fe20003fc6070 */
[----:B------:R-:W-:-:S02]  /*34c90*/  VIADD R241, R252, 0xffffffd9 ;  /* 0xffffffd9fcf17836 */ /* 0x000fc40000000000 */
[----:B------:R2:W-:Y:S01]  /*34ca0*/  LDGSTS.E [R2+0x23980], desc[UR6][R10.64], !P4 ;  /* 0x239800000a027fae */ /* 0x0005e2000e121846 */
[----:B------:R-:W4:Y:S02]  /*34cb0*/  LDC R252, c[0x0][0x230] ;  /* 0x00008c00fffc7b82 */ /* 0x000f240000000800 */
[----:B------:R-:W-:-:S07]  /*34cc0*/  ISETP.GE.U32.AND P2, PT, R241, 0x7fffffba, PT ;  /* 0x7fffffbaf100780c */ /* 0x000fce0003f46070 */
[----:B------:R1:W-:Y:S01]  /*34cd0*/  LDGSTS.E [R2+0x23d00], desc[UR6][R24.64], !P6 ;  /* 0x23d0000018027fae */ /* 0x0003e2000f121846 */
[----:B--2---:R-:W2:Y:S03]  /*34ce0*/  LDC R10, c[0x0][0x230] ;  /* 0x00008c00ff0a7b82 */ /* 0x004ea60000000800 */
[----:B------:R3:W-:Y:S04]  /*34cf0*/  LDGSTS.E [R2+0x23d80], desc[UR6][R22.64], !P6 ;  /* 0x23d8000016027fae */ /* 0x0007e8000f121846 */
[----:B------:R3:W-:Y:S04]  /*34d00*/  LDGSTS.E [R4+0x22200], desc[UR6][R16.64], !P5 ;  /* 0x2220000010047fae */ /* 0x0007e8000e921846 */
[----:B------:R3:W-:Y:S01]  /*34d10*/  LDGSTS.E [R4+0x22280], desc[UR6][R12.64], !P5 ;  /* 0x222800000c047fae */ /* 0x0007e2000e921846 */
[----:B-1----:R-:W-:-:S05]  /*34d20*/  IMAD.WIDE R24, R69, 0x4, R132 ;  /* 0x0000000445187825 */ /* 0x002fca00078e0284 */
[----:B------:R-:W-:Y:S01]  /*34d30*/  LDGSTS.E [R4+0x22600], desc[UR6][R24.64], !P2 ;  /* 0x2260000018047fae */ /* 0x000fe2000d121846 */
[----:B---3--:R-:W-:-:S03]  /*34d40*/  IMAD.WIDE R22, R69, 0x4, R20 ;  /* 0x0000000445167825 */ /* 0x008fc600078e0214 */
[----:B------:R-:W3:Y:S04]  /*34d50*/  LDL.LU.64 R20, [R1+0xdc0] ;  /* 0x000dc00001147983 */ /* 0x000ee80000300a00 */
[----:B------:R-:W-:Y:S04]  /*34d60*/  STL.64 [R1+0xce8], R24 ;  /* 0x000ce81801007387 */ /* 0x000fe80000100a00 */
[----:B------:R-:W3:Y:S01]  /*34d70*/  LDL.LU.64 R132, [R1+0xdc8] ;  /* 0x000dc80001847983 */ /* 0x000ee20000300a00 */
[----:B------:R-:W-:-:S03]  /*34d80*/  IMAD.WIDE R16, R69, 0x4, R52 ;  /* 0x0000000445107825 */ /* 0x000fc600078e0234 */
[----:B------:R1:W-:Y:S01]  /*34d90*/  STL.64 [R1+0xd10], R22 ;  /* 0x000d101601007387 */ /* 0x0003e20000100a00 */
[----:B------:R-:W-:-:S03]  /*34da0*/  IMAD.WIDE R12, R69, 0x4, R36 ;  /* 0x00000004450c7825 */ /* 0x000fc600078e0224 */
[----:B------:R-:W3:Y:S04]  /*34db0*/  LDL.LU.64 R52, [R1+0xc58] ;  /* 0x000c580001347983 */ /* 0x000ee80000300a00 */
[----:B------:R-:W3:Y:S04]  /*34dc0*/  LDL.LU.64 R36, [R1+0xc60] ;  /* 0x000c600001247983 */ /* 0x000ee80000300a00 */
[----:B------:R1:W-:Y:S04]  /*34dd0*/  LDGSTS.E [R4+0x22680], desc[UR6][R22.64], !P2 ;  /* 0x2268000016047fae */ /* 0x0003e8000d121846 */
[----:B------:R4:W-:Y:S04]  /*34de0*/  STL.64 [R1+0xd18], R16 ;  /* 0x000d181001007387 */ /* 0x0009e80000100a00 */
[----:B------:R2:W-:Y:S01]  /*34df0*/  STL.64 [R1+0xd60], R12 ;  /* 0x000d600c01007387 */ /* 0x0005e20000100a00 */
[----:B-1----:R-:W-:-:S03]  /*34e00*/  IMAD.WIDE R22, R69, 0x4, R116 ;  /* 0x0000000445167825 */ /* 0x002fc600078e0274 */
[----:B------:R4:W-:Y:S04]  /*34e10*/  LDGSTS.E [R4+0x22a00], desc[UR6][R16.64], !P3 ;  /* 0x22a0000010047fae */ /* 0x0009e8000d921846 */
[----:B------:R-:W3:Y:S04]  /*34e20*/  LDL.LU.64 R116, [R1+0xc68] ;  /* 0x000c680001747983 */ /* 0x000ee80000300a00 */
[----:B------:R-:W-:Y:S01]  /*34e30*/  STL.64 [R1+0xd68], R22 ;  /* 0x000d681601007387 */ /* 0x000fe20000100a00 */
[----:B----4-:R-:W-:Y:S01]  /*34e40*/  IMAD.WIDE R16, R69, 0x4, R250 ;  /* 0x0000000445107825 */ /* 0x010fe200078e02fa */
[----:B------:R-:W-:-:S02]  /*34e50*/  ISETP.GE.U32.AND P4, PT, R240, 0x7fffffae, PT ;  /* 0x7fffffaef000780c */ /* 0x000fc40003f86070 */
[----:B------:R-:W4:Y:S01]  /*34e60*/  LDL.LU.64 R250, [R1+0xc70] ;  /* 0x000c700001fa7983 */ /* 0x000f220000300a00 */
[----:B------:R-:W-:-:S03]  /*34e70*/  VIADD R240, R9, 0xffffffc5 ;  /* 0xffffffc509f07836 */ /* 0x000fc60000000000 */
[----:B------:R1:W-:Y:S01]  /*34e80*/  LDGSTS.E [R4+0x22a80], desc[UR6][R12.64], !P3 ;  /* 0x22a800000c047fae */ /* 0x0003e2000d921846 */
[----:B------:R-:W-:Y:S01]  /*34e90*/  VIADD R241, R243, 0xffffffd1 ;  /* 0xffffffd1f3f17836 */ /* 0x000fe20000000000 */
[----:B------:R-:W4:Y:S01]  /*34ea0*/  LDC R9, c[0x0][0x230] ;  /* 0x00008c00ff097b82 */ /* 0x000f220000000800 */
[----:B------:R-:W-:Y:S01]  /*34eb0*/  ISETP.GE.U32.AND P5, PT, R240, 0x7fffffa6, PT ;  /* 0x7fffffa6f000780c */ /* 0x000fe20003fa6070 */
[----:B------:R-:W-:Y:S01]  /*34ec0*/  VIADD R240, R8, 0xffffffdc ;  /* 0xffffffdc08f07836 */ /* 0x000fe20000000000 */
[----:B------:R3:W-:Y:S04]  /*34ed0*/  STL.64 [R1+0xd70], R16 ;  /* 0x000d701001007387 */ /* 0x0007e80000100a00 */
[----:B------:R-:W-:Y:S01]  /*34ee0*/  ISETP.GE.U32.AND P3, PT, R240, 0x7fffffbd, PT ;  /* 0x7fffffbdf000780c */ /* 0x000fe20003f66070 */
[----:B--2---:R-:W-:-:S02]  /*34ef0*/  VIADD R240, R10, 0xffffffd8 ;  /* 0xffffffd80af07836 */ /* 0x004fc40000000000 */
[----:B-1----:R-:W-:Y:S01]  /*34f00*/  IMAD.WIDE R12, R69, 0x4, R100 ;  /* 0x00000004450c7825 */ /* 0x002fe200078e0264 */
[----:B------:R-:W-:Y:S01]  /*34f10*/  ISETP.GE.U32.AND P1, PT, R241, 0x7fffffb2, PT ;  /* 0x7fffffb2f100780c */ /* 0x000fe20003f26070 */
[----:B------:R-:W2:Y:S01]  /*34f20*/  LDL.LU.64 R100, [R1+0xc78] ;  /* 0x000c780001647983 */ /* 0x000ea20000300a00 */
[----:B------:R-:W1:Y:S01]  /*34f30*/  LDC R243, c[0x0][0x230] ;  /* 0x00008c00fff37b82 */ /* 0x000e620000000800 */
[----:B------:R-:W-:Y:S02]  /*34f40*/  IMAD.WIDE R10, R69, 0x4, R84 ;  /* 0x00000004450a7825 */ /* 0x000fe400078e0254 */
[----:B------:R3:W-:Y:S04]  /*34f50*/  STL.64 [R1+0xd78], R12 ;  /* 0x000d780c01007387 */ /* 0x0007e80000100a00 */
[----:B------:R3:W-:Y:S01]  /*34f60*/  STL.64 [R1+0xda0], R10 ;  /* 0x000da00a01007387 */ /* 0x0007e20000100a00 */
[----:B------:R-:W1:Y:S03]  /*34f70*/  LDC R8, c[0x0][0x230] ;  /* 0x00008c00ff087b82 */ /* 0x000e660000000800 */
[----:B------:R-:W2:Y:S01]  /*34f80*/  LDL.LU.64 R84, [R1+0xc80] ;  /* 0x000c800001547983 */ /* 0x000ea20000300a00 */
[----:B------:R-:W-:-:S03]  /*34f90*/  IADD3 R241, R242, -0x37, RZ ;  /* 0xffffffc9f2f17810 */ /* 0x000fc60007ffe0ff */
[----:B------:R-:W-:Y:S01]  /*34fa0*/  LDGSTS.E [R4+0x22e00], desc[UR6][R22.64], !P1 ;  /* 0x22e0000016047fae */ /* 0x000fe2000c921846 */
[----:B------:R-:W-:Y:S01]  /*34fb0*/  ISETP.GE.U32.AND P6, PT, R241, 0x7fffffaa, PT ;  /* 0x7fffffaaf100780c */ /* 0x000fe20003fc6070 */
[----:B------:R-:W1:Y:S02]  /*34fc0*/  LDC R242, c[0x0][0x230] ;  /* 0x00008c00fff27b82 */ /* 0x000e640000000800 */
[----:B------:R3:W-:Y:S04]  /*34fd0*/  LDGSTS.E [R4+0x22e80], desc[UR6][R16.64], !P1 ;  /* 0x22e8000010047fae */ /* 0x0007e8000c921846 */
[----:B------:R3:W-:Y:S04]  /*34fe0*/  LDGSTS.E [R4+0x23200], desc[UR6][R12.64], !P4 ;  /* 0x232000000c047fae */ /* 0x0007e8000e121846 */
[----:B------:R3:W-:Y:S02]  /*34ff0*/  LDGSTS.E [R4+0x23280], desc[UR6][R10.64], !P4 ;  /* 0x232800000a047fae */ /* 0x0007e4000e121846 */
[----:B---3--:R-:W-:-:S04]  /*35000*/  IMAD.WIDE R20, R69, 0x4, R20 ;  /* 0x0000000445147825 */ /* 0x008fc800078e0214 */
[C---:B------:R-:W-:Y:S01]  /*35010*/  IMAD.WIDE R16, R69.reuse, 0x4, R132 ;  /* 0x0000000445107825 */ /* 0x040fe200078e0284 */
[----:B------:R3:W-:Y:S03]  /*35020*/  STL.64 [R1+0xda8], R20 ;  /* 0x000da81401007387 */ /* 0x0007e60000100a00 */
[C---:B------:R-:W-:Y:S01]  /*35030*/  IMAD.WIDE R12, R69.reuse, 0x4, R52 ;  /* 0x00000004450c7825 */ /* 0x040fe200078e0234 */
[----:B------:R-:W-:Y:S03]  /*35040*/  STL.64 [R1+0xeb0], R16 ;  /* 0x000eb01001007387 */ /* 0x000fe60000100a00 */
[C---:B------:R-:W-:Y:S01]  /*35050*/  IMAD.WIDE R10, R69.reuse, 0x4, R36 ;  /* 0x00000004450a7825 */ /* 0x040fe200078e0224 */
[----:B------:R1:W-:Y:S04]  /*35060*/  STL.64 [R1+0xed8], R12 ;  /* 0x000ed80c01007387 */ /* 0x0003e80000100a00 */
[----:B------:R-:W2:Y:S04]  /*35070*/  LDL.LU.64 R180, [R1+0xb50] ;  /* 0x000b500001b47983 */ /* 0x000ea80000300a00 */
[----:B------:R4:W-:Y:S04]  /*35080*/  STL.64 [R1+0xee0], R10 ;  /* 0x000ee00a01007387 */ /* 0x0009e80000100a00 */
[----:B------:R-:W2:Y:S04]  /*35090*/  LDL.LU.64 R52, [R1+0xb58] ;  /* 0x000b580001347983 */ /* 0x000ea80000300a00 */
[----:B------:R-:W-:Y:S04]  /*350a0*/  LDGSTS.E [R4+0x23600], desc[UR6][R20.64], !P6 ;  /* 0x2360000014047fae */ /* 0x000fe8000f121846 */
[----:B------:R-:W2:Y:S04]  /*350b0*/  LDL.LU.64 R164, [R1+0xb60] ;  /* 0x000b600001a47983 */ /* 0x000ea80000300a00 */
[----:B------:R-:W-:Y:S04]  /*350c0*/  LDGSTS.E [R4+0x23680], desc[UR6][R16.64], !P6 ;  /* 0x2368000010047fae */ /* 0x000fe8000f121846 */
[----:B------:R-:W2:Y:S04]  /*350d0*/  LDL.LU.64 R36, [R1+0xb68] ;  /* 0x000b680001247983 */ /* 0x000ea80000300a00 */
[----:B------:R1:W-:Y:S04]  /*350e0*/  LDGSTS.E [R4+0x23a00], desc[UR6][R12.64], !P5 ;  /* 0x23a000000c047fae */ /* 0x0003e8000e921846 */
[----:B------:R4:W-:Y:S04]  /*350f0*/  LDGSTS.E [R4+0x23a80], desc[UR6][R10.64], !P5 ;  /* 0x23a800000a047fae */ /* 0x0009e8000e921846 */
[----:B---3--:R-:W3:Y:S01]  /*35100*/  LDL.LU.64 R20, [R1+0xb70] ;  /* 0x000b700001147983 */ /* 0x008ee20000300a00 */
[----:B-1----:R-:W-:-:S04]  /*35110*/  IMAD.WIDE R12, R69, 0x4, R116 ;  /* 0x00000004450c7825 */ /* 0x002fc800078e0274 */
[----:B----4-:R-:W-:Y:S02]  /*35120*/  IMAD.WIDE R10, R69, 0x4, R250 ;  /* 0x00000004450a7825 */ /* 0x010fe400078e02fa */
[----:B------:R-:W4:Y:S04]  /*35130*/  LDL.LU.64 R250, [R1+0xb78] ;  /* 0x000b780001fa7983 */ /* 0x000f280000300a00 */
[----:B------:R-:W-:Y:S04]  /*35140*/  STL.64 [R1+0xf08], R12 ;  /* 0x000f080c01007387 */ /* 0x000fe80000100a00 */
[----:B------:R-:W-:Y:S04]  /*35150*/  STL.64 [R1+0xf10], R10 ;  /* 0x000f100a01007387 */ /* 0x000fe80000100a00 */
[----:B------:R-:W4:Y:S01]  /*35160*/  LDL.LU.64 R148, [R1+0xb80] ;  /* 0x000b800001947983 */ /* 0x000f220000300a00 */
[----:B------:R-:W-:Y:S01]  /*35170*/  ISETP.GE.U32.AND P1, PT, R240, 0x7fffffb9, PT ;  /* 0x7fffffb9f000780c */ /* 0x000fe20003f26070 */
[----:B------:R-:W-:-:S02]  /*35180*/  VIADD R240, R242, 0xffffffd4 ;  /* 0xffffffd4f2f07836 */ /* 0x000fc40000000000 */
[----:B------:R-:W-:Y:S01]  /*35190*/  VIADD R241, R252, 0xffffffc1 ;  /* 0xffffffc1fcf17836 */ /* 0x000fe20000000000 */
[----:B------:R-:W4:Y:S01]  /*351a0*/  LDL.LU.64 R132, [R1+0xb88] ;  /* 0x000b880001847983 */ /* 0x000f220000300a00 */
[----:B------:R-:W1:Y:S01]  /*351b0*/  LDC R252, c[0x0][0x230] ;  /* 0x00008c00fffc7b82 */ /* 0x000e620000000800 */
[----:B------:R-:W-:Y:S01]  /*351c0*/  ISETP.GE.U32.AND P4, PT, R240, 0x7fffffb5, PT ;  /* 0x7fffffb5f000780c */ /* 0x000fe20003f86070 */
[----:B------:R-:W-:Y:S01]  /*351d0*/  VIADD R240, R9, 0xffffffcc ;  /* 0xffffffcc09f07836 */ /* 0x000fe20000000000 */
[----:B------:R-:W-:Y:S02]  /*351e0*/  ISETP.GE.U32.AND P2, PT, R241, 0x7fffffa2, PT ;  /* 0x7fffffa2f100780c */ /* 0x000fe40003f46070 */
[----:B------:R-:W-:Y:S02]  /*351f0*/  IADD3 R241, R243, -0x30, RZ ;  /* 0xffffffd0f3f17810 */ /* 0x000fe40007ffe0ff */
[----:B------:R-:W-:Y:S01]  /*35200*/  ISETP.GE.U32.AND P5, PT, R240, 0x7fffffad, PT ;  /* 0x7fffffadf000780c */ /* 0x000fe20003fa6070 */
[----:B------:R-:W-:-:S02]  /*35210*/  VIADD R240, R8, 0xffffffc8 ;  /* 0xffffffc808f07836 */ /* 0x000fc40000000000 */
[----:B--2---:R-:W-:-:S04]  /*35220*/  IMAD.WIDE R242, R69, 0x4, R100 ;  /* 0x0000000445f27825 */ /* 0x004fc800078e0264 */
[----:B------:R-:W-:Y:S02]  /*35230*/  IMAD.WIDE R8, R69, 0x4, R84 ;  /* 0x0000000445087825 */ /* 0x000fe400078e0254 */
[----:B------:R-:W2:Y:S01]  /*35240*/  LDC R69, c[0x0][0x23c] ;  /* 0x00008f00ff457b82 */ /* 0x000ea20000000800 */
[----:B------:R-:W-:Y:S01]  /*35250*/  ISETP.GE.U32.AND P6, PT, R241, 0x7fffffb1, PT ;  /* 0x7fffffb1f100780c */ /* 0x000fe20003fc6070 */
[----:B------:R-:W-:Y:S04]  /*35260*/  LDGSTS.E [R4+0x23e00], desc[UR6][R12.64], !P2 ;  /* 0x23e000000c047fae */ /* 0x000fe8000d121846 */
[----:B------:R-:W-:Y:S04]  /*35270*/  STL.64 [R1+0xc70], R8 ;  /* 0x000c700801007387 */ /* 0x000fe80000100a00 */
[----:B------:R-:W4:Y:S04]  /*35280*/  LDL.LU.64 R116, [R1+0xb90] ;  /* 0x000b900001747983 */ /* 0x000f280000300a00 */
[----:B------:R-:W4:Y:S04]  /*35290*/  LDL.LU.64 R100, [R1+0xb98] ;  /* 0x000b980001647983 */ /* 0x000f280000300a00 */
[----:B------:R1:W-:Y:S04]  /*352a0*/  STL.64 [R1+0x2ad8], R242 ;  /* 0x002ad8f201007387 */ /* 0x0003e80000100a00 */
[----:B------:R-:W4:Y:S01]  /*352b0*/  LDL.LU.64 R84, [R1+0xba0] ;  /* 0x000ba00001547983 */ /* 0x000f220000300a00 */
[----:B--2---:R-:W-:-:S03]  /*352c0*/  IMAD.SHL.U32 R241, R69, 0x20, RZ ;  /* 0x0000002045f17824 */ /* 0x004fc600078e00ff */
[----:B------:R-:W2:Y:S04]  /*352d0*/  LDL.LU.64 R68, [R1+0xba8] ;  /* 0x000ba80001447983 */ /* 0x000ea80000300a00 */
[----:B------:R-:W-:Y:S04]  /*352e0*/  STL [R1+0xdc0], RZ ;  /* 0x000dc0ff01007387 */ /* 0x000fe80000100800 */
[----:B------:R-:W-:Y:S04]  /*352f0*/  STL [R1+0xdc4], RZ ;  /* 0x000dc4ff01007387 */ /* 0x000fe80000100800 */
[----:B------:R-:W-:Y:S04]  /*35300*/  LDGSTS.E [R4+0x23e80], desc[UR6][R10.64], !P2 ;  /* 0x23e800000a047fae */ /* 0x000fe8000d121846 */
[----:B------:R1:W-:Y:S04]  /*35310*/  LDGSTS.E [R5+0x22300], desc[UR6][R242.64], !P3 ;  /* 0x22300000f2057fae */ /* 0x0003e8000d921846 */
[----:B------:R1:W-:Y:S01]  /*35320*/  LDGSTS.E [R5+0x22380], desc[UR6][R8.64], !P3 ;  /* 0x2238000008057fae */ /* 0x0003e2000d921846 */
[----:B------:R-:W-:-:S04]  /*35330*/  IMAD.WIDE R230, R241, 0x4, R180 ;  /* 0x00000004f1e67825 */ /* 0x000fc800078e02b4 */
[C---:B------:R-:W-:Y:S02]  /*35340*/  IMAD.WIDE R228, R241.reuse, 0x4, R52 ;  /* 0x00000004f1e47825 */ /* 0x040fe400078e0234 */
[----:B------:R-:W2:Y:S02]  /*35350*/  LDL.LU.64 R52, [R1+0xbb0] ;  /* 0x000bb00001347983 */ /* 0x000ea40000300a00 */
[----:B------:R-:W-:-:S04]  /*35360*/  IMAD.WIDE R212, R241, 0x4, R164 ;  /* 0x00000004f1d47825 */ /* 0x000fc800078e02a4 */
[C---:B------:R-:W-:Y:S02]  /*35370*/  IMAD.WIDE R196, R241.reuse, 0x4, R36 ;  /* 0x00000004f1c47825 */ /* 0x040fe400078e0224 */
[----:B------:R-:W2:Y:S04]  /*35380*/  LDL.LU.64 R36, [R1+0xbb8] ;  /* 0x000bb80001247983 */ /* 0x000ea80000300a00 */
[----:B------:R-:W-:Y:S01]  /*35390*/  STL.64 [R1+0xf58], R230 ;  /* 0x000f58e601007387 */ /* 0x000fe20000100a00 */
[----:B---3--:R-:W-:-:S03]  /*353a0*/  IMAD.WIDE R180, R241, 0x4, R20 ;  /* 0x00000004f1b47825 */ /* 0x008fc600078e0214 */
[----:B------:R-:W3:Y:S04]  /*353b0*/  LDL.LU.64 R20, [R1+0xbc0] ;  /* 0x000bc00001147983 */ /* 0x000ee80000300a00 */
[----:B------:R-:W-:Y:S01]  /*353c0*/  STL.64 [R1+0xf60], R228 ;  /* 0x000f60e401007387 */ /* 0x000fe20000100a00 */
[----:B----4-:R-:W-:-:S03]  /*353d0*/  IMAD.WIDE R164, R241, 0x4, R250 ;  /* 0x00000004f1a47825 */ /* 0x010fc600078e02fa */
[----:B------:R-:W4:Y:S04]  /*353e0*/  LDL.LU.64 R250, [R1+0xbc8] ;  /* 0x000bc80001fa7983 */ /* 0x000f280000300a00 */
[----:B------:R-:W-:Y:S04]  /*353f0*/  STL.64 [R1+0xf68], R212 ;  /* 0x000f68d401007387 */ /* 0x000fe80000100a00 */
[----:B------:R-:W4:Y:S01]  /*35400*/  LDL.LU.64 R248, [R1+0xbd0] ;  /* 0x000bd00001f87983 */ /* 0x000f220000300a00 */
[----:B------:R-:W-:-:S03]  /*35410*/  IMAD.WIDE R148, R241, 0x4, R148 ;  /* 0x00000004f1947825 */ /* 0x000fc600078e0294 */
[----:B------:R-:W1:Y:S04]  /*35420*/  LDL.LU.64 R102, [R1+0xbd8] ;  /* 0x000bd80001667983 */ /* 0x000e680000300a00 */
[----:B------:R-:W-:Y:S04]  /*35430*/  STL.64 [R1+0xf70], R196 ;  /* 0x000f70c401007387 */ /* 0x000fe80000100a00 */
[----:B------:R-:W4:Y:S04]  /*35440*/  LDL.LU.64 R86, [R1+0xbe0] ;  /* 0x000be00001567983 */ /* 0x000f280000300a00 */
[----:B------:R-:W-:Y:S04]  /*35450*/  STL.64 [R1+0xf78], R180 ;  /* 0x000f78b401007387 */ /* 0x000fe80000100a00 */
[----:B------:R-:W4:Y:S04]  /*35460*/  LDL.LU.64 R182, [R1+0xbe8] ;  /* 0x000be80001b67983 */ /* 0x000f280000300a00 */
[----:B------:R-:W-:Y:S04]  /*35470*/  STL.64 [R1+0xf80], R164 ;  /* 0x000f80a401007387 */ /* 0x000fe80000100a00 */
[----:B------:R-:W4:Y:S04]  /*35480*/  LDL.LU.64 R70, [R1+0xbf0] ;  /* 0x000bf00001467983 */ /* 0x000f280000300a00 */
[----:B------:R-:W-:Y:S04]  /*35490*/  STL.64 [R1+0xf88], R148 ;  /* 0x000f889401007387 */ /* 0x000fe80000100a00 */
[----:B------:R-:W4:Y:S01]  /*354a0*/  LDL.LU.64 R22, [R1+0xbf8] ;  /* 0x000bf80001167983 */ /* 0x000f220000300a00 */
[----:B------:R-:W-:-:S04]  /*354b0*/  IMAD.WIDE R132, R241, 0x4, R132 ;  /* 0x00000004f1847825 */ /* 0x000fc800078e0284 */
[C---:B------:R-:W-:Y:S01]  /*354c0*/  IMAD.WIDE R116, R241.reuse, 0x4, R116 ;  /* 0x00000004f1747825 */ /* 0x040fe200078e0274 */
[----:B------:R-:W-:Y:S03]  /*354d0*/  STL.64 [R1+0xf90], R132 ;  /* 0x000f908401007387 */ /* 0x000fe60000100a00 */
[C---:B------:R-:W-:Y:S01]  /*354e0*/  IMAD.WIDE R100, R241.reuse, 0x4, R100 ;  /* 0x00000004f1647825 */ /* 0x040fe200078e0264 */
[----:B------:R-:W4:Y:S04]  /*354f0*/  LDL.LU.64 R166, [R1+0xc00] ;  /* 0x000c000001a67983 */ /* 0x000f280000300a00 */
[----:B------:R-:W4:Y:S01]  /*35500*/  LDL.LU.64 R54, [R1+0xc08] ;  /* 0x000c080001367983 */ /* 0x000f220000300a00 */
[----:B------:R-:W-:-:S03]  /*35510*/  IMAD.WIDE R84, R241, 0x4, R84 ;  /* 0x00000004f1547825 */ /* 0x000fc600078e0254 */
[----:B------:R-:W-:Y:S01]  /*35520*/  STL.64 [R1+0xf98], R116 ;  /* 0x000f987401007387 */ /* 0x000fe20000100a00 */
[----:B--2---:R-:W-:-:S03]  /*35530*/  IMAD.WIDE R68, R241, 0x4, R68 ;  /* 0x00000004f1447825 */ /* 0x004fc600078e0244 */
[----:B------:R-:W2:Y:S04]  /*35540*/  LDL.LU.64 R38, [R1+0xc10] ;  /* 0x000c100001267983 */ /* 0x000ea80000300a00 */
[----:B------:R-:W-:Y:S04]  /*35550*/  STL.64 [R1+0xfa8], R100 ;  /* 0x000fa86401007387 */ /* 0x000fe80000100a00 */
[----:B------:R-:W2:Y:S04]  /*35560*/  LDL.LU.64 R150, [R1+0xc18] ;  /* 0x000c180001967983 */ /* 0x000ea80000300a00 */
[----:B------:R-:W-:Y:S04]  /*35570*/  STL.64 [R1+0xfd8], R84 ;  /* 0x000fd85401007387 */ /* 0x000fe80000100a00 */
[----:B------:R-:W2:Y:S04]  /*35580*/  LDL.LU.64 R134, [R1+0xc20] ;  /* 0x000c200001867983 */ /* 0x000ea80000300a00 */
[----:B------:R-:W-:Y:S04]  /*35590*/  STL.64 [R1+0x1020], R68 ;  /* 0x0010204401007387 */ /* 0x000fe80000100a00 */
[----:B------:R-:W2:Y:S01]  /*355a0*/  LDL.LU.64 R118, [R1+0xc28] ;  /* 0x000c280001767983 */ /* 0x000ea20000300a00 */
[----:B------:R-:W-:-:S05]  /*355b0*/  IMAD.WIDE R52, R241, 0x4, R52 ;  /* 0x00000004f1347825 */ /* 0x000fca00078e0234 */
[----:B------:R-:W-:Y:S01]  /*355c0*/  STL.64 [R1+0x1648], R52 ;  /* 0x0016483401007387 */ /* 0x000fe20000100a00 */
[----:B------:R-:W-:-:S05]  /*355d0*/  IMAD.WIDE R36, R241, 0x4, R36 ;  /* 0x00000004f1247825 */ /* 0x000fca00078e0224 */
[----:B------:R-:W-:Y:S01]  /*355e0*/  STL.64 [R1+0x1698], R36 ;  /* 0x0016982401007387 */ /* 0x000fe20000100a00 */
[----:B---3--:R-:W-:-:S04]  /*355f0*/  IMAD.WIDE R20, R241, 0x4, R20 ;  /* 0x00000004f1147825 */ /* 0x008fc800078e0214 */
[----:B----4-:R-:W-:-:S04]  /*35600*/  IMAD.WIDE R250, R241, 0x4, R250 ;  /* 0x00000004f1fa7825 */ /* 0x010fc800078e02fa */
[----:B------:R-:W-:-:S04]  /*35610*/  IMAD.WIDE R248, R241, 0x4, R248 ;  /* 0x00000004f1f87825 */ /* 0x000fc800078e02f8 */
[C---:B-1----:R-:W-:Y:S02]  /*35620*/  IMAD.WIDE R242, R241.reuse, 0x4, R102 ;  /* 0x00000004f1f27825 */ /* 0x042fe400078e0266 */
[----:B------:R-:W3:Y:S04]  /*35630*/  LDL.LU.64 R102, [R1+0xc30] ;  /* 0x000c300001667983 */ /* 0x000ee80000300a00 */
[----:B------:R-:W-:Y:S01]  /*35640*/  STL.64 [R1+0x16e0], R20 ;  /* 0x0016e01401007387 */ /* 0x000fe20000100a00 */
[----:B------:R-:W-:-:S03]  /*35650*/  IMAD.WIDE R232, R241, 0x4, R86 ;  /* 0x00000004f1e87825 */ /* 0x000fc600078e0256 */
[----:B------:R-:W4:Y:S04]  /*35660*/  LDL.LU.64 R86, [R1+0xc38] ;  /* 0x000c380001567983 */ /* 0x000f280000300a00 */
[----:B------:R-:W-:Y:S04]  /*35670*/  STL.64 [R1+0x1728], R250 ;  /* 0x001728fa01007387 */ /* 0x000fe80000100a00 */
[----:B------:R-:W-:Y:S01]  /*35680*/  STL.64 [R1+0x1768], R248 ;  /* 0x001768f801007387 */ /* 0x000fe20000100a00 */
[----:B------:R-:W-:-:S03]  /*35690*/  IMAD.WIDE R216, R241, 0x4, R70 ;  /* 0x00000004f1d87825 */ /* 0x000fc600078e0246 */
[----:B------:R-:W4:Y:S04]  /*356a0*/  LDL.LU.64 R70, [R1+0xc40] ;  /* 0x000c400001467983 */ /* 0x000f280000300a00 */
[----:B------:R-:W-:Y:S01]  /*356b0*/  STL.64 [R1+0x17a8], R242 ;  /* 0x0017a8f201007387 */ /* 0x000fe20000100a00 */
[----:B------:R-:W-:-:S03]  /*356c0*/  IMAD.WIDE R214, R241, 0x4, R22 ;  /* 0x00000004f1d67825 */ /* 0x000fc600078e0216 */
[----:B------:R-:W4:Y:S01]  /*356d0*/  LDL.LU.64 R22, [R1+0x480] ;  /* 0x0004800001167983 */ /* 0x000f220000300a00 */
[----:B------:R-:W-:-:S03]  /*356e0*/  IMAD.WIDE R218, R241, 0x4, R182 ;  /* 0x00000004f1da7825 */ /* 0x000fc600078e02b6 */
[----:B------:R-:W-:Y:S01]  /*356f0*/  STL.64 [R1+0x17e8], R232 ;  /* 0x0017e8e801007387 */ /* 0x000fe20000100a00 */
[----:B------:R-:W-:-:S03]  /*35700*/  IMAD.WIDE R202, R241, 0x4, R166 ;  /* 0x00000004f1ca7825 */ /* 0x000fc600078e02a6 */
[----:B------:R-:W-:Y:S01]  /*35710*/  STL.64 [R1+0x1820], R218 ;  /* 0x001820da01007387 */ /* 0x000fe20000100a00 */
[----:B------:R-:W-:-:S03]  /*35720*/  IMAD.WIDE R200, R241, 0x4, R54 ;  /* 0x00000004f1c87825 */ /* 0x000fc600078e0236 */
[----:B------:R-:W4:Y:S04]  /*35730*/  LDL.LU.64 R54, [R1+0xc48] ;  /* 0x000c480001367983 */ /* 0x000f280000300a00 */
[----:B------:R-:W-:Y:S01]  /*35740*/  STL.64 [R1+0x1898], R216 ;  /* 0x001898d801007387 */ /* 0x000fe20000100a00 */
[----:B--2---:R-:W-:-:S03]  /*35750*/  IMAD.WIDE R198, R241, 0x4, R38 ;  /* 0x00000004f1c67825 */ /* 0x004fc600078e0226 */
[----:B------:R-:W2:Y:S04]  /*35760*/  LDL.LU.64 R38, [R1+0xc50] ;  /* 0x000c500001267983 */ /* 0x000ea80000300a00 */
[----:B------:R-:W-:Y:S04]  /*35770*/  STL.64 [R1+0x18d0], R214 ;  /* 0x0018d0d601007387 */ /* 0x000fe80000100a00 */
[----:B------:R-:W-:Y:S01]  /*35780*/  STL.64 [R1+0x18f8], R202 ;  /* 0x0018f8ca01007387 */ /* 0x000fe20000100a00 */
[----:B------:R-:W-:-:S03]  /*35790*/  IMAD.WIDE R186, R241, 0x4, R150 ;  /* 0x00000004f1ba7825 */ /* 0x000fc600078e0296 */
[----:B------:R-:W2:Y:S01]  /*357a0*/  LDL.LU.64 R120, [R1+0x3d0] ;  /* 0x0003d00001787983 */ /* 0x000ea20000300a00 */
[----:B------:R-:W-:-:S03]  /*357b0*/  IMAD.WIDE R184, R241, 0x4, R134 ;  /* 0x00000004f1b87825 */ /* 0x000fc600078e0286 */
[----:B------:R-:W2:Y:S04]  /*357c0*/  LDL.LU.64 R104, [R1+0x390] ;  /* 0x0003900001687983 */ /* 0x000ea80000300a00 */
[----:B------:R-:W-:Y:S04]  /*357d0*/  STL.64 [R1+0x1910], R200 ;  /* 0x001910c801007387 */ /* 0x000fe80000100a00 */
[----:B------:R-:W2:Y:S01]  /*357e0*/  LDL.LU.64 R134, [R1+0x350] ;  /* 0x0003500001867983 */ /* 0x000ea20000300a00 */
[----:B------:R-:W-:-:S03]  /*357f0*/  IMAD.WIDE R182, R241, 0x4, R118 ;  /* 0x00000004f1b67825 */ /* 0x000fc600078e0276 */
[----:B------:R-:W2:Y:S04]  /*35800*/  LDL.LU.64 R88, [R1+0x310] ;  /* 0x0003100001587983 */ /* 0x000ea80000300a00 */
[----:B------:R-:W-:Y:S04]  /*35810*/  STL.64 [R1+0x1930], R198 ;  /* 0x001930c601007387 */ /* 0x000fe80000100a00 */
[----:B------:R-:W2:Y:S04]  /*35820*/  LDL.LU.64 R72, [R1+0x2d0] ;  /* 0x0002d00001487983 */ /* 0x000ea80000300a00 */
[----:B------:R-:W2:Y:S04]  /*35830*/  LDL.LU.64 R118, [R1+0x290] ;  /* 0x0002900001767983 */ /* 0x000ea80000300a00 */
[----:B------:R-:W-:Y:S04]  /*35840*/  STL.64 [R1+0x19f0], R186 ;  /* 0x0019f0ba01007387 */ /* 0x000fe80000100a00 */
[----:B------:R-:W2:Y:S04]  /*35850*/  LDL.LU.64 R56, [R1+0x250] ;  /* 0x0002500001387983 */ /* 0x000ea80000300a00 */
[----:B------:R-:W2:Y:S04]  /*35860*/  LDL.LU.64 R40, [R1+0x210] ;  /* 0x0002100001287983 */ /* 0x000ea80000300a00 */
[----:B------:R-:W-:Y:S01]  /*35870*/  STL.64 [R1+0x1a10], R184 ;  /* 0x001a10b801007387 */ /* 0x000fe20000100a00 */
[----:B---3--:R-:W-:-:S03]  /*35880*/  IMAD.WIDE R170, R241, 0x4, R102 ;  /* 0x00000004f1aa7825 */ /* 0x008fc600078e0266 */
[----:B------:R-:W3:Y:S04]  /*35890*/  LDL.LU.64 R102, [R1+0x1d0] ;  /* 0x0001d00001667983 */ /* 0x000ee80000300a00 */
[----:B------:R-:W3:Y:S04]  /*358a0*/  LDL.LU.64 R24, [R1+0x190] ;  /* 0x0001900001187983 */ /* 0x000ee80000300a00 */
[----:B------:R-:W-:Y:S01]  /*358b0*/  STL.64 [R1+0x1a20], R182 ;  /* 0x001a20b601007387 */ /* 0x000fe20000100a00 */
[----:B----4-:R-:W-:-:S04]  /*358c0*/  IMAD.WIDE R168, R241, 0x4, R86 ;  /* 0x00000004f1a87825 */ /* 0x010fc800078e0256 */
[C---:B------:R-:W-:Y:S02]  /*358d0*/  IMAD.WIDE R154, R241.reuse, 0x4, R22 ;  /* 0x00000004f19a7825 */ /* 0x040fe400078e0216 */
[----:B------:R-:W4:Y:S04]  /*358e0*/  LDL.LU.64 R22, [R1+0x150] ;  /* 0x0001500001167983 */ /* 0x000f280000300a00 */
[----:B------:R-:W4:Y:S01]  /*358f0*/  LDL.LU.64 R8, [R1+0x110] ;  /* 0x0001100001087983 */ /* 0x000f220000300a00 */
[----:B------:R-:W-:-:S03]  /*35900*/  IMAD.WIDE R166, R241, 0x4, R70 ;  /* 0x00000004f1a67825 */ /* 0x000fc600078e0246 */
[----:B------:R-:W-:Y:S04]  /*35910*/  STL.64 [R1+0x1a30], R170 ;  /* 0x001a30aa01007387 */ /* 0x000fe80000100a00 */
[----:B------:R-:W4:Y:S04]  /*35920*/  LDL.LU.64 R86, [R1+0xd0] ;  /* 0x0000d00001567983 */ /* 0x000f280000300a00 */
[----:B------:R-:W4:Y:S01]  /*35930*/  LDL.LU.64 R70, [R1+0x90] ;  /* 0x0000900001467983 */ /* 0x000f220000300a00 */
[----:B------:R-:W-:-:S03]  /*35940*/  IMAD.WIDE R152, R241, 0x4, R54 ;  /* 0x00000004f1987825 */ /* 0x000fc600078e0236 */
[----:B------:R-:W-:Y:S01]  /*35950*/  STL.64 [R1+0x1a38], R168 ;  /* 0x001a38a801007387 */ /* 0x000fe20000100a00 */
[----:B--2---:R-:W-:-:S03]  /*35960*/  IMAD.WIDE R150, R241, 0x4, R38 ;  /* 0x00000004f1967825 */ /* 0x004fc600078e0226 */
[----:B------:R-:W2:Y:S04]  /*35970*/  LDL.LU.64 R54, [R1+0x50] ;  /* 0x0000500001367983 */ /* 0x000ea80000300a00 */
[----:B------:R-:W2:Y:S01]  /*35980*/  LDL.LU.64 R38, [R1] ;  /* 0x0000000001267983 */ /* 0x000ea20000300a00 */
[----:B------:R-:W-:-:S03]  /*35990*/  IMAD.WIDE R138, R241, 0x4, R120 ;  /* 0x00000004f18a7825 */ /* 0x000fc600078e0278 */
[----:B------:R-:W-:Y:S01]  /*359a0*/  STL.64 [R1+0x1b00], R166 ;  /* 0x001b00a601007387 */ /* 0x000fe20000100a00 */
[----:B------:R-:W-:-:S03]  /*359b0*/  IMAD.WIDE R136, R241, 0x4, R104 ;  /* 0x00000004f1887825 */ /* 0x000fc600078e0268 */
[----:B------:R-:W-:Y:S04]  /*359c0*/  STL.64 [R1+0x1b08], R154 ;  /* 0x001b089a01007387 */ /* 0x000fe80000100a00 */
[----:B------:R-:W-:Y:S01]  /*359d0*/  STL.64 [R1+0x1b10], R152 ;  /* 0x001b109801007387 */ /* 0x000fe20000100a00 */
        /* <DEDUP_REMOVED lines=15> */
[----:B------:R-:W-:-:S04]  /*35ad0*/  IMAD.WIDE R64, R241, 0x4, R18 ;  /* 0x00000004f1407825 */ /* 0x000fc800078e0212 */
[----:B------:R-:W-:-:S04]  /*35ae0*/  IMAD.WIDE R58, R241, 0x4, R34 ;  /* 0x00000004f13a7825 */ /* 0x000fc800078e0222 */
[----:B---3--:R-:W-:-:S04]  /*35af0*/  IMAD.WIDE R102, R241, 0x4, R102 ;  /* 0x00000004f1667825 */ /* 0x008fc800078e0266 */
[C---:B------:R-:W-:Y:S01]  /*35b00*/  IMAD.WIDE R90, R241.reuse, 0x4, R24 ;  /* 0x00000004f15a7825 */ /* 0x040fe200078e0218 */
[----:B------:R-:W-:Y:S04]  /*35b10*/  STL.64 [R1+0x1ce8], R102 ;  /* 0x001ce86601007387 */ /* 0x000fe80000100a00 */
[----:B------:R-:W-:Y:S01]  /*35b20*/  STL.64 [R1+0x1dc0], R90 ;  /* 0x001dc05a01007387 */ /* 0x000fe20000100a00 */
[----:B----4-:R-:W-:-:S04]  /*35b30*/  IMAD.WIDE R22, R241, 0x4, R22 ;  /* 0x00000004f1167825 */ /* 0x010fc800078e0216 */
[C---:B------:R-:W-:Y:S01]  /*35b40*/  IMAD.WIDE R88, R241.reuse, 0x4, R8 ;  /* 0x00000004f1587825 */ /* 0x040fe200078e0208 */
[----:B------:R-:W-:Y:S04]  /*35b50*/  STL.64 [R1+0x1dc8], R22 ;  /* 0x001dc81601007387 */ /* 0x000fe80000100a00 */
[----:B------:R-:W-:Y:S04]  /*35b60*/  STL.64 [R1+0x1dd0], R88 ;  /* 0x001dd05801007387 */ /* 0x000fe80000100a00 */
[----:B------:R-:W3:Y:S04]  /*35b70*/  LDL.LU.64 R32, [R1+0xdf0] ;  /* 0x000df00001207983 */ /* 0x000ee80000300a00 */
[----:B------:R-:W4:Y:S04]  /*35b80*/  LDL.LU.64 R16, [R1+0xe00] ;  /* 0x000e000001107983 */ /* 0x000f280000300a00 */
[----:B------:R-:W4:Y:S04]  /*35b90*/  LDL.LU.64 R60, [R1+0xe10] ;  /* 0x000e1000013c7983 */ /* 0x000f280000300a00 */
[----:B------:R-:W4:Y:S01]  /*35ba0*/  LDL.LU.64 R28, [R1+0xe20] ;  /* 0x000e2000011c7983 */ /* 0x000f220000300a00 */
[----:B------:R-:W-:-:S03]  /*35bb0*/  IMAD.WIDE R86, R241, 0x4, R86 ;  /* 0x00000004f1567825 */ /* 0x000fc600078e0256 */
[----:B------:R-:W4:Y:S04]  /*35bc0*/  LDL.LU.64 R234, [R1+0xe30] ;  /* 0x000e300001ea7983 */ /* 0x000f280000300a00 */
[----:B------:R-:W4:Y:S01]  /*35bd0*/  LDL.LU.64 R44, [R1+0xdd8] ;  /* 0x000dd800012c7983 */ /* 0x000f220000300a00 */
[----:B------:R-:W-:-:S03]  /*35be0*/  IMAD.WIDE R74, R241, 0x4, R70 ;  /* 0x00000004f14a7825 */ /* 0x000fc600078e0246 */
[----:B------:R-:W4:Y:S04]  /*35bf0*/  LDL.LU.64 R12, [R1+0xde8] ;  /* 0x000de800010c7983 */ /* 0x000f280000300a00 */
[----:B------:R-:W4:Y:S04]  /*35c00*/  LDL.LU.64 R26, [R1+0xdf8] ;  /* 0x000df800011a7983 */ /* 0x000f280000300a00 */
[----:B------:R-:W4:Y:S04]  /*35c10*/  LDL.LU.64 R10, [R1+0xe08] ;  /* 0x000e0800010a7983 */ /* 0x000f280000300a00 */
[----:B------:R-:W4:Y:S04]  /*35c20*/  LDL.LU.64 R244, [R1+0xe18] ;  /* 0x000e180001f47983 */ /* 0x000f280000300a00 */
[----:B------:R-:W4:Y:S04]  /*35c30*/  LDL.LU.64 R24, [R1+0xe28] ;  /* 0x000e280001187983 */ /* 0x000f280000300a00 */
[----:B------:R-:W4:Y:S04]  /*35c40*/  LDL.LU.64 R8, [R1+0xe38] ;  /* 0x000e380001087983 */ /* 0x000f280000300a00 */
[----:B------:R-:W-:Y:S04]  /*35c50*/  STL.64 [R1+0x1ea8], R86 ;  /* 0x001ea85601007387 */ /* 0x000fe80000100a00 */
[----:B------:R-:W4:Y:S04]  /*35c60*/  LDL.LU.64 R18, [R1+0xde0] ;  /* 0x000de00001127983 */ /* 0x000f280000300a00 */
[----:B------:R-:W-:Y:S04]  /*35c70*/  STL.64 [R1+0x1eb0], R74 ;  /* 0x001eb04a01007387 */ /* 0x000fe80000100a00 */
[----:B------:R-:W4:Y:S01]  /*35c80*/  LDL.LU.64 R34, [R1+0xdd0] ;  /* 0x000dd00001227983 */ /* 0x000f220000300a00 */
[----:B------:R-:W-:Y:S01]  /*35c90*/  ISETP.GE.U32.AND P2, PT, R240, 0x7fffffa9, PT ;  /* 0x7fffffa9f000780c */ /* 0x000fe20003f46070 */
[----:B------:R-:W-:-:S05]  /*35ca0*/  VIADD R240, R252, 0xffffffc4 ;  /* 0xffffffc4fcf07836 */ /* 0x000fca0000000000 */
[----:B------:R-:W-:Y:S02]  /*35cb0*/  ISETP.GE.U32.AND P3, PT, R240, 0x7fffffa5, PT ;  /* 0x7fffffa5f000780c */ /* 0x000fe40003f66070 */
[----:B------:R-:W1:Y:S01]  /*35cc0*/  LDC R240, c[0x0][0x238] ;  /* 0x00008e00fff07b82 */ /* 0x000e620000000800 */
[----:B------:R-:W-:Y:S01]  /*35cd0*/  UIADD3 UR10, UR10, -0x40, URZ ;  /* 0xffffffc00a0a7890 */ /* 0x000fe2000fffe03f */
[----:B--2---:R-:W-:-:S04]  /*35ce0*/  IMAD.WIDE R72, R241, 0x4, R54 ;  /* 0x00000004f1487825 */ /* 0x004fc800078e0236 */
[----:B------:R-:W-:Y:S01]  /*35cf0*/  IMAD.WIDE R54, R241, 0x4, R66 ;  /* 0x00000004f1367825 */ /* 0x000fe200078e0242 */
[----:B------:R-:W-:-:S03]  /*35d00*/  UISETP.GE.U32.AND UP0, UPT, UR10, 0x7fffffa1, UPT ;  /* 0x7fffffa10a00788c */ /* 0x000fc6000bf06070 */
[----:B------:R-:W-:-:S04]  /*35d10*/  IMAD.WIDE R56, R241, 0x4, R50 ;  /* 0x00000004f1387825 */ /* 0x000fc800078e0232 */
[----:B------:R-:W-:-:S04]  /*35d20*/  IMAD.WIDE R42, R241, 0x4, R98 ;  /* 0x00000004f12a7825 */ /* 0x000fc800078e0262 */
[----:B-1----:R-:W-:Y:S02]  /*35d30*/  IMAD.SHL.U32 R240, R240, 0x20, RZ ;  /* 0x00000020f0f07824 */ /* 0x002fe400078e00ff */
[----:B------:R-:W-:-:S04]  /*35d40*/  IMAD.WIDE R70, R241, 0x4, R38 ;  /* 0x00000004f1467825 */ /* 0x000fc800078e0226 */
[----:B------:R-:W-:-:S04]  /*35d50*/  IMAD.WIDE R48, R241, 0x4, R82 ;  /* 0x00000004f1307825 */ /* 0x000fc800078e0252 */
[----:B------:R-:W-:-:S04]  /*35d60*/  IMAD.WIDE R38, R241, 0x4, R130 ;  /* 0x00000004f1267825 */ /* 0x000fc800078e0282 */
[----:B------:R-:W-:Y:S01]  /*35d70*/  IMAD.WIDE R40, R241, 0x4, R114 ;  /* 0x00000004f1287825 */ /* 0x000fe200078e0272 */
        /* <DEDUP_REMOVED lines=9> */
[----:B------:R-:W-:Y:S01]  /*35e10*/  STL.64 [R1+0x2a70], R38 ;  /* 0x002a702601007387 */ /* 0x000fe20000100a00 */
[----:B---3--:R-:W-:-:S04]  /*35e20*/  IMAD.WIDE R98, R240, 0x4, R32 ;  /* 0x00000004f0627825 */ /* 0x008fc800078e0220 */
[----:B----4-:R-:W-:-:S04]  /*35e30*/  IMAD.WIDE R130, R240, 0x4, R16 ;  /* 0x00000004f0827825 */ /* 0x010fc800078e0210 */
[----:B------:R-:W-:-:S04]  /*35e40*/  IMAD.WIDE R60, R240, 0x4, R60 ;  /* 0x00000004f03c7825 */ /* 0x000fc800078e023c */
[----:B------:R-:W-:-:S04]  /*35e50*/  IMAD.WIDE R28, R240, 0x4, R28 ;  /* 0x00000004f01c7825 */ /* 0x000fc800078e021c */
[----:B------:R-:W-:-:S04]  /*35e60*/  IMAD.WIDE R50, R240, 0x4, R12 ;  /* 0x00000004f0327825 */ /* 0x000fc800078e020c */
[----:B------:R-:W-:-:S04]  /*35e70*/  IMAD.WIDE R82, R240, 0x4, R26 ;  /* 0x00000004f0527825 */ /* 0x000fc800078e021a */
[----:B------:R-:W-:-:S04]  /*35e80*/  IMAD.WIDE R114, R240, 0x4, R10 ;  /* 0x00000004f0727825 */ /* 0x000fc800078e020a */
[----:B------:R-:W-:-:S04]  /*35e90*/  IMAD.WIDE R234, R240, 0x4, R234 ;  /* 0x00000004f0ea7825 */ /* 0x000fc800078e02ea */
[----:B------:R-:W-:-:S04]  /*35ea0*/  IMAD.WIDE R66, R240, 0x4, R18 ;  /* 0x00000004f0427825 */ /* 0x000fc800078e0212 */
[----:B------:R-:W-:-:S04]  /*35eb0*/  IMAD.WIDE R18, R240, 0x4, R44 ;  /* 0x00000004f0127825 */ /* 0x000fc800078e022c */
[----:B------:R-:W-:-:S05]  /*35ec0*/  IMAD.WIDE R34, R240, 0x4, R34 ;  /* 0x00000004f0227825 */ /* 0x000fca00078e0222 */
[----:B------:R-:W-:Y:S04]  /*35ed0*/  LDGSTS.E [R5+0x22700], desc[UR6][R34.64], !P1 ;  /* 0x2270000022057fae */ /* 0x000fe8000c921846 */
[----:B------:R-:W-:Y:S01]  /*35ee0*/  LDGSTS.E [R5+0x22780], desc[UR6][R18.64], !P1 ;  /* 0x2278000012057fae */ /* 0x000fe2000c921846 */
[----:B------:R-:W-:Y:S01]  /*35ef0*/  PLOP3.LUT P1, PT, PT, PT, UP0, 0x80, 0x0 ;  /* 0x000000000000781c */ /* 0x000fe20003f2f008 */
[C---:B------:R-:W-:Y:S02]  /*35f00*/  IMAD.WIDE R44, R240.reuse, 0x4, R244 ;  /* 0x00000004f02c7825 */ /* 0x040fe400078e02f4 */
[----:B------:R-:W-:Y:S04]  /*35f10*/  LDGSTS.E [R5+0x22b00], desc[UR6][R66.64], !P4 ;  /* 0x22b0000042057fae */ /* 0x000fe8000e121846 */
[----:B------:R-:W-:Y:S01]  /*35f20*/  LDGSTS.E [R5+0x22b80], desc[UR6][R50.64], !P4 ;  /* 0x22b8000032057fae */ /* 0x000fe2000e121846 */
[----:B------:R-:W-:-:S03]  /*35f30*/  IMAD.WIDE R12, R240, 0x4, R24 ;  /* 0x00000004f00c7825 */ /* 0x000fc600078e0218 */
[----:B------:R-:W-:Y:S01]  /*35f40*/  LDGSTS.E [R5+0x22f00], desc[UR6][R98.64], !P6 ;  /* 0x22f0000062057fae */ /* 0x000fe2000f121846 */
[----:B------:R-:W-:-:S03]  /*35f50*/  IMAD.WIDE R244, R240, 0x4, R8 ;  /* 0x00000004f0f47825 */ /* 0x000fc600078e0208 */
[----:B------:R-:W-:Y:S04]  /*35f60*/  LDGSTS.E [R5+0x22f80], desc[UR6][R82.64], !P6 ;  /* 0x22f8000052057fae */ /* 0x000fe8000f121846 */
        /* <DEDUP_REMOVED lines=8> */
[----:B------:R-:W0:Y:S04]  /*35ff0*/  LDGDEPBAR ;  /* 0x00000000000079af */ /* 0x000e280000000000 */
[----:B------:R-:W-:Y:S04]  /*36000*/  LDGSTS.E [R0+0x10000], desc[UR6][R230.64], P0 ;  /* 0x10000000e6007fae */ /* 0x000fe80008121846 */
[----:B------:R-:W-:Y:S01]  /*36010*/  LDGSTS.E [R0+0x10400], desc[UR6][R228.64], P0 ;  /* 0x10400000e4007fae */ /* 0x000fe20008121846 */
[----:B------:R-:W-:-:S03]  /*36020*/  IMAD.WIDE R32, R241, 0x4, R146 ;  /* 0x00000004f1207825 */ /* 0x000fc600078e0292 */
[----:B------:R1:W-:Y:S04]  /*36030*/  STL.64 [R1+0x2d0], R60 ;  /* 0x0002d03c01007387 */ /* 0x0003e80000100a00 */
[----:B------:R-:W-:Y:S01]  /*36040*/  LDGSTS.E [R0+0x10800], desc[UR6][R212.64], P0 ;  /* 0x10800000d4007fae */ /* 0x000fe20008121846 */
[----:B------:R-:W-:-:S03]  /*36050*/  IMAD.WIDE R26, R241, 0x4, R162 ;  /* 0x00000004f11a7825 */ /* 0x000fc600078e02a2 */
[----:B------:R-:W-:Y:S04]  /*36060*/  STL.64 [R1+0xc40], R28 ;  /* 0x000c401c01007387 */ /* 0x000fe80000100a00 */
[----:B------:R-:W-:Y:S01]  /*36070*/  LDGSTS.E [R0+0x10c00], desc[UR6][R196.64], P0 ;  /* 0x10c00000c4007fae */ /* 0x000fe20008121846 */
[----:B------:R-:W-:-:S03]  /*36080*/  IMAD.WIDE R24, R241, 0x4, R178 ;  /* 0x00000004f1187825 */ /* 0x000fc600078e02b2 */
[----:B------:R-:W-:Y:S04]  /*36090*/  STL.64 [R1+0xc78], R234 ;  /* 0x000c78ea01007387 */ /* 0x000fe80000100a00 */
[----:B------:R-:W-:Y:S01]  /*360a0*/  LDGSTS.E [R0+0x11000], desc[UR6][R180.64], P0 ;  /* 0x11000000b4007fae */ /* 0x000fe20008121846 */
[----:B------:R-:W-:-:S03]  /*360b0*/  IMAD.WIDE R16, R241, 0x4, R194 ;  /* 0x00000004f1107825 */ /* 0x000fc600078e02c2 */
[----:B------:R2:W-:Y:S04]  /*360c0*/  STL.64 [R1], R44 ;  /* 0x0000002c01007387 */ /* 0x0005e80000100a00 */
[----:B------:R-:W-:Y:S04]  /*360d0*/  LDGSTS.E [R0+0x11400], desc[UR6][R164.64], P0 ;  /* 0x11400000a4007fae */ /* 0x000fe80008121846 */
[----:B------:R-:W-:Y:S04]  /*360e0*/  STL.64 [R1+0x2ae0], R34 ;  /* 0x002ae02201007387 */ /* 0x000fe80000100a00 */
[----:B------:R-:W-:Y:S01]  /*360f0*/  LDGSTS.E [R0+0x11800], desc[UR6][R148.64], P0 ;  /* 0x1180000094007fae */ /* 0x000fe20008121846 */
[----:B------:R-:W-:-:S03]  /*36100*/  IMAD.WIDE R10, R241, 0x4, R210 ;  /* 0x00000004f10a7825 */ /* 0x000fc600078e02d2 */
[----:B------:R3:W-:Y:S04]  /*36110*/  STL.64 [R1+0x480], R12 ;  /* 0x0004800c01007387 */ /* 0x0007e80000100a00 */
[----:B------:R-:W-:Y:S01]  /*36120*/  LDGSTS.E [R0+0x11c00], desc[UR6][R132.64], P0 ;  /* 0x11c0000084007fae */ /* 0x000fe20008121846 */
[----:B------:R-:W-:-:S03]  /*36130*/  IMAD.WIDE R8, R241, 0x4, R226 ;  /* 0x00000004f1087825 */ /* 0x000fc600078e02e2 */
[----:B------:R4:W-:Y:S04]  /*36140*/  STL.64 [R1+0xc48], R244 ;  /* 0x000c48f401007387 */ /* 0x0009e80000100a00 */
        /* <DEDUP_REMOVED lines=17> */
[----:B------:R4:W-:Y:S04]  /*36260*/  STL.64 [R1+0x2af8], R50 ;  /* 0x002af83201007387 */ /* 0x0009e80000100a00 */
        /* <DEDUP_REMOVED lines=8> */
[----:B------:R4:W-:Y:S04]  /*362f0*/  LDGSTS.E [R0+0x15400], desc[UR6][R214.64], P0 ;  /* 0x15400000d6007fae */ /* 0x0009e80008121846 */
[----:B-1----:R-:W4:Y:S04]  /*36300*/  LDL.LU.64 R60, [R1+0x2d98] ;  /* 0x002d9800013c7983 */ /* 0x002f280000300a00 */
[----:B------:R-:W-:Y:S04]  /*36310*/  LDGSTS.E [R0+0x15800], desc[UR6][R202.64], P0 ;  /* 0x15800000ca007fae */ /* 0x000fe80008121846 */
[----:B--2---:R-:W2:Y:S04]  /*36320*/  LDL.LU.64 R44, [R1+0x2d90] ;  /* 0x002d9000012c7983 */ /* 0x004ea80000300a00 */
[----:B------:R-:W-:Y:S04]  /*36330*/  LDGSTS.E [R0+0x15c00], desc[UR6][R200.64], P0 ;  /* 0x15c00000c8007fae */ /* 0x000fe80008121846 */
[----:B------:R-:W2:Y:S04]  /*36340*/  LDL.LU.64 R28, [R1+0x2d88] ;  /* 0x002d8800011c7983 */ /* 0x000ea80000300a00 */
[----:B------:R1:W-:Y:S04]  /*36350*/  LDGSTS.E [R0+0x16000], desc[UR6][R198.64], P0 ;  /* 0x16000000c6007fae */ /* 0x0003e80008121846 */
[----:B---3--:R-:W3:Y:S04]  /*36360*/  LDL.LU.64 R12, [R1+0x2d80] ;  /* 0x002d8000010c7983 */ /* 0x008ee80000300a00 */
[----:B------:R-:W-:Y:S04]  /*36370*/  LDGSTS.E [R0+0x16400], desc[UR6][R186.64], P0 ;  /* 0x16400000ba007fae */ /* 0x000fe80008121846 */
[----:B------:R-:W2:Y:S04]  /*36380*/  LDL.LU.64 R234, [R1+0x2d78] ;  /* 0x002d780001ea7983 */ /* 0x000ea80000300a00 */
[----:B------:R-:W-:Y:S04]  /*36390*/  LDGSTS.E [R0+0x16800], desc[UR6][R184.64], P0 ;  /* 0x16800000b8007fae */ /* 0x000fe80008121846 */
[----:B----4-:R-:W4:Y:S04]  /*363a0*/  LDL.LU.64 R244, [R1+0x2d70] ;  /* 0x002d700001f47983 */ /* 0x010f280000300a00 */
[----:B------:R1:W-:Y:S04]  /*363b0*/  LDGSTS.E [R0+0x16c00], desc[UR6][R182.64], P0 ;  /* 0x16c00000b6007fae */ /* 0x0003e80008121846 */
[----:B------:R-:W3:Y:S04]  /*363c0*/  LDL.LU.64 R230, [R1+0x2d68] ;  /* 0x002d680001e67983 */ /* 0x000ee80000300a00 */
[----:B------:R-:W-:Y:S04]  /*363d0*/  LDGSTS.E [R0+0x17000], desc[UR6][R170.64], P0 ;  /* 0x17000000aa007fae */ /* 0x000fe80008121846 */
[----:B------:R-:W2:Y:S04]  /*363e0*/  LDL.LU.64 R228, [R1+0x2d60] ;  /* 0x002d600001e47983 */ /* 0x000ea80000300a00 */
[----:B------:R-:W-:Y:S04]  /*363f0*/  LDGSTS.E [R0+0x17400], desc[UR6][R168.64], P0 ;  /* 0x17400000a8007fae */ /* 0x000fe80008121846 */
[----:B------:R-:W3:Y:S04]  /*36400*/  LDL.LU.64 R212, [R1+0x2d58] ;  /* 0x002d580001d47983 */ /* 0x000ee80000300a00 */
[----:B------:R1:W-:Y:S04]  /*36410*/  LDGSTS.E [R0+0x17800], desc[UR6][R166.64], P0 ;  /* 0x17800000a6007fae */ /* 0x0003e80008121846 */
[----:B------:R-:W2:Y:S04]  /*36420*/  LDL.LU.64 R196, [R1+0x2d50] ;  /* 0x002d500001c47983 */ /* 0x000ea80000300a00 */
[----:B------:R-:W-:Y:S04]  /*36430*/  LDGSTS.E [R0+0x17c00], desc[UR6][R154.64], P0 ;  /* 0x17c000009a007fae */ /* 0x000fe80008121846 */
[----:B------:R-:W3:Y:S04]  /*36440*/  LDL.LU.64 R180, [R1+0x2d48] ;  /* 0x002d480001b47983 */ /* 0x000ee80000300a00 */
[----:B------:R-:W-:Y:S04]  /*36450*/  LDGSTS.E [R0+0x18000], desc[UR6][R152.64], P0 ;  /* 0x1800000098007fae */ /* 0x000fe80008121846 */
[----:B------:R-:W2:Y:S04]  /*36460*/  LDL.LU.64 R164, [R1+0x2d40] ;  /* 0x002d400001a47983 */ /* 0x000ea80000300a00 */
[----:B------:R1:W-:Y:S04]  /*36470*/  LDGSTS.E [R0+0x18400], desc[UR6][R150.64], P0 ;  /* 0x1840000096007fae */ /* 0x0003e80008121846 */
[----:B------:R-:W3:Y:S04]  /*36480*/  LDL.LU.64 R148, [R1+0x2d38] ;  /* 0x002d380001947983 */ /* 0x000ee80000300a00 */
[----:B------:R-:W-:Y:S04]  /*36490*/  LDGSTS.E [R0+0x18800], desc[UR6][R138.64], P0 ;  /* 0x188000008a007fae */ /* 0x000fe80008121846 */
[----:B------:R-:W2:Y:S04]  /*364a0*/  LDL.LU.64 R132, [R1+0x2d30] ;  /* 0x002d300001847983 */ /* 0x000ea80000300a00 */
[----:B------:R-:W-:Y:S04]  /*364b0*/  LDGSTS.E [R0+0x18c00], desc[UR6][R136.64], P0 ;  /* 0x18c0000088007fae */ /* 0x000fe80008121846 */
[----:B------:R-:W2:Y:S04]  /*364c0*/  LDL.LU.64 R116, [R1+0x2d28] ;  /* 0x002d280001747983 */ /* 0x000ea80000300a00 */
        /* <DEDUP_REMOVED lines=15> */
[----:B------:R-:W-:Y:S04]  /*365c0*/  LDGSTS.E [R0+0x1b000], desc[UR6][R22.64], P0 ;  /* 0x1b00000016007fae */ /* 0x000fe80008121846 */
[----:B------:R-:W4:Y:S04]  /*365d0*/  LDL.LU.64 R182, [R1+0xb48] ;  /* 0x000b480001b67983 */ /* 0x000f280000300a00 */
[----:B------:R-:W-:Y:S04]  /*365e0*/  LDGSTS.E [R0+0x1b400], desc[UR6][R88.64], P0 ;  /* 0x1b40000058007fae */ /* 0x000fe80008121846 */
[----:B------:R-:W1:Y:S04]  /*365f0*/  LDL.LU.64 R22, [R1+0xb10] ;  /* 0x000b100001167983 */ /* 0x000e680000300a00 */
[----:B------:R-:W2:Y:S04]  /*36600*/  LDL.LU.64 R166, [R1+0xad8] ;  /* 0x000ad80001a67983 */ /* 0x000ea80000300a00 */
[----:B------:R-:W3:Y:S04]  /*36610*/  LDL.LU.64 R248, [R1+0xaa0] ;  /* 0x000aa00001f87983 */ /* 0x000ee80000300a00 */
[----:B------:R-:W3:Y:S04]  /*36620*/  LDL.LU.64 R150, [R1+0xa68] ;  /* 0x000a680001967983 */ /* 0x000ee80000300a00 */
[----:B------:R-:W3:Y:S04]  /*36630*/  LDL.LU.64 R134, [R1+0xa30] ;  /* 0x000a300001867983 */ /* 0x000ee80000300a00 */
[----:B------:R-:W3:Y:S04]  /*36640*/  LDL.LU.64 R118, [R1+0x9f8] ;  /* 0x0009f80001767983 */ /* 0x000ee80000300a00 */
[----:B------:R-:W3:Y:S04]  /*36650*/  LDL.LU.64 R102, [R1+0x9c0] ;  /* 0x0009c00001667983 */ /* 0x000ee80000300a00 */
[----:B------:R3:W-:Y:S04]  /*36660*/  LDGSTS.E [R0+0x1b800], desc[UR6][R86.64], P0 ;  /* 0x1b80000056007fae */ /* 0x0007e80008121846 */
[----:B------:R-:W-:Y:S04]  /*36670*/  LDGSTS.E [R0+0x1bc00], desc[UR6][R74.64], P0 ;  /* 0x1bc000004a007fae */ /* 0x000fe80008121846 */
[----:B------:R-:W-:Y:S04]  /*36680*/  LDGSTS.E [R0+0x1c000], desc[UR6][R72.64], P0 ;  /* 0x1c00000048007fae */ /* 0x000fe80008121846 */
[----:B------:R3:W-:Y:S04]  /*36690*/  LDGSTS.E [R0+0x1c400], desc[UR6][R70.64], P0 ;  /* 0x1c40000046007fae */ /* 0x0007e80008121846 */
[----:B------:R-:W-:Y:S04]  /*366a0*/  LDGSTS.E [R0+0x1c800], desc[UR6][R64.64], P0 ;  /* 0x1c80000040007fae */ /* 0x000fe80008121846 */
[----:B------:R-:W-:Y:S04]  /*366b0*/  LDGSTS.E [R0+0x1cc00], desc[UR6][R58.64], P0 ;  /* 0x1cc000003a007fae */ /* 0x000fe80008121846 */
[----:B------:R-:W3:Y:S04]  /*366c0*/  LDL.LU.64 R86, [R1+0x988] ;  /* 0x0009880001567983 */ /* 0x000ee80000300a00 */
[----:B------:R-:W-:Y:S04]  /*366d0*/  LDGSTS.E [R0+0x1d000], desc[UR6][R56.64], P0 ;  /* 0x1d00000038007fae */ /* 0x000fe80008121846 */
[----:B------:R3:W-:Y:S04]  /*366e0*/  LDGSTS.E [R0+0x1d400], desc[UR6][R54.64], P0 ;  /* 0x1d40000036007fae */ /* 0x0007e80008121846 */
[----:B------:R-:W-:Y:S04]  /*366f0*/  LDGSTS.E [R0+0x1d800], desc[UR6][R48.64], P0 ;  /* 0x1d80000030007fae */ /* 0x000fe80008121846 */
[----:B------:R-:W-:Y:S04]  /*36700*/  LDGSTS.E [R0+0x1dc00], desc[UR6][R42.64], P0 ;  /* 0x1dc000002a007fae */ /* 0x000fe80008121846 */
[----:B------:R-:W3:Y:S04]  /*36710*/  LDL.LU.64 R70, [R1+0x950] ;  /* 0x0009500001467983 */ /* 0x000ee80000300a00 */
[----:B------:R-:W-:Y:S04]  /*36720*/  LDGSTS.E [R0+0x1e000], desc[UR6][R40.64], P0 ;  /* 0x1e00000028007fae */ /* 0x000fe80008121846 */
[----:B------:R3:W-:Y:S04]  /*36730*/  LDGSTS.E [R0+0x1e400], desc[UR6][R38.64], P0 ;  /* 0x1e40000026007fae */ /* 0x0007e80008121846 */
[----:B------:R-:W3:Y:S04]  /*36740*/  LDL.LU.64 R54, [R1+0x918] ;  /* 0x0009180001367983 */ /* 0x000ee80000300a00 */
[----:B------:R3:W-:Y:S04]  /*36750*/  LDGSTS.E [R0+0x1e800], desc[UR6][R32.64], P0 ;  /* 0x1e80000020007fae */ /* 0x0007e80008121846 */
[----:B------:R-:W3:Y:S04]  /*36760*/  LDL.LU.64 R38, [R1+0x8e0] ;  /* 0x0008e00001267983 */ /* 0x000ee80000300a00 */
[----:B------:R-:W-:Y:S04]  /*36770*/  LDGSTS.E [R0+0x1ec00], desc[UR6][R26.64], P0 ;  /* 0x1ec000001a007fae */ /* 0x000fe80008121846 */
[----:B------:R-:W-:Y:S04]  /*36780*/  LDGSTS.E [R0+0x1f000], desc[UR6][R24.64], P0 ;  /* 0x1f00000018007fae */ /* 0x000fe80008121846 */
[----:B------:R3:W-:Y:S04]  /*36790*/  LDGSTS.E [R0+0x1f400], desc[UR6][R16.64], P0 ;  /* 0x1f40000010007fae */ /* 0x0007e80008121846 */
[----:B------:R-:W-:Y:S04]  /*367a0*/  LDGSTS.E [R0+0x1f800], desc[UR6][R10.64], P0 ;  /* 0x1f8000000a007fae */ /* 0x000fe80008121846 */
[----:B------:R3:W-:Y:S01]  /*367b0*/  LDGSTS.E [R0+0x1fc00], desc[UR6][R8.64], P0 ;  /* 0x1fc0000008007fae */ /* 0x0007e20008121846 */
[----:B----4-:R-:W-:-:S05]  /*367c0*/  IMAD.WIDE R214, R241, 0x4, R182 ;  /* 0x00000004f1d67825 */ /* 0x010fca00078e02b6 */
[----:B------:R-:W-:Y:S01]  /*367d0*/  LDGSTS.E [R244+0x10080], desc[UR6][R214.64], P0 ;  /* 0x10080000d6f47fae */ /* 0x000fe20008121846 */
[----:B-1----:R-:W-:-:S03]  /*367e0*/  IMAD.WIDE R198, R241, 0x4, R22 ;  /* 0x00000004f1c67825 */ /* 0x002fc600078e0216 */
[----:B------:R-:W4:Y:S01]  /*367f0*/  LDL.LU.64 R22, [R1+0x8a8] ;  /* 0x0008a80001167983 */ /* 0x000f220000300a00 */
[----:B--2---:R-:W-:-:S03]  /*36800*/  IMAD.WIDE R182, R241, 0x4, R166 ;  /* 0x00000004f1b67825 */ /* 0x004fc600078e02a6 */
[----:B------:R-:W-:Y:S01]  /*36810*/  LDGSTS.E [R244+0x10480], desc[UR6][R198.64], P0 ;  /* 0x10480000c6f47fae */ /* 0x000fe20008121846 */
[----:B---3--:R-:W-:-:S03]  /*36820*/  IMAD.WIDE R166, R241, 0x4, R248 ;  /* 0x00000004f1a67825 */ /* 0x008fc600078e02f8 */
[----:B------:R-:W2:Y:S04]  /*36830*/  LDL.LU.64 R248, [R1+0x870] ;  /* 0x0008700001f87983 */ /* 0x000ea80000300a00 */
[----:B------:R1:W-:Y:S01]  /*36840*/  STL.64 [R1+0xc80], R214 ;  /* 0x000c80d601007387 */ /* 0x0003e20000100a00 */
[----:B------:R-:W-:-:S03]  /*36850*/  IMAD.WIDE R150, R241, 0x4, R150 ;  /* 0x00000004f1967825 */ /* 0x000fc600078e0296 */
[----:B------:R-:W3:Y:S04]  /*36860*/  LDL.LU.64 R104, [R1+0x838] ;  /* 0x0008380001687983 */ /* 0x000ee80000300a00 */
[----:B------:R1:W-:Y:S01]  /*36870*/  STL.64 [R1+0xdd0], R198 ;  /* 0x000dd0c601007387 */ /* 0x0003e20000100a00 */
[----:B------:R-:W-:-:S03]  /*36880*/  IMAD.WIDE R134, R241, 0x4, R134 ;  /* 0x00000004f1867825 */ /* 0x000fc600078e0286 */
[----:B------:R-:W3:Y:S04]  /*36890*/  LDL.LU.64 R184, [R1+0x800] ;  /* 0x0008000001b87983 */ /* 0x000ee80000300a00 */
[----:B------:R-:W3:Y:S01]  /*368a0*/  LDL.LU.64 R88, [R1+0x7c8] ;  /* 0x0007c80001587983 */ /* 0x000ee20000300a00 */
[----:B------:R-:W-:-:S03]  /*368b0*/  IMAD.WIDE R118, R241, 0x4, R118 ;  /* 0x00000004f1767825 */ /* 0x000fc600078e0276 */
[----:B------:R1:W-:Y:S04]  /*368c0*/  STL.64 [R1+0xad8], R182 ;  /* 0x000ad8b601007387 */ /* 0x0003e80000100a00 */
[----:B------:R-:W3:Y:S04]  /*368d0*/  LDL.LU.64 R72, [R1+0x790] ;  /* 0x0007900001487983 */ /* 0x000ee80000300a00 */
[----:B------:R1:W-:Y:S01]  /*368e0*/  STL.64 [R1+0xdd8], R166 ;  /* 0x000dd8a601007387 */ /* 0x0003e20000100a00 */
[----:B------:R-:W-:-:S03]  /*368f0*/  IMAD.WIDE R102, R241, 0x4, R102 ;  /* 0x00000004f1667825 */ /* 0x000fc600078e0266 */
[----:B------:R-:W3:Y:S04]  /*36900*/  LDL.LU.64 R168, [R1+0x758] ;  /* 0x0007580001a87983 */ /* 0x000ee80000300a00 */
[----:B------:R1:W-:Y:S04]  /*36910*/  STL.64 [R1+0xde0], R150 ;  /* 0x000de09601007387 */ /* 0x0003e80000100a00 */
[----:B------:R-:W3:Y:S04]  /*36920*/  LDL.LU.64 R56, [R1+0x720] ;  /* 0x0007200001387983 */ /* 0x000ee80000300a00 */
[----:B------:R1:W-:Y:S04]  /*36930*/  STL.64 [R1+0xa30], R134 ;  /* 0x000a308601007387 */ /* 0x0003e80000100a00 */
[----:B------:R-:W3:Y:S04]  /*36940*/  LDL.LU.64 R40, [R1+0x6e8] ;  /* 0x0006e80001287983 */ /* 0x000ee80000300a00 */
[----:B------:R1:W-:Y:S04]  /*36950*/  STL.64 [R1+0x9f8], R118 ;  /* 0x0009f87601007387 */ /* 0x0003e80000100a00 */
[----:B------:R-:W3:Y:S04]  /*36960*/  LDL.LU.64 R152, [R1+0x6b0] ;  /* 0x0006b00001987983 */ /* 0x000ee80000300a00 */
[----:B------:R-:W3:Y:S04]  /*36970*/  LDL.LU.64 R24, [R1+0x678] ;  /* 0x0006780001187983 */ /* 0x000ee80000300a00 */
[----:B------:R1:W-:Y:S04]  /*36980*/  STL.64 [R1+0xde8], R102 ;  /* 0x000de86601007387 */ /* 0x0003e80000100a00 */
[----:B------:R-:W3:Y:S01]  /*36990*/  LDL.LU.64 R8, [R1+0x640] ;  /* 0x0006400001087983 */ /* 0x000ee20000300a00 */
[----:B------:R-:W-:-:S03]  /*369a0*/  IMAD.WIDE R86, R241, 0x4, R86 ;  /* 0x00000004f1567825 */ /* 0x000fc600078e0256 */
[----:B------:R-:W-:Y:S01]  /*369b0*/  LDGSTS.E [R244+0x10880], desc[UR6][R182.64], P0 ;  /* 0x10880000b6f47fae */ /* 0x000fe20008121846 */
[----:B------:R-:W-:-:S03]  /*369c0*/  IMAD.WIDE R70, R241, 0x4, R70 ;  /* 0x00000004f1467825 */ /* 0x000fc600078e0246 */
[----:B------:R1:W-:Y:S01]  /*369d0*/  STL.64 [R1+0xdf0], R86 ;  /* 0x000df05601007387 */ /* 0x0003e20000100a00 */
[----:B------:R-:W-:-:S03]  /*369e0*/  IMAD.WIDE R54, R241, 0x4, R54 ;  /* 0x00000004f1367825 */ /* 0x000fc600078e0236 */
[----:B------:R-:W3:Y:S01]  /*369f0*/  LDL.LU.64 R136, [R1+0x608] ;  /* 0x0006080001887983 */ /* 0x000ee20000300a00 */
[----:B------:R-:W-:-:S03]  /*36a00*/  IMAD.WIDE R38, R241, 0x4, R38 ;  /* 0x00000004f1267825 */ /* 0x000fc600078e0226 */
[----:B------:R1:W-:Y:S04]  /*36a10*/  STL.64 [R1+0xdf8], R70 ;  /* 0x000df84601007387 */ /* 0x0003e80000100a00 */
[----:B------:R-:W3:Y:S04]  /*36a20*/  LDL.LU.64 R120, [R1+0x5d0] ;  /* 0x0005d00001787983 */ /* 0x000ee80000300a00 */
[----:B------:R1:W-:Y:S04]  /*36a30*/  STL.64 [R1+0xe00], R54 ;  /* 0x000e003601007387 */ /* 0x0003e80000100a00 */
[----:B------:R-:W-:Y:S04]  /*36a40*/  LDGSTS.E [R244+0x10c80], desc[UR6][R166.64], P0 ;  /* 0x10c80000a6f47fae */ /* 0x000fe80008121846 */
[----:B------:R-:W-:Y:S04]  /*36a50*/  LDGSTS.E [R244+0x11080], desc[UR6][R150.64], P0 ;  /* 0x1108000096f47fae */ /* 0x000fe80008121846 */
[----:B------:R-:W-:Y:S04]  /*36a60*/  LDGSTS.E [R244+0x11480], desc[UR6][R134.64], P0 ;  /* 0x1148000086f47fae */ /* 0x000fe80008121846 */
[----:B------:R-:W-:Y:S04]  /*36a70*/  LDGSTS.E [R244+0x11880], desc[UR6][R118.64], P0 ;  /* 0x1188000076f47fae */ /* 0x000fe80008121846 */
[----:B------:R-:W-:Y:S01]  /*36a80*/  LDGSTS.E [R244+0x11c80], desc[UR6][R102.64], P0 ;  /* 0x11c8000066f47fae */ /* 0x000fe20008121846 */
[----:B------:R-:W-:-:S03]  /*36a90*/  IMAD.WIDE R20, R241, 0x4, R20 ;  /* 0x00000004f1147825 */ /* 0x000fc600078e0214 */
[----:B------:R-:W-:Y:S01]  /*36aa0*/  LDGSTS.E [R244+0x12080], desc[UR6][R86.64], P0 ;  /* 0x1208000056f47fae */ /* 0x000fe20008121846 */
[----:B------:R-:W-:-:S03]  /*36ab0*/  IMAD.WIDE R36, R241, 0x4, R36 ;  /* 0x00000004f1247825 */ /* 0x000fc600078e0224 */
[----:B------:R-:W-:Y:S04]  /*36ac0*/  LDGSTS.E [R244+0x12480], desc[UR6][R70.64], P0 ;  /* 0x1248000046f47fae */ /* 0x000fe80008121846 */
[----:B------:R-:W-:Y:S01]  /*36ad0*/  LDGSTS.E [R244+0x12880], desc[UR6][R54.64], P0 ;  /* 0x1288000036f47fae */ /* 0x000fe20008121846 */
[----:B------:R-:W-:-:S03]  /*36ae0*/  IMAD.WIDE R50, R241, 0x4, R68 ;  /* 0x00000004f1327825 */ /* 0x000fc600078e0244 */
[----:B------:R-:W-:Y:S01]  /*36af0*/  LDGSTS.E [R244+0x12c80], desc[UR6][R38.64], P0 ;  /* 0x12c8000026f47fae */ /* 0x000fe20008121846 */
[----:B----4-:R-:W-:-:S05]  /*36b00*/  IMAD.WIDE R22, R241, 0x4, R22 ;  /* 0x00000004f1167825 */ /* 0x010fca00078e0216 */
[----:B------:R-:W-:Y:S01]  /*36b10*/  LDGSTS.E [R244+0x13080], desc[UR6][R22.64], P0 ;  /* 0x1308000016f47fae */ /* 0x000fe20008121846 */
[----:B--2---:R-:W-:-:S05]  /*36b20*/  IMAD.WIDE R248, R241, 0x4, R248 ;  /* 0x00000004f1f87825 */ /* 0x004fca00078e02f8 */
[----:B------:R-:W-:Y:S01]  /*36b30*/  LDGSTS.E [R244+0x13480], desc[UR6][R248.64], P0 ;  /* 0x13480000f8f47fae */ /* 0x000fe20008121846 */
[----:B---3--:R-:W-:-:S03]  /*36b40*/  IMAD.WIDE R242, R241, 0x4, R104 ;  /* 0x00000004f1f27825 */ /* 0x008fc600078e0268 */
[----:B------:R-:W2:Y:S04]  /*36b50*/  LDL.LU.64 R104, [R1+0x598] ;  /* 0x0005980001687983 */ /* 0x000ea80000300a00 */
[----:B------:R3:W-:Y:S01]  /*36b60*/  STL.64 [R1+0xe10], R38 ;  /* 0x000e102601007387 */ /* 0x0007e20000100a00 */
[----:B------:R-:W-:-:S03]  /*36b70*/  IMAD.WIDE R232, R241, 0x4, R184 ;  /* 0x00000004f1e87825 */ /* 0x000fc600078e02b8 */
[----:B------:R4:W-:Y:S01]  /*36b80*/  STL.64 [R1+0xe20], R22 ;  /* 0x000e201601007387 */ /* 0x0009e20000100a00 */
[----:B------:R-:W-:-:S03]  /*36b90*/  IMAD.WIDE R226, R241, 0x4, R88 ;  /* 0x00000004f1e27825 */ /* 0x000fc600078e0258 */
[----:B------:R-:W4:Y:S04]  /*36ba0*/  LDL.LU.64 R88, [R1+0x560] ;  /* 0x0005600001587983 */ /* 0x000f280000300a00 */
[----:B------:R3:W-:Y:S01]  /*36bb0*/  STL.64 [R1+0xe30], R248 ;  /* 0x000e30f801007387 */ /* 0x0007e20000100a00 */
[----:B------:R-:W-:-:S03]  /*36bc0*/  IMAD.WIDE R218, R241, 0x4, R72 ;  /* 0x00000004f1da7825 */ /* 0x000fc600078e0248 */
[----:B------:R-:W3:Y:S04]  /*36bd0*/  LDL.LU.64 R72, [R1+0x528] ;  /* 0x0005280001487983 */ /* 0x000ee80000300a00 */
[----:B------:R-:W-:Y:S01]  /*36be0*/  STL.64 [R1+0xfa0], R242 ;  /* 0x000fa0f201007387 */ /* 0x000fe20000100a00 */
[----:B------:R-:W-:-:S03]  /*36bf0*/  IMAD.WIDE R216, R241, 0x4, R168 ;  /* 0x00000004f1d87825 */ /* 0x000fc600078e02a8 */
[----:B------:R-:W-:Y:S01]  /*36c00*/  STL.64 [R1+0xfd0], R232 ;  /* 0x000fd0e801007387 */ /* 0x000fe20000100a00 */
[----:B------:R-:W-:-:S03]  /*36c10*/  IMAD.WIDE R48, R241, 0x4, R100 ;  /* 0x00000004f1307825 */ /* 0x000fc600078e0264 */
[----:B------:R-:W-:Y:S01]  /*36c20*/  LDGSTS.E [R244+0x13880], desc[UR6][R242.64], P0 ;  /* 0x13880000f2f47fae */ /* 0x000fe20008121846 */
[----:B------:R-:W-:-:S03]  /*36c30*/  IMAD.WIDE R210, R241, 0x4, R56 ;  /* 0x00000004f1d27825 */ /* 0x000fc600078e0238 */
[----:B------:R-:W3:Y:S04]  /*36c40*/  LDL.LU.64 R56, [R1+0x4f0] ;  /* 0x0004f00001387983 */ /* 0x000ee80000300a00 */
[----:B------:R-:W-:Y:S01]  /*36c50*/  STL.64 [R1+0x1018], R226 ;  /* 0x001018e201007387 */ /* 0x000fe20000100a00 */
[----:B------:R-:W-:-:S03]  /*36c60*/  IMAD.WIDE R202, R241, 0x4, R40 ;  /* 0x00000004f1ca7825 */ /* 0x000fc600078e0228 */
[----:B------:R-:W3:Y:S04]  /*36c70*/  LDL.LU.64 R40, [R1+0x4b8] ;  /* 0x0004b80001287983 */ /* 0x000ee80000300a00 */
[----:B------:R-:W-:Y:S04]  /*36c80*/  STL.64 [R1+0x1640], R218 ;  /* 0x001640da01007387 */ /* 0x000fe80000100a00 */
[----:B------:R1:W-:Y:S01]  /*36c90*/  STL.64 [R1+0x1688], R216 ;  /* 0x001688d801007387 */ /* 0x0003e20000100a00 */
[----:B------:R-:W-:-:S03]  /*36ca0*/  IMAD.WIDE R194, R241, 0x4, R24 ;  /* 0x00000004f1c27825 */ /* 0x000fc600078e0218 */
[----:B------:R-:W3:Y:S04]  /*36cb0*/  LDL.LU.64 R24, [R1+0x478] ;  /* 0x0004780001187983 */ /* 0x000ee80000300a00 */
[----:B------:R-:W-:Y:S01]  /*36cc0*/  STL.64 [R1+0x16d0], R210 ;  /* 0x0016d0d201007387 */ /* 0x000fe20000100a00 */
[----:B------:R-:W-:-:S03]  /*36cd0*/  IMAD.WIDE R186, R241, 0x4, R8 ;  /* 0x00000004f1ba7825 */ /* 0x000fc600078e0208 */
[----:B------:R-:W3:Y:S01]  /*36ce0*/  LDL.LU.64 R8, [R1+0x440] ;  /* 0x0004400001087983 */ /* 0x000ee20000300a00 */
[----:B------:R-:W-:-:S03]  /*36cf0*/  IMAD.WIDE R200, R241, 0x4, R152 ;  /* 0x00000004f1c87825 */ /* 0x000fc600078e0298 */
[----:B------:R-:W-:Y:S04]  /*36d00*/  STL.64 [R1+0x1710], R202 ;  /* 0x001710ca01007387 */ /* 0x000fe80000100a00 */
[----:B------:R-:W-:Y:S01]  /*36d10*/  STL.64 [R1+0x1758], R200 ;  /* 0x001758c801007387 */ /* 0x000fe20000100a00 */
[----:B------:R-:W-:-:S03]  /*36d20*/  IMAD.WIDE R184, R241, 0x4, R136 ;  /* 0x00000004f1b87825 */ /* 0x000fc600078e0288 */
[----:B------:R-:W3:Y:S04]  /*36d30*/  LDL.LU.64 R136, [R1+0x408] ;  /* 0x0004080001887983 */ /* 0x000ee80000300a00 */
[----:B------:R-:W3:Y:S01]  /*36d40*/  LDL.LU.64 R106, [R1+0x3c8] ;  /* 0x0003c800016a7983 */ /* 0x000ee20000300a00 */
[----:B------:R-:W-:-:S03]  /*36d50*/  IMAD.WIDE R178, R241, 0x4, R120 ;  /* 0x00000004f1b27825 */ /* 0x000fc600078e0278 */
[----:B------:R-:W-:Y:S04]  /*36d60*/  STL.64 [R1+0x17a0], R194 ;  /* 0x0017a0c201007387 */ /* 0x000fe80000100a00 */
[----:B------:R-:W3:Y:S04]  /*36d70*/  LDL.LU.64 R90, [R1+0x388] ;  /* 0x00038800015a7983 */ /* 0x000ee80000300a00 */
[----:B------:R-:W3:Y:S04]  /*36d80*/  LDL.LU.64 R120, [R1+0x348] ;  /* 0x0003480001787983 */ /* 0x000ee80000300a00 */
[----:B------:R-:W-:Y:S04]  /*36d90*/  STL.64 [R1+0x17e0], R186 ;  /* 0x0017e0ba01007387 */ /* 0x000fe80000100a00 */
[----:B------:R-:W3:Y:S04]  /*36da0*/  LDL.LU.64 R74, [R1+0x308] ;  /* 0x00030800014a7983 */ /* 0x000ee80000300a00 */
[----:B------:R-:W3:Y:S04]  /*36db0*/  LDL.LU.64 R58, [R1+0x2c8] ;  /* 0x0002c800013a7983 */ /* 0x000ee80000300a00 */
[----:B------:R-:W-:Y:S04]  /*36dc0*/  STL.64 [R1+0x1818], R184 ;  /* 0x001818b801007387 */ /* 0x000fe80000100a00 */
[----:B------:R-:W-:Y:S01]  /*36dd0*/  LDGSTS.E [R244+0x13c80], desc[UR6][R232.64], P0 ;  /* 0x13c80000e8f47fae */ /* 0x000fe20008121846 */
[----:B------:R-:W-:-:S03]  /*36de0*/  IMAD.WIDE R34, R241, 0x4, R148 ;  /* 0x00000004f1227825 */ /* 0x000fc600078e0294 */
[----:B------:R-:W-:Y:S01]  /*36df0*/  LDGSTS.E [R244+0x14080], desc[UR6][R226.64], P0 ;  /* 0x14080000e2f47fae */ /* 0x000fe20008121846 */
[----:B------:R-:W-:-:S03]  /*36e00*/  IMAD.WIDE R32, R241, 0x4, R164 ;  /* 0x00000004f1207825 */ /* 0x000fc600078e02a4 */
[----:B------:R-:W-:Y:S04]  /*36e10*/  LDGSTS.E [R244+0x14480], desc[UR6][R218.64], P0 ;  /* 0x14480000daf47fae */ /* 0x000fe80008121846 */
[----:B------:R-:W-:Y:S04]  /*36e20*/  LDGSTS.E [R244+0x14880], desc[UR6][R216.64], P0 ;  /* 0x14880000d8f47fae */ /* 0x000fe80008121846 */
[----:B------:R-:W-:Y:S01]  /*36e30*/  LDGSTS.E [R244+0x14c80], desc[UR6][R210.64], P0 ;  /* 0x14c80000d2f47fae */ /* 0x000fe20008121846 */
[----:B------:R-:W-:-:S03]  /*36e40*/  IMAD.WIDE R18, R241, 0x4, R196 ;  /* 0x00000004f1127825 */ /* 0x000fc600078e02c4 */
[----:B------:R-:W-:Y:S04]  /*36e50*/  LDGSTS.E [R244+0x15080], desc[UR6][R202.64], P0 ;  /* 0x15080000caf47fae */ /* 0x000fe80008121846 */
[----:B------:R-:W-:Y:S01]  /*36e60*/  LDGSTS.E [R244+0x15480], desc[UR6][R200.64], P0 ;  /* 0x15480000c8f47fae */ /* 0x000fe20008121846 */
[----:B------:R-:W-:-:S03]  /*36e70*/  IMAD.WIDE R16, R241, 0x4, R212 ;  /* 0x00000004f1107825 */ /* 0x000fc600078e02d4 */
[----:B------:R1:W-:Y:S04]  /*36e80*/  LDGSTS.E [R244+0x15880], desc[UR6][R194.64], P0 ;  /* 0x15880000c2f47fae */ /* 0x0003e80008121846 */
[----:B------:R1:W-:Y:S04]  /*36e90*/  LDGSTS.E [R244+0x15c80], desc[UR6][R186.64], P0 ;  /* 0x15c80000baf47fae */ /* 0x0003e80008121846 */
[----:B------:R1:W-:Y:S04]  /*36ea0*/  LDGSTS.E [R244+0x16080], desc[UR6][R184.64], P0 ;  /* 0x16080000b8f47fae */ /* 0x0003e80008121846 */
[----:B------:R-:W-:Y:S01]  /*36eb0*/  LDGSTS.E [R244+0x16480], desc[UR6][R178.64], P0 ;  /* 0x16480000b2f47fae */ /* 0x000fe20008121846 */
[----:B--2---:R-:W-:-:S03]  /*36ec0*/  IMAD.WIDE R170, R241, 0x4, R104 ;  /* 0x00000004f1aa7825 */ /* 0x004fc600078e0268 */
[----:B------:R-:W2:Y:S04]  /*36ed0*/  LDL.LU.64 R104, [R1+0x288] ;  /* 0x0002880001687983 */ /* 0x000ea80000300a00 */
[----:B------:R-:W2:Y:S04]  /*36ee0*/  LDL.LU.64 R42, [R1+0x248] ;  /* 0x00024800012a7983 */ /* 0x000ea80000300a00 */
[----:B------:R-:W-:Y:S01]  /*36ef0*/  STL.64 [R1+0x1890], R178 ;  /* 0x001890b201007387 */ /* 0x000fe20000100a00 */
[----:B----4-:R-:W-:-:S03]  /*36f00*/  IMAD.WIDE R168, R241, 0x4, R88 ;  /* 0x00000004f1a87825 */ /* 0x010fc600078e0258 */
[----:B------:R-:W4:Y:S04]  /*36f10*/  LDL.LU.64 R26, [R1+0x208] ;  /* 0x00020800011a7983 */ /* 0x000f280000300a00 */
[----:B------:R-:W4:Y:S01]  /*36f20*/  LDL.LU.64 R88, [R1+0x1c8] ;  /* 0x0001c80001587983 */ /* 0x000f220000300a00 */
[----:B---3--:R-:W-:-:S03]  /*36f30*/  IMAD.WIDE R162, R241, 0x4, R72 ;  /* 0x00000004f1a27825 */ /* 0x008fc600078e0248 */
[----:B------:R-:W-:Y:S04]  /*36f40*/  STL.64 [R1+0x18c8], R170 ;  /* 0x0018c8aa01007387 */ /* 0x000fe80000100a00 */
[----:B------:R-:W3:Y:S04]  /*36f50*/  LDL.LU.64 R10, [R1+0x188] ;  /* 0x00018800010a7983 */ /* 0x000ee80000300a00 */
[----:B------:R-:W3:Y:S04]  /*36f60*/  LDL.LU.64 R72, [R1+0x148] ;  /* 0x0001480001487983 */ /* 0x000ee80000300a00 */
[----:B------:R-:W-:Y:S01]  /*36f70*/  STL.64 [R1+0x18f0], R168 ;  /* 0x0018f0a801007387 */ /* 0x000fe20000100a00 */
[----:B------:R-:W-:-:S03]  /*36f80*/  IMAD.WIDE R154, R241, 0x4, R56 ;  /* 0x00000004f19a7825 */ /* 0x000fc600078e0238 */
[----:B------:R-:W3:Y:S04]  /*36f90*/  LDL.LU.64 R56, [R1+0x108] ;  /* 0x0001080001387983 */ /* 0x000ee80000300a00 */
[----:B------:R-:W-:Y:S01]  /*36fa0*/  LDGSTS.E [R244+0x16880], desc[UR6][R170.64], P0 ;  /* 0x16880000aaf47fae */ /* 0x000fe20008121846 */
[----:B------:R-:W-:-:S03]  /*36fb0*/  IMAD.WIDE R152, R241, 0x4, R40 ;  /* 0x00000004f1987825 */ /* 0x000fc600078e0228 */
[----:B------:R-:W3:Y:S04]  /*36fc0*/  LDL.LU.64 R40, [R1+0xc8] ;  /* 0x0000c80001287983 */ /* 0x000ee80000300a00 */
[----:B------:R-:W-:Y:S04]  /*36fd0*/  STL.64 [R1+0x1908], R162 ;  /* 0x001908a201007387 */ /* 0x000fe80000100a00 */
[----:B------:R1:W-:Y:S01]  /*36fe0*/  LDGSTS.E [R244+0x16c80], desc[UR6][R168.64], P0 ;  /* 0x16c80000a8f47fae */ /* 0x0003e20008121846 */
[----:B------:R-:W-:-:S03]  /*36ff0*/  IMAD.WIDE R146, R241, 0x4, R24 ;  /* 0x00000004f1927825 */ /* 0x000fc600078e0218 */
[----:B------:R-:W3:Y:S04]  /*37000*/  LDL.LU.64 R24, [R1+0x88] ;  /* 0x0000880001187983 */ /* 0x000ee80000300a00 */
[----:B------:R-:W-:Y:S01]  /*37010*/  LDGSTS.E [R244+0x17080], desc[UR6][R162.64], P0 ;  /* 0x17080000a2f47fae */ /* 0x000fe20008121846 */
[----:B------:R-:W-:-:S03]  /*37020*/  IMAD.WIDE R138, R241, 0x4, R8 ;  /* 0x00000004f18a7825 */ /* 0x000fc600078e0208 */
[----:B------:R-:W3:Y:S04]  /*37030*/  LDL.LU.64 R8, [R1+0x38] ;  /* 0x0000380001087983 */ /* 0x000ee80000300a00 */
[----:B------:R-:W-:Y:S04]  /*37040*/  STL.64 [R1+0x1928], R154 ;  /* 0x0019289a01007387 */ /* 0x000fe80000100a00 */
[----:B------:R-:W-:Y:S01]  /*37050*/  STL.64 [R1+0x19e0], R152 ;  /* 0x0019e09801007387 */ /* 0x000fe20000100a00 */
[----:B------:R-:W-:-:S03]  /*37060*/  IMAD.WIDE R136, R241, 0x4, R136 ;  /* 0x00000004f1887825 */ /* 0x000fc600078e0288 */
[----:B------:R-:W-:Y:S01]  /*37070*/  STL.64 [R1+0x1a08], R146 ;  /* 0x001a089201007387 */ /* 0x000fe20000100a00 */
[----:B------:R-:W-:-:S03]  /*37080*/  IMAD.WIDE R130, R241, 0x4, R106 ;  /* 0x00000004f1827825 */ /* 0x000fc600078e026a */
[----:B------:R-:W-:Y:S01]  /*37090*/  STL.64 [R1+0x1a18], R138 ;  /* 0x001a188a01007387 */ /* 0x000fe20000100a00 */
[----:B------:R-:W-:-:S03]  /*370a0*/  IMAD.WIDE R122, R241, 0x4, R90 ;  /* 0x00000004f17a7825 */ /* 0x000fc600078e025a */
[----:B------:R-:W-:Y:S01]  /*370b0*/  STL.64 [R1+0x1a28], R136 ;  /* 0x001a288801007387 */ /* 0x000fe20000100a00 */
[----:B------:R-:W-:-:S03]  /*370c0*/  IMAD.WIDE R120, R241, 0x4, R120 ;  /* 0x00000004f1787825 */ /* 0x000fc600078e0278 */
[----:B------:R-:W-:Y:S04]  /*370d0*/  STL.64 [R1+0x1ad8], R130 ;  /* 0x001ad88201007387 */ /* 0x000fe80000100a00 */
[----:B------:R-:W-:Y:S01]  /*370e0*/  STL.64 [R1+0x1ae0], R122 ;  /* 0x001ae07a01007387 */ /* 0x000fe20000100a00 */
[----:B------:R-:W-:-:S03]  /*370f0*/  IMAD.WIDE R114, R241, 0x4, R74 ;  /* 0x00000004f1727825 */ /* 0x000fc600078e024a */
[----:B------:R1:W-:Y:S01]  /*37100*/  STL.64 [R1+0x1ae8], R120 ;  /* 0x001ae87801007387 */ /* 0x0003e20000100a00 */
[----:B------:R-:W-:-:S03]  /*37110*/  IMAD.WIDE R106, R241, 0x4, R58 ;  /* 0x00000004f16a7825 */ /* 0x000fc600078e023a */
[----:B------:R-:W-:Y:S04]  /*37120*/  STL.64 [R1+0x1af0], R114 ;  /* 0x001af07201007387 */ /* 0x000fe80000100a00 */
[----:B------:R-:W-:Y:S04]  /*37130*/  STL.64 [R1+0x1af8], R106 ;  /* 0x001af86a01007387 */ /* 0x000fe80000100a00 */
[----:B------:R-:W-:Y:S04]  /*37140*/  LDGSTS.E [R244+0x17480], desc[UR6][R154.64], P0 ;  /* 0x174800009af47fae */ /* 0x000fe80008121846 */
[----:B------:R1:W-:Y:S04]  /*37150*/  LDGSTS.E [R244+0x17880], desc[UR6][R152.64], P0 ;  /* 0x1788000098f47fae */ /* 0x0003e80008121846 */
[----:B------:R-:W-:Y:S04]  /*37160*/  LDGSTS.E [R244+0x17c80], desc[UR6][R146.64], P0 ;  /* 0x17c8000092f47fae */ /* 0x000fe80008121846 */
[----:B------:R-:W-:Y:S04]  /*37170*/  LDGSTS.E [R244+0x18080], desc[UR6][R138.64], P0 ;  /* 0x180800008af47fae */ /* 0x000fe80008121846 */
[----:B------:R1:W-:Y:S04]  /*37180*/  LDGSTS.E [R244+0x18480], desc[UR6][R136.64], P0 ;  /* 0x1848000088f47fae */ /* 0x0003e80008121846 */
[----:B------:R-:W-:Y:S04]  /*37190*/  LDGSTS.E [R244+0x18880], desc[UR6][R130.64], P0 ;  /* 0x1888000082f47fae */ /* 0x000fe80008121846 */
[----:B------:R-:W-:Y:S04]  /*371a0*/  LDGSTS.E [R244+0x18c80], desc[UR6][R122.64], P0 ;  /* 0x18c800007af47fae */ /* 0x000fe80008121846 */
[----:B------:R-:W-:Y:S04]  /*371b0*/  LDGSTS.E [R244+0x19080], desc[UR6][R120.64], P0 ;  /* 0x1908000078f47fae */ /* 0x000fe80008121846 */
[----:B------:R-:W-:Y:S04]  /*371c0*/  LDGSTS.E [R244+0x19480], desc[UR6][R114.64], P0 ;  /* 0x1948000072f47fae */ /* 0x000fe80008121846 */
[----:B------:R-:W-:Y:S01]  /*371d0*/  LDGSTS.E [R244+0x19880], desc[UR6][R106.64], P0 ;  /* 0x198800006af47fae */ /* 0x000fe20008121846 */
[----:B--2---:R-:W-:-:S04]  /*371e0*/  IMAD.WIDE R104, R241, 0x4, R104 ;  /* 0x00000004f1687825 */ /* 0x004fc800078e0268 */
[C---:B------:R-:W-:Y:S01]  /*371f0*/  IMAD.WIDE R98, R241.reuse, 0x4, R42 ;  /* 0x00000004f1627825 */ /* 0x040fe200078e022a */
[----:B------:R2:W-:Y:S03]  /*37200*/  STL.64 [R1+0x1bc8], R104 ;  /* 0x001bc86801007387 */ /* 0x0005e60000100a00 */
[C---:B----4-:R-:W-:Y:S01]  /*37210*/  IMAD.WIDE R90, R241.reuse, 0x4, R26 ;  /* 0x00000004f15a7825 */ /* 0x050fe200078e021a */
[----:B------:R-:W-:Y:S03]  /*37220*/  STL.64 [R1+0x1bd0], R98 ;  /* 0x001bd06201007387 */ /* 0x000fe60000100a00 */
[C---:B------:R-:W-:Y:S01]  /*37230*/  IMAD.WIDE R88, R241.reuse, 0x4, R88 ;  /* 0x00000004f1587825 */ /* 0x040fe200078e0258 */
[----:B------:R-:W-:Y:S03]  /*37240*/  STL.64 [R1+0x1bd8], R90 ;  /* 0x001bd85a01007387 */ /* 0x000fe60000100a00 */
[C---:B---3--:R-:W-:Y:S01]  /*37250*/  IMAD.WIDE R82, R241.reuse, 0x4, R10 ;  /* 0x00000004f1527825 */ /* 0x048fe200078e020a */
[----:B------:R3:W-:Y:S03]  /*37260*/  STL.64 [R1+0x1be0], R88 ;  /* 0x001be05801007387 */ /* 0x0007e60000100a00 */
[C---:B------:R-:W-:Y:S01]  /*37270*/  IMAD.WIDE R74, R241.reuse, 0x4, R72 ;  /* 0x00000004f14a7825 */ /* 0x040fe200078e0248 */
[----:B------:R-:W-:Y:S04]  /*37280*/  STL.64 [R1+0x1cb8], R82 ;  /* 0x001cb85201007387 */ /* 0x000fe80000100a00 */
[----:B------:R-:W-:Y:S01]  /*37290*/  LDGSTS.E [R244+0x19c80], desc[UR6][R104.64], P0 ;  /* 0x19c8000068f47fae */ /* 0x000fe20008121846 */
[----:B------:R-:W-:-:S03]  /*372a0*/  IMAD.WIDE R72, R241, 0x4, R56 ;  /* 0x00000004f1487825 */ /* 0x000fc600078e0238 */
[----:B------:R-:W-:Y:S01]  /*372b0*/  STL.64 [R1+0x1cc0], R74 ;  /* 0x001cc04a01007387 */ /* 0x000fe20000100a00 */
[----:B------:R-:W-:-:S04]  /*372c0*/  IMAD.WIDE R56, R241, 0x4, R250 ;  /* 0x00000004f1387825 */ /* 0x000fc800078e02fa */
[C---:B------:R-:W-:Y:S01]  /*372d0*/  IMAD.WIDE R66, R241.reuse, 0x4, R40 ;  /* 0x00000004f1427825 */ /* 0x040fe200078e0228 */
[----:B------:R4:W-:Y:S03]  /*372e0*/  STL.64 [R1+0x1cc8], R72 ;  /* 0x001cc84801007387 */ /* 0x0009e60000100a00 */
[C---:B------:R-:W-:Y:S01]  /*372f0*/  IMAD.WIDE R40, R241.reuse, 0x4, R52 ;  /* 0x00000004f1287825 */ /* 0x040fe200078e0234 */
[----:B------:R-:W-:Y:S03]  /*37300*/  STL.64 [R1+0x1db0], R66 ;  /* 0x001db04201007387 */ /* 0x000fe60000100a00 */
[C---:B------:R-:W-:Y:S01]  /*37310*/  IMAD.WIDE R64, R241.reuse, 0x4, R24 ;  /* 0x00000004f1407825 */ /* 0x040fe200078e0218 */
[----:B------:R-:W-:Y:S03]  /*37320*/  LDGSTS.E [R244+0x1a080], desc[UR6][R98.64], P0 ;  /* 0x1a08000062f47fae */ /* 0x000fe60008121846 */
[C---:B------:R-:W-:Y:S01]  /*37330*/  IMAD.WIDE R58, R241.reuse, 0x4, R8 ;  /* 0x00000004f13a7825 */ /* 0x040fe200078e0208 */
[----:B------:R-:W-:Y:S03]  /*37340*/  STL.64 [R1+0x1db8], R64 ;  /* 0x001db84001007387 */ /* 0x000fe60000100a00 */
[C---:B------:R-:W-:Y:S01]  /*37350*/  IMAD.WIDE R24, R241.reuse, 0x4, R84 ;  /* 0x00000004f1187825 */ /* 0x040fe200078e0254 */
[----:B------:R-:W-:Y:S04]  /*37360*/  STL.64 [R1+0x1e40], R58 ;  /* 0x001e403a01007387 */ /* 0x000fe80000100a00 */
[----:B------:R4:W-:Y:S01]  /*37370*/  STL.64 [R1+0x1e48], R56 ;  /* 0x001e483801007387 */ /* 0x0009e20000100a00 */
[----:B------:R-:W-:-:S03]  /*37380*/  IMAD.WIDE R8, R241, 0x4, R116 ;  /* 0x00000004f1087825 */ /* 0x000fc600078e0274 */
[----:B------:R-:W-:Y:S01]  /*37390*/  STL.64 [R1+0x1e50], R20 ;  /* 0x001e501401007387 */ /* 0x000fe20000100a00 */
[----:B------:R-:W-:-:S03]  /*373a0*/  IMAD.WIDE R42, R241, 0x4, R132 ;  /* 0x00000004f12a7825 */ /* 0x000fc600078e0284 */
[----:B------:R-:W-:Y:S01]  /*373b0*/  STL.64 [R1+0x1ea0], R36 ;  /* 0x001ea02401007387 */ /* 0x000fe20000100a00 */
[----:B------:R-:W-:-:S03]  /*373c0*/  IMAD.WIDE R26, R241, 0x4, R180 ;  /* 0x00000004f11a7825 */ /* 0x000fc600078e02b4 */
[----:B------:R4:W-:Y:S04]  /*373d0*/  STL.64 [R1+0x1e98], R40 ;  /* 0x001e982801007387 */ /* 0x0009e80000100a00 */
[----:B------:R-:W-:Y:S04]  /*373e0*/  STL.64 [R1+0x1e90], R50 ;  /* 0x001e903201007387 */ /* 0x000fe80000100a00 */
[----:B------:R4:W-:Y:S04]  /*373f0*/  STL.64 [R1+0x1e88], R24 ;  /* 0x001e881801007387 */ /* 0x0009e80000100a00 */
[----:B------:R-:W-:Y:S04]  /*37400*/  STL.64 [R1+0x1e80], R48 ;  /* 0x001e803001007387 */ /* 0x000fe80000100a00 */
[----:B------:R4:W-:Y:S04]  /*37410*/  STL.64 [R1+0x1e78], R8 ;  /* 0x001e780801007387 */ /* 0x0009e80000100a00 */
[----:B------:R-:W-:Y:S01]  /*37420*/  STL.64 [R1+0x1e70], R42 ;  /* 0x001e702a01007387 */ /* 0x000fe20000100a00 */
[----:B------:R-:W-:-:S03]  /*37430*/  IMAD.WIDE R10, R241, 0x4, R228 ;  /* 0x00000004f10a7825 */ /* 0x000fc600078e02e4 */
[----:B------:R-:W-:Y:S04]  /*37440*/  STL.64 [R1+0x1e68], R34 ;  /* 0x001e682201007387 */ /* 0x000fe80000100a00 */
[----:B------:R-:W-:Y:S04]  /*37450*/  STL.64 [R1+0x1e60], R32 ;  /* 0x001e602001007387 */ /* 0x000fe80000100a00 */
[----:B------:R4:W-:Y:S04]  /*37460*/  STL.64 [R1+0x1e58], R26 ;  /* 0x001e581a01007387 */ /* 0x0009e80000100a00 */
[----:B-1----:R-:W4:Y:S04]  /*37470*/  LDL.LU.64 R214, [R1+0x2ce8] ;  /* 0x002ce80001d67983 */ /* 0x002f280000300a00 */
[----:B------:R-:W-:Y:S04]  /*37480*/  STL.64 [R1+0x2a68], R18 ;  /* 0x002a681201007387 */ /* 0x000fe80000100a00 */
[----:B------:R-:W4:Y:S04]  /*37490*/  LDL.LU.64 R198, [R1+0x2ce0] ;  /* 0x002ce00001c67983 */ /* 0x000f280000300a00 */
[----:B------:R-:W-:Y:S04]  /*374a0*/  STL.64 [R1+0x2a60], R16 ;  /* 0x002a601001007387 */ /* 0x000fe80000100a00 */
[----:B------:R-:W4:Y:S04]  /*374b0*/  LDL.LU.64 R182, [R1+0x2cd8] ;  /* 0x002cd80001b67983 */ /* 0x000f280000300a00 */
[----:B------:R1:W-:Y:S04]  /*374c0*/  STL.64 [R1+0x2a58], R10 ;  /* 0x002a580a01007387 */ /* 0x0003e80000100a00 */
[----:B------:R-:W4:Y:S04]  /*374d0*/  LDL.LU.64 R166, [R1+0x2cd0] ;  /* 0x002cd00001a67983 */ /* 0x000f280000300a00 */
        /* <DEDUP_REMOVED lines=8> */
[----:B------:R-:W-:Y:S04]  /*37560*/  LDGSTS.E [R244+0x1a480], desc[UR6][R90.64], P0 ;  /* 0x1a4800005af47fae */ /* 0x000fe80008121846 */
[----:B------:R-:W4:Y:S04]  /*37570*/  LDL.LU.64 R22, [R1+0x2c88] ;  /* 0x002c880001167983 */ /* 0x000f280000300a00 */
[----:B------:R-:W-:Y:S04]  /*37580*/  LDGSTS.E [R244+0x1a880], desc[UR6][R88.64], P0 ;  /* 0x1a88000058f47fae */ /* 0x000fe80008121846 */
[----:B------:R-:W4:Y:S04]  /*37590*/  LDL.LU.64 R248, [R1+0x2c80] ;  /* 0x002c800001f87983 */ /* 0x000f280000300a00 */
[----:B------:R-:W-:Y:S04]  /*375a0*/  LDGSTS.E [R244+0x1ac80], desc[UR6][R82.64], P0 ;  /* 0x1ac8000052f47fae */ /* 0x000fe80008121846 */
[----:B------:R-:W-:Y:S04]  /*375b0*/  LDGSTS.E [R244+0x1b080], desc[UR6][R74.64], P0 ;  /* 0x1b0800004af47fae */ /* 0x000fe80008121846 */
[----:B------:R-:W4:Y:S04]  /*375c0*/  LDL.LU.64 R216, [R1+0xb40] ;  /* 0x000b400001d87983 */ /* 0x000f280000300a00 */
[----:B------:R-:W-:Y:S04]  /*375d0*/  LDGSTS.E [R244+0x1b480], desc[UR6][R72.64], P0 ;  /* 0x1b48000048f47fae */ /* 0x000fe80008121846 */
[----:B------:R-:W4:Y:S04]  /*375e0*/  LDL.LU.64 R120, [R1+0xb08] ;  /* 0x000b080001787983 */ /* 0x000f280000300a00 */
[----:B------:R1:W-:Y:S04]  /*375f0*/  LDGSTS.E [R244+0x1b880], desc[UR6][R66.64], P0 ;  /* 0x1b88000042f47fae */ /* 0x0003e80008121846 */
[----:B------:R-:W4:Y:S04]  /*37600*/  LDL.LU.64 R200, [R1+0xad0] ;  /* 0x000ad00001c87983 */ /* 0x000f280000300a00 */
[----:B------:R-:W-:Y:S04]  /*37610*/  LDGSTS.E [R244+0x1bc80], desc[UR6][R64.64], P0 ;  /* 0x1bc8000040f47fae */ /* 0x000fe80008121846 */
[----:B--2---:R-:W2:Y:S04]  /*37620*/  LDL.LU.64 R104, [R1+0xa98] ;  /* 0x000a980001687983 */ /* 0x004ea80000300a00 */
[----:B------:R-:W-:Y:S04]  /*37630*/  LDGSTS.E [R244+0x1c080], desc[UR6][R58.64], P0 ;  /* 0x1c0800003af47fae */ /* 0x000fe80008121846 */
[----:B---3--:R-:W3:Y:S04]  /*37640*/  LDL.LU.64 R88, [R1+0xa60] ;  /* 0x000a600001587983 */ /* 0x008ee80000300a00 */
[----:B------:R1:W-:Y:S04]  /*37650*/  LDGSTS.E [R244+0x1c480], desc[UR6][R56.64], P0 ;  /* 0x1c48000038f47fae */ /* 0x0003e80008121846 */
[----:B------:R-:W3:Y:S04]  /*37660*/  LDL.LU.64 R184, [R1+0xa28] ;  /* 0x000a280001b87983 */ /* 0x000ee80000300a00 */
[----:B----4-:R-:W4:Y:S04]  /*37670*/  LDL.LU.64 R72, [R1+0x9f0] ;  /* 0x0009f00001487983 */ /* 0x010f280000300a00 */
[----:B------:R-:W-:Y:S04]  /*37680*/  LDGSTS.E [R244+0x1c880], desc[UR6][R20.64], P0 ;  /* 0x1c88000014f47fae */ /* 0x000fe80008121846 */
[----:B------:R-:W4:Y:S04]  /*37690*/  LDL.LU.64 R56, [R1+0x9b8] ;  /* 0x0009b80001387983 */ /* 0x000f280000300a00 */
[----:B------:R-:W-:Y:S04]  /*376a0*/  LDGSTS.E [R244+0x1cc80], desc[UR6][R36.64], P0 ;  /* 0x1cc8000024f47fae */ /* 0x000fe80008121846 */
[----:B------:R-:W-:Y:S04]  /*376b0*/  LDGSTS.E [R244+0x1d080], desc[UR6][R40.64], P0 ;  /* 0x1d08000028f47fae */ /* 0x000fe80008121846 */
[----:B------:R1:W-:Y:S04]  /*376c0*/  LDGSTS.E [R244+0x1d480], desc[UR6][R50.64], P0 ;  /* 0x1d48000032f47fae */ /* 0x0003e80008121846 */
[----:B------:R1:W-:Y:S04]  /*376d0*/  LDGSTS.E [R244+0x1d880], desc[UR6][R24.64], P0 ;  /* 0x1d88000018f47fae */ /* 0x0003e80008121846 */
[----:B------:R-:W4:Y:S04]  /*376e0*/  LDL.LU.64 R40, [R1+0x980] ;  /* 0x0009800001287983 */ /* 0x000f280000300a00 */
[----:B------:R-:W-:Y:S04]  /*376f0*/  LDGSTS.E [R244+0x1dc80], desc[UR6][R48.64], P0 ;  /* 0x1dc8000030f47fae */ /* 0x000fe80008121846 */
[----:B------:R-:W4:Y:S04]  /*37700*/  LDL.LU.64 R24, [R1+0x948] ;  /* 0x0009480001187983 */ /* 0x000f280000300a00 */
[----:B------:R1:W-:Y:S04]  /*37710*/  LDGSTS.E [R244+0x1e080], desc[UR6][R8.64], P0 ;  /* 0x1e08000008f47fae */ /* 0x0003e80008121846 */
[----:B------:R-:W-:Y:S04]  /*37720*/  LDGSTS.E [R244+0x1e480], desc[UR6][R42.64], P0 ;  /* 0x1e4800002af47fae */ /* 0x000fe80008121846 */
[----:B------:R1:W-:Y:S04]  /*37730*/  LDGSTS.E [R244+0x1e880], desc[UR6][R34.64], P0 ;  /* 0x1e88000022f47fae */ /* 0x0003e80008121846 */
[----:B------:R-:W4:Y:S04]  /*37740*/  LDL.LU.64 R8, [R1+0x910] ;  /* 0x0009100001087983 */ /* 0x000f280000300a00 */
[----:B------:R-:W4:Y:S04]  /*37750*/  LDL.LU.64 R168, [R1+0x8d8] ;  /* 0x0008d80001a87983 */ /* 0x000f280000300a00 */
[----:B------:R-:W4:Y:S04]  /*37760*/  LDL.LU.64 R152, [R1+0x8a0] ;  /* 0x0008a00001987983 */ /* 0x000f280000300a00 */
[----:B------:R-:W4:Y:S04]  /*37770*/  LDL.LU.64 R136, [R1+0x868] ;  /* 0x0008680001887983 */ /* 0x000f280000300a00 */
[----:B------:R1:W-:Y:S04]  /*37780*/  LDGSTS.E [R244+0x1ec80], desc[UR6][R32.64], P0 ;  /* 0x1ec8000020f47fae */ /* 0x0003e80008121846 */
[----:B------:R-:W-:Y:S04]  /*37790*/  LDGSTS.E [R244+0x1f080], desc[UR6][R26.64], P0 ;  /* 0x1f0800001af47fae */ /* 0x000fe80008121846 */
[----:B------:R-:W-:Y:S04]  /*377a0*/  LDGSTS.E [R244+0x1f480], desc[UR6][R18.64], P0 ;  /* 0x1f48000012f47fae */ /* 0x000fe80008121846 */
[----:B------:R1:W-:Y:S04]  /*377b0*/  LDGSTS.E [R244+0x1f880], desc[UR6][R16.64], P0 ;  /* 0x1f88000010f47fae */ /* 0x0003e80008121846 */
[----:B------:R1:W-:Y:S01]  /*377c0*/  LDGSTS.E [R244+0x1fc80], desc[UR6][R10.64], P0 ;  /* 0x1fc800000af47fae */ /* 0x0003e20008121846 */
[----:B------:R-:W-:-:S05]  /*377d0*/  IMAD.WIDE R194, R241, 0x4, R216 ;  /* 0x00000004f1c27825 */ /* 0x000fca00078e02d8 */
[----:B------:R-:W-:Y:S01]  /*377e0*/  LDGSTS.E [R2+0x10100], desc[UR6][R194.64], P0 ;  /* 0x10100000c2027fae */ /* 0x000fe20008121846 */
[----:B------:R-:W-:-:S03]  /*377f0*/  IMAD.WIDE R210, R241, 0x4, R120 ;  /* 0x00000004f1d27825 */ /* 0x000fc600078e0278 */
[----:B------:R-:W4:Y:S04]  /*37800*/  LDL.LU.64 R120, [R1+0x830] ;  /* 0x0008300001787983 */ /* 0x000f280000300a00 */
[----:B------:R-:W-:Y:S01]  /*37810*/  LDGSTS.E [R2+0x10500], desc[UR6][R210.64], P0 ;  /* 0x10500000d2027fae */ /* 0x000fe20008121846 */
[----:B------:R-:W-:-:S05]  /*37820*/  IMAD.WIDE R226, R241, 0x4, R200 ;  /* 0x00000004f1e27825 */ /* 0x000fca00078e02c8 */
[----:B------:R-:W-:Y:S01]  /*37830*/  LDGSTS.E [R2+0x10900], desc[UR6][R226.64], P0 ;  /* 0x10900000e2027fae */ /* 0x000fe20008121846 */
[----:B--2---:R-:W-:-:S03]  /*37840*/  IMAD.WIDE R250, R241, 0x4, R104 ;  /* 0x00000004f1fa7825 */ /* 0x004fc600078e0268 */
[----:B------:R-:W2:Y:S04]  /*37850*/  LDL.LU.64 R104, [R1+0x7f8] ;  /* 0x0007f80001687983 */ /* 0x000ea80000300a00 */
[----:B------:R-:W-:Y:S01]  /*37860*/  LDGSTS.E [R2+0x10d00], desc[UR6][R250.64], P0 ;  /* 0x10d00000fa027fae */ /* 0x000fe20008121846 */
[----:B---3--:R-:W-:-:S03]  /*37870*/  IMAD.WIDE R218, R241, 0x4, R88 ;  /* 0x00000004f1da7825 */ /* 0x008fc600078e0258 */
[----:B------:R-:W3:Y:S04]  /*37880*/  LDL.LU.64 R88, [R1+0x7c0] ;  /* 0x0007c00001587983 */ /* 0x000ee80000300a00 */
[----:B------:R-:W-:Y:S01]  /*37890*/  LDGSTS.E [R2+0x11100], desc[UR6][R218.64], P0 ;  /* 0x11100000da027fae */ /* 0x000fe20008121846 */
[----:B------:R-:W-:-:S04]  /*378a0*/  IMAD.WIDE R202, R241, 0x4, R184 ;  /* 0x00000004f1ca7825 */ /* 0x000fc800078e02b8 */
[C---:B----4-:R-:W-:Y:S01]  /*378b0*/  IMAD.WIDE R186, R241.reuse, 0x4, R72 ;  /* 0x00000004f1ba7825 */ /* 0x050fe200078e0248 */
[----:B------:R-:W-:Y:S04]  /*378c0*/  LDGSTS.E [R2+0x11500], desc[UR6][R202.64], P0 ;  /* 0x11500000ca027fae */ /* 0x000fe80008121846 */
[----:B------:R-:W4:Y:S01]  /*378d0*/  LDL.LU.64 R72, [R1+0x788] ;  /* 0x0007880001487983 */ /* 0x000f220000300a00 */
[----:B------:R-:W-:-:S03]  /*378e0*/  IMAD.WIDE R232, R241, 0x4, R56 ;  /* 0x00000004f1e87825 */ /* 0x000fc600078e0238 */
[----:B------:R-:W-:Y:S04]  /*378f0*/  LDGSTS.E [R2+0x11900], desc[UR6][R186.64], P0 ;  /* 0x11900000ba027fae */ /* 0x000fe80008121846 */
[----:B------:R-:W4:Y:S04]  /*37900*/  LDL.LU.64 R56, [R1+0x750] ;  /* 0x0007500001387983 */ /* 0x000f280000300a00 */
[----:B------:R4:W-:Y:S01]  /*37910*/  STL.64 [R1+0x38], R218 ;  /* 0x000038da01007387 */ /* 0x0009e20000100a00 */
[----:B------:R-:W-:-:S03]  /*37920*/  IMAD.WIDE R22, R241, 0x4, R22 ;  /* 0x00000004f1167825 */ /* 0x000fc600078e0216 */
[----:B------:R-:W-:Y:S01]  /*37930*/  LDGSTS.E [R2+0x11d00], desc[UR6][R232.64], P0 ;  /* 0x11d00000e8027fae */ /* 0x000fe20008121846 */
[----:B------:R-:W-:-:S03]  /*37940*/  IMAD.WIDE R216, R241, 0x4, R40 ;  /* 0x00000004f1d87825 */ /* 0x000fc600078e0228 */
[----:B------:R-:W4:Y:S04]  /*37950*/  LDL.LU.64 R40, [R1+0x718] ;  /* 0x0007180001287983 */ /* 0x000f280000300a00 */
[----:B------:R4:W-:Y:S01]  /*37960*/  STL.64 [R1+0x308], R202 ;  /* 0x000308ca01007387 */ /* 0x0009e20000100a00 */
[----:B------:R-:W-:-:S03]  /*37970*/  IMAD.WIDE R200, R241, 0x4, R24 ;  /* 0x00000004f1c87825 */ /* 0x000fc600078e0218 */
[----:B------:R-:W4:Y:S04]  /*37980*/  LDL.LU.64 R24, [R1+0x6e0] ;  /* 0x0006e00001187983 */ /* 0x000f280000300a00 */
[----:B------:R4:W-:Y:S04]  /*37990*/  STL.64 [R1+0x408], R186 ;  /* 0x000408ba01007387 */ /* 0x0009e80000100a00 */
[----:B------:R-:W-:Y:S04]  /*379a0*/  LDGSTS.E [R2+0x12100], desc[UR6][R216.64], P0 ;  /* 0x12100000d8027fae */ /* 0x000fe80008121846 */
[----:B------:R-:W-:Y:S01]  /*379b0*/  LDGSTS.E [R2+0x12500], desc[UR6][R200.64], P0 ;  /* 0x12500000c8027fae */ /* 0x000fe20008121846 */
[----:B------:R-:W-:-:S03]  /*379c0*/  IMAD.WIDE R184, R241, 0x4, R8 ;  /* 0x00000004f1b87825 */ /* 0x000fc600078e0208 */
[----:B------:R-:W4:Y:S04]  /*379d0*/  LDL.LU.64 R8, [R1+0x6a8] ;  /* 0x0006a80001087983 */ /* 0x000f280000300a00 */
[----:B------:R-:W4:Y:S04]  /*379e0*/  LDL.LU.64 R26, [R1+0x670] ;  /* 0x00067000011a7983 */ /* 0x000f280000300a00 */
[----:B------:R4:W-:Y:S04]  /*379f0*/  STL.64 [R1+0x528], R232 ;  /* 0x000528e801007387 */ /* 0x0009e80000100a00 */
[----:B-1----:R-:W4:Y:S01]  /*37a00*/  LDL.LU.64 R10, [R1+0x638] ;  /* 0x00063800010a7983 */ /* 0x002f220000300a00 */
[----:B------:R-:W-:-:S03]  /*37a10*/  IMAD.WIDE R168, R241, 0x4, R168 ;  /* 0x00000004f1a87825 */ /* 0x000fc600078e02a8 */
[----:B------:R1:W-:Y:S01]  /*37a20*/  STL.64 [R1+0x560], R216 ;  /* 0x000560d801007387 */ /* 0x0003e20000100a00 */
[----:B------:R-:W-:-:S03]  /*37a30*/  IMAD.WIDE R152, R241, 0x4, R152 ;  /* 0x00000004f1987825 */ /* 0x000fc600078e0298 */
[----:B------:R-:W4:Y:S01]  /*37a40*/  LDL.LU.64 R138, [R1+0x600] ;  /* 0x00060000018a7983 */ /* 0x000f220000300a00 */
[----:B------:R-:W-:-:S03]  /*37a50*/  IMAD.WIDE R136, R241, 0x4, R136 ;  /* 0x00000004f1887825 */ /* 0x000fc600078e0288 */
[----:B------:R1:W-:Y:S04]  /*37a60*/  STL.64 [R1+0x598], R200 ;  /* 0x000598c801007387 */ /* 0x0003e80000100a00 */
[----:B------:R-:W4:Y:S04]  /*37a70*/  LDL.LU.64 R122, [R1+0x5c8] ;  /* 0x0005c800017a7983 */ /* 0x000f280000300a00 */
[----:B------:R1:W-:Y:S04]  /*37a80*/  STL.64 [R1+0x5d0], R184 ;  /* 0x0005d0b801007387 */ /* 0x0003e80000100a00 */
[----:B------:R-:W4:Y:S04]  /*37a90*/  LDL.LU.64 R106, [R1+0x590] ;  /* 0x00059000016a7983 */ /* 0x000f280000300a00 */
[----:B------:R1:W-:Y:S04]  /*37aa0*/  STL.64 [R1+0x608], R168 ;  /* 0x000608a801007387 */ /* 0x0003e80000100a00 */
[----:B------:R1:W-:Y:S04]  /*37ab0*/  STL.64 [R1+0x9f0], R152 ;  /* 0x0009f09801007387 */ /* 0x0003e80000100a00 */
[----:B------:R-:W4:Y:S04]  /*37ac0*/  LDL.LU.64 R90, [R1+0x558] ;  /* 0x00055800015a7983 */ /* 0x000f280000300a00 */
[----:B------:R1:W-:Y:S04]  /*37ad0*/  STL.64 [R1+0xa98], R136 ;  /* 0x000a988801007387 */ /* 0x0003e80000100a00 */
[----:B------:R-:W4:Y:S04]  /*37ae0*/  LDL.LU.64 R74, [R1+0x520] ;  /* 0x00052000014a7983 */ /* 0x000f280000300a00 */
[----:B------:R-:W-:Y:S04]  /*37af0*/  LDGSTS.E [R2+0x12900], desc[UR6][R184.64], P0 ;  /* 0x12900000b8027fae */ /* 0x000fe80008121846 */
[----:B------:R-:W-:Y:S01]  /*37b00*/  LDGSTS.E [R2+0x12d00], desc[UR6][R168.64], P0 ;  /* 0x12d00000a8027fae */ /* 0x000fe20008121846 */
[----:B------:R-:W-:-:S03]  /*37b10*/  IMAD.WIDE R68, R241, 0x4, R118 ;  /* 0x00000004f1447825 */ /* 0x000fc600078e0276 */
[----:B------:R-:W-:Y:S01]  /*37b20*/  LDGSTS.E [R2+0x13100], desc[UR6][R152.64], P0 ;  /* 0x1310000098027fae */ /* 0x000fe20008121846 */
[----:B------:R-:W-:-:S03]  /*37b30*/  IMAD.WIDE R66, R241, 0x4, R134 ;  /* 0x00000004f1427825 */ /* 0x000fc600078e0286 */
[----:B------:R-:W-:Y:S01]  /*37b40*/  LDGSTS.E [R2+0x13500], desc[UR6][R136.64], P0 ;  /* 0x1350000088027fae */ /* 0x000fe20008121846 */
[----:B------:R-:W-:-:S05]  /*37b50*/  IMAD.WIDE R120, R241, 0x4, R120 ;  /* 0x00000004f1787825 */ /* 0x000fca00078e0278 */
[----:B------:R1:W-:Y:S04]  /*37b60*/  STL.64 [R1+0xad0], R120 ;  /* 0x000ad07801007387 */ /* 0x0003e80000100a00 */
[----:B------:R-:W-:Y:S01]  /*37b70*/  LDGSTS.E [R2+0x13900], desc[UR6][R120.64], P0 ;  /* 0x1390000078027fae */ /* 0x000fe20008121846 */
[----:B--2---:R-:W-:-:S05]  /*37b80*/  IMAD.WIDE R104, R241, 0x4, R104 ;  /* 0x00000004f1687825 */ /* 0x004fca00078e0268 */
[----:B------:R2:W-:Y:S01]  /*37b90*/  STL.64 [R1+0xe08], R104 ;  /* 0x000e086801007387 */ /* 0x0005e20000100a00 */
[----:B---3--:R-:W-:-:S03]  /*37ba0*/  IMAD.WIDE R88, R241, 0x4, R88 ;  /* 0x00000004f1587825 */ /* 0x008fc600078e0258 */
[----:B------:R-:W3:Y:S04]  /*37bb0*/  LDL.LU.64 R58, [R1+0x4e8] ;  /* 0x0004e800013a7983 */ /* 0x000ee80000300a00 */
[----:B------:R2:W-:Y:S04]  /*37bc0*/  STL.64 [R1+0xe18], R88 ;  /* 0x000e185801007387 */ /* 0x0005e80000100a00 */
[----:B------:R-:W2:Y:S01]  /*37bd0*/  LDL.LU.64 R42, [R1+0x4b0] ;  /* 0x0004b000012a7983 */ /* 0x000ea20000300a00 */
[----:B------:R-:W-:-:S03]  /*37be0*/  IMAD.WIDE R52, R241, 0x4, R166 ;  /* 0x00000004f1347825 */ /* 0x000fc600078e02a6 */
[----:B------:R-:W-:Y:S01]  /*37bf0*/  LDGSTS.E [R2+0x13d00], desc[UR6][R104.64], P0 ;  /* 0x13d0000068027fae */ /* 0x000fe20008121846 */
[----:B----4-:R-:W-:-:S03]  /*37c00*/  IMAD.WIDE R72, R241, 0x4, R72 ;  /* 0x00000004f1487825 */ /* 0x010fc600078e0248 */
[----:B------:R-:W-:Y:S01]  /*37c10*/  LDGSTS.E [R2+0x14100], desc[UR6][R88.64], P0 ;  /* 0x1410000058027fae */ /* 0x000fe20008121846 */
[----:B------:R-:W-:-:S03]  /*37c20*/  IMAD.WIDE R56, R241, 0x4, R56 ;  /* 0x00000004f1387825 */ /* 0x000fc600078e0238 */
[----:B------:R4:W-:Y:S04]  /*37c30*/  STL.64 [R1+0xe28], R72 ;  /* 0x000e284801007387 */ /* 0x0009e80000100a00 */
[----:B------:R4:W-:Y:S01]  /*37c40*/  STL.64 [R1+0xe38], R56 ;  /* 0x000e383801007387 */ /* 0x0009e20000100a00 */
[----:B------:R-:W-:-:S03]  /*37c50*/  IMAD.WIDE R50, R241, 0x4, R182 ;  /* 0x00000004f1327825 */ /* 0x000fc600078e02b6 */
[----:B------:R-:W-:Y:S01]  /*37c60*/  LDGSTS.E [R2+0x14500], desc[UR6][R72.64], P0 ;  /* 0x1450000048027fae */ /* 0x000fe20008121846 */
[----:B------:R-:W-:-:S03]  /*37c70*/  IMAD.WIDE R36, R241, 0x4, R198 ;  /* 0x00000004f1247825 */ /* 0x000fc600078e02c6 */
[----:B------:R-:W-:Y:S01]  /*37c80*/  LDGSTS.E [R2+0x14900], desc[UR6][R56.64], P0 ;  /* 0x1490000038027fae */ /* 0x000fe20008121846 */
[----:B------:R-:W-:-:S05]  /*37c90*/  IMAD.WIDE R40, R241, 0x4, R40 ;  /* 0x00000004f1287825 */ /* 0x000fca00078e0228 */
[----:B------:R-:W-:Y:S01]  /*37ca0*/  LDGSTS.E [R2+0x14d00], desc[UR6][R40.64], P0 ;  /* 0x14d0000028027fae */ /* 0x000fe20008121846 */
[----:B------:R-:W-:-:S03]  /*37cb0*/  IMAD.WIDE R242, R241, 0x4, R26 ;  /* 0x00000004f1f27825 */ /* 0x000fc600078e021a */
[----:B------:R-:W4:Y:S04]  /*37cc0*/  LDL.LU.64 R26, [R1+0x470] ;  /* 0x00047000011a7983 */ /* 0x000f280000300a00 */
[----:B------:R1:W-:Y:S01]  /*37cd0*/  STL.64 [R1+0xfb8], R40 ;  /* 0x000fb82801007387 */ /* 0x0003e20000100a00 */
[----:B------:R-:W-:-:S03]  /*37ce0*/  IMAD.WIDE R228, R241, 0x4, R10 ;  /* 0x00000004f1e47825 */ /* 0x000fc600078e020a */
[----:B------:R-:W4:Y:S01]  /*37cf0*/  LDL.LU.64 R10, [R1+0x438] ;  /* 0x00043800010a7983 */ /* 0x000f220000300a00 */
[----:B------:R-:W-:-:S04]  /*37d00*/  IMAD.WIDE R24, R241, 0x4, R24 ;  /* 0x00000004f1187825 */ /* 0x000fc800078e0218 */
[C---:B------:R-:W-:Y:S01]  /*37d10*/  IMAD.WIDE R8, R241.reuse, 0x4, R8 ;  /* 0x00000004f1087825 */ /* 0x040fe200078e0208 */
[----:B------:R1:W-:Y:S03]  /*37d20*/  STL.64 [R1+0x1008], R24 ;  /* 0x0010081801007387 */ /* 0x0003e60000100a00 */
[C---:B------:R-:W-:Y:S01]  /*37d30*/  IMAD.WIDE R212, R241.reuse, 0x4, R138 ;  /* 0x00000004f1d47825 */ /* 0x040fe200078e028a */
[----:B------:R1:W-:Y:S04]  /*37d40*/  STL.64 [R1+0x1638], R8 ;  /* 0x0016380801007387 */ /* 0x0003e80000100a00 */
[----:B------:R-:W4:Y:S04]  /*37d50*/  LDL.LU.64 R146, [R1+0x400] ;  /* 0x0004000001927983 */ /* 0x000f280000300a00 */
[----:B------:R-:W4:Y:S01]  /*37d60*/  LDL.LU.64 R138, [R1+0x3c0] ;  /* 0x0003c000018a7983 */ /* 0x000f220000300a00 */
[----:B------:R-:W-:-:S03]  /*37d70*/  IMAD.WIDE R196, R241, 0x4, R122 ;  /* 0x00000004f1c47825 */ /* 0x000fc600078e027a */
[----:B------:R-:W-:Y:S04]  /*37d80*/  STL.64 [R1+0x1680], R242 ;  /* 0x001680f201007387 */ /* 0x000fe80000100a00 */
[----:B------:R-:W4:Y:S04]  /*37d90*/  LDL.LU.64 R18, [R1+0x380] ;  /* 0x0003800001127983 */ /* 0x000f280000300a00 */
[----:B------:R-:W4:Y:S04]  /*37da0*/  LDL.LU.64 R34, [R1+0x340] ;  /* 0x0003400001227983 */ /* 0x000f280000300a00 */
[----:B------:R-:W-:Y:S01]  /*37db0*/  STL.64 [R1+0x16c8], R228 ;  /* 0x0016c8e401007387 */ /* 0x000fe20000100a00 */
[----:B------:R-:W-:-:S03]  /*37dc0*/  IMAD.WIDE R180, R241, 0x4, R106 ;  /* 0x00000004f1b47825 */ /* 0x000fc600078e026a */
        /* <DEDUP_REMOVED lines=10> */
[----:B------:R-:W-:Y:S04]  /*37e70*/  STL.64 [R1+0x1788], R180 ;  /* 0x001788b401007387 */ /* 0x000fe80000100a00 */
[----:B------:R-:W4:Y:S04]  /*37e80*/  LDL.LU.64 R90, [R1+0x180] ;  /* 0x00018000015a7983 */ /* 0x000f280000300a00 */
[----:B------:R-:W4:Y:S04]  /*37e90*/  LDL.LU.64 R74, [R1+0x140] ;  /* 0x00014000014a7983 */ /* 0x000f280000300a00 */
[----:B------:R-:W-:Y:S01]  /*37ea0*/  STL.64 [R1+0x17c8], R178 ;  /* 0x0017c8b201007387 */ /* 0x000fe20000100a00 */
[----:B------:R-:W-:-:S03]  /*37eb0*/  IMAD.WIDE R20, R241, 0x4, R214 ;  /* 0x00000004f1147825 */ /* 0x000fc600078e02d6 */
        /* <DEDUP_REMOVED lines=8> */
[----:B------:R-:W-:Y:S01]  /*37f40*/  LDGSTS.E [R2+0x17100], desc[UR6][R170.64], P0 ;  /* 0x17100000aa027fae */ /* 0x000fe20008121846 */
[----:B---3--:R-:W-:-:S03]  /*37f50*/  IMAD.WIDE R164, R241, 0x4, R58 ;  /* 0x00000004f1a47825 */ /* 0x008fc600078e023a */
[----:B------:R-:W3:Y:S04]  /*37f60*/  LDL.LU.64 R58, [R1+0x100] ;  /* 0x00010000013a7983 */ /* 0x000ee80000300a00 */
[----:B------:R-:W-:Y:S01]  /*37f70*/  LDGSTS.E [R2+0x17500], desc[UR6][R164.64], P0 ;  /* 0x17500000a4027fae */ /* 0x000fe20008121846 */
[----:B--2---:R-:W-:-:S03]  /*37f80*/  IMAD.WIDE R162, R241, 0x4, R42 ;  /* 0x00000004f1a27825 */ /* 0x004fc600078e022a */
[----:B------:R-:W2:Y:S04]  /*37f90*/  LDL.LU.64 R42, [R1+0xc0] ;  /* 0x0000c000012a7983 */ /* 0x000ea80000300a00 */
[----:B------:R-:W-:Y:S04]  /*37fa0*/  STL.64 [R1+0x1800], R170 ;  /* 0x001800aa01007387 */ /* 0x000fe80000100a00 */
[----:B------:R-:W-:Y:S01]  /*37fb0*/  LDGSTS.E [R2+0x17900], desc[UR6][R162.64], P0 ;  /* 0x17900000a2027fae */ /* 0x000fe20008121846 */
[----:B----4-:R-:W-:-:S03]  /*37fc0*/  IMAD.WIDE R154, R241, 0x4, R26 ;  /* 0x00000004f19a7825 */ /* 0x010fc600078e021a */
[----:B------:R-:W4:Y:S04]  /*37fd0*/  LDL.LU.64 R26, [R1+0x80] ;  /* 0x00008000011a7983 */ /* 0x000f280000300a00 */
[----:B------:R-:W-:Y:S01]  /*37fe0*/  LDGSTS.E [R2+0x17d00], desc[UR6][R154.64], P0 ;  /* 0x17d000009a027fae */ /* 0x000fe20008121846 */
[----:B------:R-:W-:-:S03]  /*37ff0*/  IMAD.WIDE R148, R241, 0x4, R10 ;  /* 0x00000004f1947825 */ /* 0x000fc600078e020a */
[----:B------:R-:W4:Y:S04]  /*38000*/  LDL.LU.64 R10, [R1+0x30] ;  /* 0x00003000010a7983 */ /* 0x000f280000300a00 */
        /* <DEDUP_REMOVED lines=30> */
[----:B------:R1:W-:Y:S01]  /*381f0*/  LDGSTS.E [R2+0x18100], desc[UR6][R148.64], P0 ;  /* 0x1810000094027fae */ /* 0x0003e20008121846 */
[----:B------:R-:W-:-:S03]  /*38200*/  IMAD.WIDE R16, R241, 0x4, R86 ;  /* 0x00000004f1107825 */ /* 0x000fc600078e0256 */
[----:B------:R-:W-:Y:S01]  /*38210*/  LDGSTS.E [R2+0x18500], desc[UR6][R146.64], P0 ;  /* 0x1850000092027fae */ /* 0x000fe20008121846 */
[----:B------:R-:W-:-:S03]  /*38220*/  IMAD.WIDE R74, R241, 0x4, R102 ;  /* 0x00000004f14a7825 */ /* 0x000fc600078e0266 */
[----:B------:R1:W-:Y:S01]  /*38230*/  LDGSTS.E [R2+0x18900], desc[UR6][R138.64], P0 ;  /* 0x189000008a027fae */ /* 0x0003e20008121846 */
[----:B------:R-:W-:-:S03]  /*38240*/  IMAD.WIDE R18, R241, 0x4, R230 ;  /* 0x00000004f1127825 */ /* 0x000fc600078e02e6 */
[----:B------:R-:W-:Y:S04]  /*38250*/  LDGSTS.E [R2+0x18d00], desc[UR6][R132.64], P0 ;  /* 0x18d0000084027fae */ /* 0x000fe80008121846 */
[----:B------:R-:W-:Y:S04]  /*38260*/  LDGSTS.E [R2+0x19100], desc[UR6][R130.64], P0 ;  /* 0x1910000082027fae */ /* 0x000fe80008121846 */
[----:B------:R1:W-:Y:S04]  /*38270*/  LDGSTS.E [R2+0x19500], desc[UR6][R122.64], P0 ;  /* 0x195000007a027fae */ /* 0x0003e80008121846 */
[----:B------:R-:W-:Y:S04]  /*38280*/  LDGSTS.E [R2+0x19900], desc[UR6][R116.64], P0 ;  /* 0x1990000074027fae */ /* 0x000fe80008121846 */
[----:B------:R-:W-:Y:S04]  /*38290*/  LDGSTS.E [R2+0x19d00], desc[UR6][R114.64], P0 ;  /* 0x19d0000072027fae */ /* 0x000fe80008121846 */
[----:B------:R1:W-:Y:S04]  /*382a0*/  LDGSTS.E [R2+0x1a100], desc[UR6][R106.64], P0 ;  /* 0x1a1000006a027fae */ /* 0x0003e80008121846 */
[----:B------:R-:W-:Y:S04]  /*382b0*/  LDGSTS.E [R2+0x1a500], desc[UR6][R100.64], P0 ;  /* 0x1a50000064027fae */ /* 0x000fe80008121846 */
[----:B------:R-:W-:Y:S04]  /*382c0*/  LDGSTS.E [R2+0x1a900], desc[UR6][R98.64], P0 ;  /* 0x1a90000062027fae */ /* 0x000fe80008121846 */
[----:B------:R1:W-:Y:S04]  /*382d0*/  LDGSTS.E [R2+0x1ad00], desc[UR6][R90.64], P0 ;  /* 0x1ad000005a027fae */ /* 0x0003e80008121846 */
[----:B------:R-:W-:Y:S01]  /*382e0*/  LDGSTS.E [R2+0x1b100], desc[UR6][R84.64], P0 ;  /* 0x1b10000054027fae */ /* 0x000fe20008121846 */
[----:B---3--:R-:W-:-:S04]  /*382f0*/  IMAD.WIDE R82, R241, 0x4, R58 ;  /* 0x00000004f1527825 */ /* 0x008fc800078e023a */
[C---:B--2---:R-:W-:Y:S01]  /*38300*/  IMAD.WIDE R64, R241.reuse, 0x4, R42 ;  /* 0x00000004f1407825 */ /* 0x044fe200078e022a */
[----:B------:R-:W-:Y:S04]  /*38310*/  STL.64 [R1+0x1bb0], R82 ;  /* 0x001bb05201007387 */ /* 0x000fe80000100a00 */
[----:B------:R-:W-:Y:S01]  /*38320*/  STL.64 [R1+0x1bb8], R64 ;  /* 0x001bb84001007387 */ /* 0x000fe20000100a00 */
[----:B------:R-:W-:-:S03]  /*38330*/  IMAD.WIDE R58, R241, 0x4, R150 ;  /* 0x00000004f13a7825 */ /* 0x000fc600078e0296 */
[----:B------:R-:W-:Y:S04]  /*38340*/  LDGSTS.E [R2+0x1b500], desc[UR6][R82.64], P0 ;  /* 0x1b50000052027fae */ /* 0x000fe80008121846 */
[----:B------:R-:W-:Y:S01]  /*38350*/  LDGSTS.E [R2+0x1b900], desc[UR6][R64.64], P0 ;  /* 0x1b90000040027fae */ /* 0x000fe20008121846 */
[----:B----4-:R-:W-:-:S04]  /*38360*/  IMAD.WIDE R48, R241, 0x4, R26 ;  /* 0x00000004f1307825 */ /* 0x010fc800078e021a */
[----:B------:R-:W-:-:S04]  /*38370*/  IMAD.WIDE R26, R241, 0x4, R38 ;  /* 0x00000004f11a7825 */ /* 0x000fc800078e0226 */
[C---:B------:R-:W-:Y:S01]  /*38380*/  IMAD.WIDE R42, R241.reuse, 0x4, R10 ;  /* 0x00000004f12a7825 */ /* 0x040fe200078e020a */
[----:B------:R-:W-:Y:S03]  /*38390*/  STL.64 [R1+0x1bc0], R48 ;  /* 0x001bc03001007387 */ /* 0x000fe60000100a00 */
[C---:B------:R-:W-:Y:S01]  /*383a0*/  IMAD.WIDE R10, R241.reuse, 0x4, R54 ;  /* 0x00000004f10a7825 */ /* 0x040fe200078e0236 */
[----:B------:R-:W-:Y:S04]  /*383b0*/  STL.64 [R1+0x1cb0], R42 ;  /* 0x001cb02a01007387 */ /* 0x000fe80000100a00 */
[----:B------:R2:W-:Y:S04]  /*383c0*/  STL.64 [R1+0x1d40], R34 ;  /* 0x001d402201007387 */ /* 0x0005e80000100a00 */
[----:B------:R-:W-:Y:S04]  /*383d0*/  STL.64 [R1+0x1da8], R22 ;  /* 0x001da81601007387 */ /* 0x000fe80000100a00 */
[----:B------:R3:W-:Y:S04]  /*383e0*/  STL.64 [R1+0x1da0], R26 ;  /* 0x001da01a01007387 */ /* 0x0007e80000100a00 */
[----:B------:R4:W-:Y:S04]  /*383f0*/  STL.64 [R1+0x1d98], R10 ;  /* 0x001d980a01007387 */ /* 0x0009e80000100a00 */
[----:B------:R4:W-:Y:S04]  /*38400*/  STL.64 [R1+0x1d90], R32 ;  /* 0x001d902001007387 */ /* 0x0009e80000100a00 */
[----:B------:R4:W-:Y:S04]  /*38410*/  STL.64 [R1+0x1d88], R16 ;  /* 0x001d881001007387 */ /* 0x0009e80000100a00 */
[----:B------:R4:W-:Y:S04]  /*38420*/  STL.64 [R1+0x1d80], R74 ;  /* 0x001d804a01007387 */ /* 0x0009e80000100a00 */
[----:B------:R-:W-:Y:S04]  /*38430*/  STL.64 [R1+0x1d78], R68 ;  /* 0x001d784401007387 */ /* 0x000fe80000100a00 */
[----:B------:R-:W-:Y:S04]  /*38440*/  STL.64 [R1+0x1d70], R66 ;  /* 0x001d704201007387 */ /* 0x000fe80000100a00 */
[----:B------:R4:W-:Y:S04]  /*38450*/  STL.64 [R1+0x1d68], R58 ;  /* 0x001d683a01007387 */ /* 0x0009e80000100a00 */
[----:B------:R-:W-:Y:S04]  /*38460*/  STL.64 [R1+0x1d60], R52 ;  /* 0x001d603401007387 */ /* 0x000fe80000100a00 */
[----:B------:R-:W-:Y:S04]  /*38470*/  STL.64 [R1+0x1d58], R50 ;  /* 0x001d583201007387 */ /* 0x000fe80000100a00 */
[----:B------:R-:W-:Y:S04]  /*38480*/  STL.64 [R1+0x1d50], R36 ;  /* 0x001d502401007387 */ /* 0x000fe80000100a00 */
[----:B------:R-:W-:Y:S04]  /*38490*/  STL.64 [R1+0x2b20], R194 ;  /* 0x002b20c201007387 */ /* 0x000fe80000100a00 */
[----:B------:R-:W-:Y:S04]  /*384a0*/  STL.64 [R1+0x1d48], R20 ;  /* 0x001d481401007387 */ /* 0x000fe80000100a00 */
[----:B------:R4:W-:Y:S04]  /*384b0*/  STL.64 [R1+0x2a50], R18 ;  /* 0x002a501201007387 */ /* 0x0009e80000100a00 */
[----:B------:R-:W-:Y:S04]  /*384c0*/  STL.64 [R1+0x2b28], R210 ;  /* 0x002b28d201007387 */ /* 0x000fe80000100a00 */
[----:B------:R-:W-:Y:S04]  /*384d0*/  STL.64 [R1+0x2b30], R226 ;  /* 0x002b30e201007387 */ /* 0x000fe80000100a00 */
[----:B------:R4:W-:Y:S04]  /*384e0*/  STL.64 [R1+0x2b38], R250 ;  /* 0x002b38fa01007387 */ /* 0x0009e80000100a00 */
[----:B------:R-:W4:Y:S04]  /*384f0*/  LDL.LU.64 R218, [R1+0x2c78] ;  /* 0x002c780001da7983 */ /* 0x000f280000300a00 */
[----:B------:R-:W4:Y:S04]  /*38500*/  LDL.LU.64 R202, [R1+0x2c70] ;  /* 0x002c700001ca7983 */ /* 0x000f280000300a00 */
[----:B------:R-:W4:Y:S04]  /*38510*/  LDL.LU.64 R186, [R1+0x2c68] ;  /* 0x002c680001ba7983 */ /* 0x000f280000300a00 */
[----:B------:R-:W4:Y:S04]  /*38520*/  LDL.LU.64 R232, [R1+0x2c60] ;  /* 0x002c600001e87983 */ /* 0x000f280000300a00 */
[----:B-1----:R-:W4:Y:S04]  /*38530*/  LDL.LU.64 R216, [R1+0x2c58] ;  /* 0x002c580001d87983 */ /* 0x002f280000300a00 */
        /* <DEDUP_REMOVED lines=17> */
[----:B------:R-:W-:Y:S04]  /*38650*/  LDGSTS.E [R2+0x1cd00], desc[UR6][R26.64], P0 ;  /* 0x1cd000001a027fae */ /* 0x000fe80008121846 */
[----:B--2---:R-:W2:Y:S04]  /*38660*/  LDL.LU.64 R34, [R1+0xb38] ;  /* 0x000b380001227983 */ /* 0x004ea80000300a00 */
[----:B------:R-:W2:Y:S04]  /*38670*/  LDL.LU.64 R42, [R1+0xb00] ;  /* 0x000b0000012a7983 */ /* 0x000ea80000300a00 */
[----:B------:R-:W2:Y:S04]  /*38680*/  LDL.LU.64 R242, [R1+0xac8] ;  /* 0x000ac80001f27983 */ /* 0x000ea80000300a00 */
[----:B---3--:R-:W3:Y:S04]  /*38690*/  LDL.LU.64 R26, [R1+0xa90] ;  /* 0x000a9000011a7983 */ /* 0x008ee80000300a00 */
[----:B------:R-:W-:Y:S04]  /*386a0*/  LDGSTS.E [R2+0x1d100], desc[UR6][R10.64], P0 ;  /* 0x1d1000000a027fae */ /* 0x000fe80008121846 */
[----:B------:R-:W-:Y:S04]  /*386b0*/  LDGSTS.E [R2+0x1d500], desc[UR6][R32.64], P0 ;  /* 0x1d50000020027fae */ /* 0x000fe80008121846 */
[----:B------:R-:W-:Y:S04]  /*386c0*/  LDGSTS.E [R2+0x1d900], desc[UR6][R16.64], P0 ;  /* 0x1d90000010027fae */ /* 0x000fe80008121846 */
[----:B----4-:R-:W4:Y:S04]  /*386d0*/  LDL.LU.64 R10, [R1+0xa58] ;  /* 0x000a5800010a7983 */ /* 0x010f280000300a00 */
        /* <DEDUP_REMOVED lines=9> */
[----:B------:R1:W-:Y:S04]  /*38770*/  LDGSTS.E [R2+0x1dd00], desc[UR6][R74.64], P0 ;  /* 0x1dd000004a027fae */ /* 0x0003e80008121846 */
[----:B------:R-:W-:Y:S04]  /*38780*/  LDGSTS.E [R2+0x1e100], desc[UR6][R68.64], P0 ;  /* 0x1e10000044027fae */ /* 0x000fe80008121846 */
[----:B------:R-:W4:Y:S04]  /*38790*/  LDL.LU.64 R90, [R1+0x828] ;  /* 0x00082800015a7983 */ /* 0x000f280000300a00 */
[----:B------:R-:W-:Y:S04]  /*387a0*/  LDGSTS.E [R2+0x1e500], desc[UR6][R66.64], P0 ;  /* 0x1e50000042027fae */ /* 0x000fe80008121846 */
[----:B------:R-:W1:Y:S04]  /*387b0*/  LDL.LU.64 R74, [R1+0x7f0] ;  /* 0x0007f000014a7983 */ /* 0x000e680000300a00 */
[----:B------:R1:W-:Y:S04]  /*387c0*/  LDGSTS.E [R2+0x1e900], desc[UR6][R58.64], P0 ;  /* 0x1e9000003a027fae */ /* 0x0003e80008121846 */
[----:B------:R-:W-:Y:S04]  /*387d0*/  LDGSTS.E [R2+0x1ed00], desc[UR6][R52.64], P0 ;  /* 0x1ed0000034027fae */ /* 0x000fe80008121846 */
[----:B------:R-:W-:Y:S04]  /*387e0*/  LDGSTS.E [R2+0x1f100], desc[UR6][R50.64], P0 ;  /* 0x1f10000032027fae */ /* 0x000fe80008121846 */
[----:B------:R-:W4:Y:S04]  /*387f0*/  LDL.LU.64 R58, [R1+0x7b8] ;  /* 0x0007b800013a7983 */ /* 0x000f280000300a00 */
[----:B------:R1:W-:Y:S04]  /*38800*/  STL [R1+0x2b40], R3 ;  /* 0x002b400301007387 */ /* 0x0003e80000100800 */
[----:B------:R-:W-:Y:S04]  /*38810*/  LDGSTS.E [R2+0x1f500], desc[UR6][R36.64], P0 ;  /* 0x1f50000024027fae */ /* 0x000fe80008121846 */
[----:B------:R-:W-:Y:S04]  /*38820*/  LDGSTS.E [R2+0x1f900], desc[UR6][R20.64], P0 ;  /* 0x1f90000014027fae */ /* 0x000fe80008121846 */
[----:B------:R1:W-:Y:S01]  /*38830*/  LDGSTS.E [R2+0x1fd00], desc[UR6][R18.64], P0 ;  /* 0x1fd0000012027fae */ /* 0x0003e20008121846 */
[----:B--2---:R-:W-:-:S03]  /*38840*/  IMAD.WIDE R148, R241, 0x4, R42 ;  /* 0x00000004f1947825 */ /* 0x004fc600078e022a */
[----:B------:R-:W2:Y:S01]  /*38850*/  LDL.LU.64 R42, [R1+0x780] ;  /* 0x00078000012a7983 */ /* 0x000ea20000300a00 */
[----:B------:R-:W-:-:S04]  /*38860*/  IMAD.WIDE R162, R241, 0x4, R242 ;  /* 0x00000004f1a27825 */ /* 0x000fc800078e02f2 */
[C---:B---3--:R-:W-:Y:S02]  /*38870*/  IMAD.WIDE R166, R241.reuse, 0x4, R26 ;  /* 0x00000004f1a67825 */ /* 0x048fe400078e021a */
[----:B------:R-:W3:Y:S02]  /*38880*/  LDL.LU.64 R26, [R1+0x748] ;  /* 0x00074800011a7983 */ /* 0x000ee40000300a00 */
[C---:B----4-:R-:W-:Y:S02]  /*38890*/  IMAD.WIDE R180, R241.reuse, 0x4, R10 ;  /* 0x00000004f1b47825 */ /* 0x050fe400078e020a */
[----:B------:R-:W4:Y:S02]  /*388a0*/  LDL.LU.64 R10, [R1+0x710] ;  /* 0x00071000010a7983 */ /* 0x000f240000300a00 */
[C---:B------:R-:W-:Y:S02]  /*388b0*/  IMAD.WIDE R212, R241.reuse, 0x4, R48 ;  /* 0x00000004f1d47825 */ /* 0x040fe400078e0230 */
[----:B------:R-:W4:Y:S02]  /*388c0*/  LDL.LU.64 R48, [R1+0x6d8] ;  /* 0x0006d80001307983 */ /* 0x000f240000300a00 */
[----:B------:R-:W-:-:S02]  /*388d0*/  IMAD.WIDE R228, R241, 0x4, R32 ;  /* 0x00000004f1e47825 */ /* 0x000fc400078e0220 */
[----:B------:R-:W4:Y:S02]  /*388e0*/  LDL.LU.64 R242, [R1+0x6a0] ;  /* 0x0006a00001f27983 */ /* 0x000f240000300a00 */
[C---:B------:R-:W-:Y:S02]  /*388f0*/  IMAD.WIDE R248, R241.reuse, 0x4, R16 ;  /* 0x00000004f1f87825 */ /* 0x040fe400078e0210 */
[----:B------:R-:W4:Y:S04]  /*38900*/  LDL.LU.64 R32, [R1+0x668] ;  /* 0x0006680001207983 */ /* 0x000f280000300a00 */
[----:B------:R-:W4:Y:S01]  /*38910*/  LDL.LU.64 R16, [R1+0x630] ;  /* 0x0006300001107983 */ /* 0x000f220000300a00 */
[----:B------:R-:W-:-:S03]  /*38920*/  IMAD.WIDE R170, R241, 0x4, R170 ;  /* 0x00000004f1aa7825 */ /* 0x000fc600078e02aa */
[----:B------:R-:W4:Y:S01]  /*38930*/  LDL.LU.64 R66, [R1+0x5f8] ;  /* 0x0005f80001427983 */ /* 0x000f220000300a00 */
[----:B------:R-:W-:-:S03]  /*38940*/  IMAD.WIDE R154, R241, 0x4, R154 ;  /* 0x00000004f19a7825 */ /* 0x000fc600078e029a */
[----:B------:R4:W-:Y:S01]  /*38950*/  STL.64 [R1+0x30], R170 ;  /* 0x000030aa01007387 */ /* 0x0009e20000100a00 */
        /* <DEDUP_REMOVED lines=9> */
[----:B------:R4:W-:Y:S04]  /*389f0*/  STL.64 [R1+0x4e8], R122 ;  /* 0x0004e87a01007387 */ /* 0x0009e80000100a00 */
[----:B------:R-:W4:Y:S01]  /*38a00*/  LDL.LU.64 R18, [R1+0x550] ;  /* 0x0005500001127983 */ /* 0x000f220000300a00 */
[----:B-1----:R-:W-:-:S03]  /*38a10*/  IMAD.WIDE R74, R241, 0x4, R74 ;  /* 0x00000004f14a7825 */ /* 0x002fc600078e024a */
[----:B------:R1:W-:Y:S01]  /*38a20*/  STL.64 [R1+0x520], R106 ;  /* 0x0005206a01007387 */ /* 0x0003e20000100a00 */
[----:B------:R-:W-:-:S03]  /*38a30*/  IMAD.WIDE R196, R241, 0x4, R64 ;  /* 0x00000004f1c47825 */ /* 0x000fc600078e0240 */
[----:B------:R-:W4:Y:S04]  /*38a40*/  LDL.LU.64 R34, [R1+0x518] ;  /* 0x0005180001227983 */ /* 0x000f280000300a00 */
[----:B------:R1:W-:Y:S01]  /*38a50*/  STL.64 [R1+0x590], R90 ;  /* 0x0005905a01007387 */ /* 0x0003e20000100a00 */
[----:B------:R-:W-:-:S03]  /*38a60*/  IMAD.WIDE R58, R241, 0x4, R58 ;  /* 0x00000004f13a7825 */ /* 0x000fc600078e023a */
[----:B------:R1:W-:Y:S04]  /*38a70*/  STL.64 [R1+0x5c8], R74 ;  /* 0x0005c84a01007387 */ /* 0x0003e80000100a00 */
[----:B------:R-:W4:Y:S04]  /*38a80*/  LDL.LU.64 R64, [R1+0x4e0] ;  /* 0x0004e00001407983 */ /* 0x000f280000300a00 */
[----:B------:R1:W-:Y:S04]  /*38a90*/  STL.64 [R1+0x600], R58 ;  /* 0x0006003a01007387 */ /* 0x0003e80000100a00 */
        /* <DEDUP_REMOVED lines=15> */
[----:B------:R-:W-:Y:S01]  /*38b90*/  LDGSTS.E [R245+0x13580], desc[UR6][R106.64], P0 ;  /* 0x135800006af57fae */ /* 0x000fe20008121846 */
[----:B------:R-:W-:-:S03]  /*38ba0*/  IMAD.WIDE R40, R241, 0x4, R40 ;  /* 0x00000004f1287825 */ /* 0x000fc600078e0228 */
[----:B------:R-:W-:Y:S04]  /*38bb0*/  LDGSTS.E [R245+0x13980], desc[UR6][R90.64], P0 ;  /* 0x139800005af57fae */ /* 0x000fe80008121846 */
[----:B------:R-:W-:Y:S04]  /*38bc0*/  LDGSTS.E [R245+0x13d80], desc[UR6][R74.64], P0 ;  /* 0x13d800004af57fae */ /* 0x000fe80008121846 */
[----:B------:R-:W-:Y:S01]  /*38bd0*/  LDGSTS.E [R245+0x14180], desc[UR6][R58.64], P0 ;  /* 0x141800003af57fae */ /* 0x000fe20008121846 */
[----:B--2---:R-:W-:-:S05]  /*38be0*/  IMAD.WIDE R42, R241, 0x4, R42 ;  /* 0x00000004f12a7825 */ /* 0x004fca00078e022a */
[----:B------:R-:W-:Y:S01]  /*38bf0*/  LDGSTS.E [R245+0x14580], desc[UR6][R42.64], P0 ;  /* 0x145800002af57fae */ /* 0x000fe20008121846 */
[----:B---3--:R-:W-:-:S05]  /*38c00*/  IMAD.WIDE R26, R241, 0x4, R26 ;  /* 0x00000004f11a7825 */ /* 0x008fca00078e021a */
[----:B------:R-:W-:Y:S01]  /*38c10*/  LDGSTS.E [R245+0x14980], desc[UR6][R26.64], P0 ;  /* 0x149800001af57fae */ /* 0x000fe20008121846 */
[----:B----4-:R-:W-:-:S05]  /*38c20*/  IMAD.WIDE R10, R241, 0x4, R10 ;  /* 0x00000004f10a7825 */ /* 0x010fca00078e020a */
[----:B------:R-:W-:Y:S01]  /*38c30*/  LDGSTS.E [R245+0x14d80], desc[UR6][R10.64], P0 ;  /* 0x14d800000af57fae */ /* 0x000fe20008121846 */
[----:B------:R-:W-:-:S03]  /*38c40*/  IMAD.WIDE R250, R241, 0x4, R48 ;  /* 0x00000004f1fa7825 */ /* 0x000fc600078e0230 */
[----:B------:R-:W2:Y:S04]  /*38c50*/  LDL.LU.64 R48, [R1+0x4a8] ;  /* 0x0004a80001307983 */ /* 0x000ea80000300a00 */
[----:B------:R3:W-:Y:S01]  /*38c60*/  STL.64 [R1+0x6a8], R42 ;  /* 0x0006a82a01007387 */ /* 0x0007e20000100a00 */
[----:B------:R-:W-:-:S03]  /*38c70*/  IMAD.WIDE R230, R241, 0x4, R32 ;  /* 0x00000004f1e67825 */ /* 0x000fc600078e0220 */
[----:B------:R4:W-:Y:S01]  /*38c80*/  STL.64 [R1+0x718], R26 ;  /* 0x0007181a01007387 */ /* 0x0009e20000100a00 */
[----:B------:R-:W-:-:S03]  /*38c90*/  IMAD.WIDE R226, R241, 0x4, R16 ;  /* 0x00000004f1e27825 */ /* 0x000fc600078e0210 */
[----:B------:R-:W3:Y:S04]  /*38ca0*/  LDL.LU.64 R32, [R1+0x468] ;  /* 0x0004680001207983 */ /* 0x000ee80000300a00 */
[----:B------:R4:W-:Y:S04]  /*38cb0*/  STL.64 [R1+0x710], R10 ;  /* 0x0007100a01007387 */ /* 0x0009e80000100a00 */
[----:B------:R-:W4:Y:S01]  /*38cc0*/  LDL.LU.64 R16, [R1+0x430] ;  /* 0x0004300001107983 */ /* 0x000f220000300a00 */
[----:B------:R-:W-:-:S03]  /*38cd0*/  IMAD.WIDE R242, R241, 0x4, R242 ;  /* 0x00000004f1f27825 */ /* 0x000fc600078e02f2 */
[----:B------:R-:W-:Y:S04]  /*38ce0*/  STL.64 [R1+0x6d8], R250 ;  /* 0x0006d8fa01007387 */ /* 0x000fe80000100a00 */
        /* <DEDUP_REMOVED lines=19> */
[----:B------:R-:W4:Y:S01]  /*38e20*/  LDL.LU.64 R66, [R1+0x1b8] ;  /* 0x0001b80001427983 */ /* 0x000f220000300a00 */
[----:B------:R-:W-:-:S03]  /*38e30*/  IMAD.WIDE R178, R241, 0x4, R64 ;  /* 0x00000004f1b27825 */ /* 0x000fc600078e0240 */
[----:B------:R-:W-:Y:S04]  /*38e40*/  STL.64 [R1+0x1668], R198 ;  /* 0x001668c601007387 */ /* 0x000fe80000100a00 */
[----:B------:R-:W4:Y:S04]  /*38e50*/  LDL.LU.64 R18, [R1+0x178] ;  /* 0x0001780001127983 */ /* 0x000f280000300a00 */
[----:B------:R-:W4:Y:S04]  /*38e60*/  LDL.LU.64 R34, [R1+0x138] ;  /* 0x0001380001227983 */ /* 0x000f280000300a00 */
[----:B------:R-:W-:Y:S04]  /*38e70*/  STL.64 [R1+0x16b8], R194 ;  /* 0x0016b8c201007387 */ /* 0x000fe80000100a00 */
[----:B------:R-:W4:Y:S04]  /*38e80*/  LDL.LU.64 R64, [R1+0xf8] ;  /* 0x0000f80001407983 */ /* 0x000f280000300a00 */
        /* <DEDUP_REMOVED lines=10> */
[----:B------:R-:W-:-:S03]  /*38f30*/  IMAD.WIDE R2, R241, 0x4, R232 ;  /* 0x00000004f1027825 */ /* 0x000fc600078e02e8 */
[----:B------:R-:W-:Y:S04]  /*38f40*/  LDGSTS.E [R245+0x16d80], desc[UR6][R194.64], P0 ;  /* 0x16d80000c2f57fae */ /* 0x000fe80008121846 */
[----:B------:R-:W-:Y:S04]  /*38f50*/  LDGSTS.E [R245+0x17180], desc[UR6][R182.64], P0 ;  /* 0x17180000b6f57fae */ /* 0x000fe80008121846 */
[----:B------:R-:W-:Y:S01]  /*38f60*/  LDGSTS.E [R245+0x17580], desc[UR6][R178.64], P0 ;  /* 0x17580000b2f57fae */ /* 0x000fe20008121846 */
[----:B--2---:R-:W-:-:S03]  /*38f70*/  IMAD.WIDE R164, R241, 0x4, R48 ;  /* 0x00000004f1a47825 */ /* 0x004fc600078e0230 */
[----:B------:R-:W2:Y:S04]  /*38f80*/  LDL.LU.64 R48, [R1+0xb8] ;  /* 0x0000b80001307983 */ /* 0x000ea80000300a00 */
[----:B------:R-:W-:Y:S04]  /*38f90*/  STL.64 [R1+0x16f8], R182 ;  /* 0x0016f8b601007387 */ /* 0x000fe80000100a00 */
[----:B------:R-:W-:Y:S01]  /*38fa0*/  LDGSTS.E [R245+0x17980], desc[UR6][R164.64], P0 ;  /* 0x17980000a4f57fae */ /* 0x000fe20008121846 */
[----:B---3--:R-:W-:-:S03]  /*38fb0*/  IMAD.WIDE R150, R241, 0x4, R32 ;  /* 0x00000004f1967825 */ /* 0x008fc600078e0220 */
[----:B------:R-:W3:Y:S04]  /*38fc0*/  LDL.LU.64 R32, [R1+0x78] ;  /* 0x0000780001207983 */ /* 0x000ee80000300a00 */
[----:B------:R-:W-:Y:S01]  /*38fd0*/  LDGSTS.E [R245+0x17d80], desc[UR6][R150.64], P0 ;  /* 0x17d8000096f57fae */ /* 0x000fe20008121846 */
[----:B----4-:R-:W-:-:S03]  /*38fe0*/  IMAD.WIDE R146, R241, 0x4, R16 ;  /* 0x00000004f1927825 */ /* 0x010fc600078e0210 */
[----:B------:R-:W4:Y:S04]  /*38ff0*/  LDL.LU.64 R16, [R1+0x28] ;  /* 0x0000280001107983 */ /* 0x000f280000300a00 */
        /* <DEDUP_REMOVED lines=23> */
[----:B------:R-:W-:Y:S01]  /*39170*/  LDGSTS.E [R245+0x18180], desc[UR6][R146.64], P0 ;  /* 0x1818000092f57fae */ /* 0x000fe20008121846 */
[----:B------:R-:W-:-:S03]  /*39180*/  IMAD.WIDE R82, R241, 0x4, R18 ;  /* 0x00000004f1527825 */ /* 0x000fc600078e0212 */
[----:B------:R1:W-:Y:S01]  /*39190*/  STL.64 [R1+0x19b8], R84 ;  /* 0x0019b85401007387 */ /* 0x0003e20000100a00 */
[----:B------:R-:W-:-:S03]  /*391a0*/  IMAD.WIDE R70, R241, 0x4, R34 ;  /* 0x00000004f1467825 */ /* 0x000fc600078e0222 */
[----:B------:R-:W-:Y:S01]  /*391b0*/  STL.64 [R1+0x19c0], R82 ;  /* 0x0019c05201007387 */ /* 0x000fe20000100a00 */
[----:B------:R-:W-:-:S03]  /*391c0*/  IMAD.WIDE R68, R241, 0x4, R64 ;  /* 0x00000004f1447825 */ /* 0x000fc600078e0240 */
[----:B------:R-:W-:Y:S04]  /*391d0*/  STL.64 [R1+0x19c8], R70 ;  /* 0x0019c84601007387 */ /* 0x000fe80000100a00 */
[----:B------:R-:W-:Y:S01]  /*391e0*/  STL.64 [R1+0x1a88], R68 ;  /* 0x001a884401007387 */ /* 0x000fe20000100a00 */
[----:B------:R-:W-:-:S03]  /*391f0*/  IMAD.WIDE R50, R241, 0x4, R72 ;  /* 0x00000004f1327825 */ /* 0x000fc600078e0248 */
[----:B------:R-:W-:Y:S01]  /*39200*/  LDGSTS.E [R245+0x18580], desc[UR6][R132.64], P0 ;  /* 0x1858000084f57fae */ /* 0x000fe20008121846 */
[----:B------:R-:W-:-:S03]  /*39210*/  IMAD.WIDE R36, R241, 0x4, R120 ;  /* 0x00000004f1247825 */ /* 0x000fc600078e0278 */
        /* <DEDUP_REMOVED lines=8> */
[----:B------:R1:W-:Y:S04]  /*392a0*/  LDGSTS.E [R245+0x19d80], desc[UR6][R100.64], P0 ;  /* 0x19d8000064f57fae */ /* 0x0003e80008121846 */
[----:B------:R-:W-:Y:S04]  /*392b0*/  LDGSTS.E [R245+0x1a180], desc[UR6][R98.64], P0 ;  /* 0x1a18000062f57fae */ /* 0x000fe80008121846 */
[----:B------:R-:W-:Y:S04]  /*392c0*/  LDGSTS.E [R245+0x1a580], desc[UR6][R86.64], P0 ;  /* 0x1a58000056f57fae */ /* 0x000fe80008121846 */
[----:B------:R-:W-:Y:S04]  /*392d0*/  LDGSTS.E [R245+0x1a980], desc[UR6][R84.64], P0 ;  /* 0x1a98000054f57fae */ /* 0x000fe80008121846 */
[----:B------:R-:W-:Y:S04]  /*392e0*/  LDGSTS.E [R245+0x1ad80], desc[UR6][R82.64], P0 ;  /* 0x1ad8000052f57fae */ /* 0x000fe80008121846 */
[----:B------:R-:W-:Y:S04]  /*392f0*/  LDGSTS.E [R245+0x1b180], desc[UR6][R70.64], P0 ;  /* 0x1b18000046f57fae */ /* 0x000fe80008121846 */
[----:B------:R-:W-:Y:S01]  /*39300*/  LDGSTS.E [R245+0x1b580], desc[UR6][R68.64], P0 ;  /* 0x1b58000044f57fae */ /* 0x000fe20008121846 */
[----:B--2---:R-:W-:-:S04]  /*39310*/  IMAD.WIDE R66, R241, 0x4, R48 ;  /* 0x00000004f1427825 */ /* 0x004fc800078e0230 */
[C---:B------:R-:W-:Y:S01]  /*39320*/  IMAD.WIDE R48, R241.reuse, 0x4, R56 ;  /* 0x00000004f1307825 */ /* 0x040fe200078e0238 */
[----:B------:R-:W-:Y:S04]  /*39330*/  STL.64 [R1+0x1a90], R66 ;  /* 0x001a904201007387 */ /* 0x000fe80000100a00 */
[----:B------:R-:W-:Y:S01]  /*39340*/  LDGSTS.E [R245+0x1b980], desc[UR6][R66.64], P0 ;  /* 0x1b98000042f57fae */ /* 0x000fe20008121846 */
[----:B---3--:R-:W-:-:S04]  /*39350*/  IMAD.WIDE R64, R241, 0x4, R32 ;  /* 0x00000004f1407825 */ /* 0x008fc800078e0220 */
[C---:B----4-:R-:W-:Y:S01]  /*39360*/  IMAD.WIDE R52, R241.reuse, 0x4, R16 ;  /* 0x00000004f1347825 */ /* 0x050fe200078e0210 */
[----:B------:R-:W-:Y:S03]  /*39370*/  STL.64 [R1+0x1a98], R64 ;  /* 0x001a984001007387 */ /* 0x000fe60000100a00 */
[C---:B------:R-:W-:Y:S01]  /*39380*/  IMAD.WIDE R32, R241.reuse, 0x4, R88 ;  /* 0x00000004f1207825 */ /* 0x040fe200078e0258 */
[----:B------:R-:W-:Y:S03]  /*39390*/  STL.64 [R1+0x1aa0], R52 ;  /* 0x001aa03401007387 */ /* 0x000fe60000100a00 */
[C---:B------:R-:W-:Y:S01]  /*393a0*/  IMAD.WIDE R16, R241.reuse, 0x4, R104 ;  /* 0x00000004f1107825 */ /* 0x040fe200078e0268 */
[----:B------:R-:W-:Y:S04]  /*393b0*/  STL.64 [R1+0x1ab0], R8 ;  /* 0x001ab00801007387 */ /* 0x000fe80000100a00 */
[----:B------:R-:W-:Y:S04]  /*393c0*/  STL.64 [R1+0x1ca8], R24 ;  /* 0x001ca81801007387 */ /* 0x000fe80000100a00 */
[----:B------:R-:W-:Y:S04]  /*393d0*/  STL.64 [R1+0x1ca0], R40 ;  /* 0x001ca02801007387 */ /* 0x000fe80000100a00 */
[----:B------:R2:W-:Y:S04]  /*393e0*/  STL.64 [R1+0x1c98], R48 ;  /* 0x001c983001007387 */ /* 0x0005e80000100a00 */
[----:B------:R-:W-:Y:S04]  /*393f0*/  STL.64 [R1+0x1c90], R50 ;  /* 0x001c903201007387 */ /* 0x000fe80000100a00 */
[----:B------:R3:W-:Y:S04]  /*39400*/  STL.64 [R1+0x1c88], R32 ;  /* 0x001c882001007387 */ /* 0x0007e80000100a00 */
[----:B------:R4:W-:Y:S04]  /*39410*/  STL.64 [R1+0x1c80], R16 ;  /* 0x001c801001007387 */ /* 0x0009e80000100a00 */
[----:B------:R4:W-:Y:S04]  /*39420*/  STL.64 [R1+0x1c78], R36 ;  /* 0x001c782401007387 */ /* 0x0009e80000100a00 */
[----:B------:R-:W-:Y:S04]  /*39430*/  STL.64 [R1+0x1c70], R34 ;  /* 0x001c702201007387 */ /* 0x000fe80000100a00 */
[----:B------:R4:W-:Y:S04]  /*39440*/  STL.64 [R1+0x1c68], R18 ;  /* 0x001c681201007387 */ /* 0x0009e80000100a00 */
        /* <DEDUP_REMOVED lines=18> */
[----:B------:R-:W-:Y:S04]  /*39570*/  LDGSTS.E [R245+0x1bd80], desc[UR6][R64.64], P0 ;  /* 0x1bd8000040f57fae */ /* 0x000fe80008121846 */
        /* <DEDUP_REMOVED lines=11> */
[----:B--2---:R-:W2:Y:S04]  /*39630*/  LDL.LU.64 R48, [R1+0xaf8] ;  /* 0x000af80001307983 */ /* 0x004ea80000300a00 */
[----:B------:R-:W2:Y:S04]  /*39640*/  LDL.LU.64 R68, [R1+0xac0] ;  /* 0x000ac00001447983 */ /* 0x000ea80000300a00 */
[----:B------:R-:W2:Y:S04]  /*39650*/  LDL.LU.64 R98, [R1+0xa88] ;  /* 0x000a880001627983 */ /* 0x000ea80000300a00 */
[----:B------:R-:W-:Y:S04]  /*39660*/  LDGSTS.E [R245+0x1d980], desc[UR6][R32.64], P0 ;  /* 0x1d98000020f57fae */ /* 0x000fe80008121846 */
[----:B------:R-:W-:Y:S04]  /*39670*/  LDGSTS.E [R245+0x1dd80], desc[UR6][R16.64], P0 ;  /* 0x1dd8000010f57fae */ /* 0x000fe80008121846 */
[----:B------:R-:W-:Y:S04]  /*39680*/  LDGSTS.E [R245+0x1e180], desc[UR6][R36.64], P0 ;  /* 0x1e18000024f57fae */ /* 0x000fe80008121846 */
[----:B---3--:R-:W3:Y:S04]  /*39690*/  LDL.LU.64 R32, [R1+0xa50] ;  /* 0x000a500001207983 */ /* 0x008ee80000300a00 */
[----:B------:R-:W3:Y:S04]  /*396a0*/  LDL.LU.64 R146, [R1+0xa18] ;  /* 0x000a180001927983 */ /* 0x000ee80000300a00 */
[----:B----4-:R-:W4:Y:S04]  /*396b0*/  LDL.LU.64 R16, [R1+0x9e0] ;  /* 0x0009e00001107983 */ /* 0x010f280000300a00 */
        /* <DEDUP_REMOVED lines=18> */
[----:B------:R-:W-:Y:S04]  /*397e0*/  LDGSTS.E [R245+0x1f980], desc[UR6][R22.64], P0 ;  /* 0x1f98000016f57fae */ /* 0x000fe80008121846 */
[----:B------:R1:W-:Y:S01]  /*397f0*/  LDGSTS.E [R245+0x1fd80], desc[UR6][R2.64], P0 ;  /* 0x1fd8000002f57fae */ /* 0x0003e20008121846 */
[----:B--2---:R-:W-:-:S03]  /*39800*/  IMAD.WIDE R100, R241, 0x4, R48 ;  /* 0x00000004f1647825 */ /* 0x004fc600078e0230 */
[----:B------:R-:W2:Y:S01]  /*39810*/  LDL.LU.64 R48, [R1+0x6d0] ;  /* 0x0006d00001307983 */ /* 0x000ea20000300a00 */
[----:B------:R-:W-:-:S03]  /*39820*/  IMAD.WIDE R118, R241, 0x4, R98 ;  /* 0x00000004f1767825 */ /* 0x000fc600078e0262 */
[----:B------:R-:W2:Y:S01]  /*39830*/  LDL.LU.64 R98, [R1+0x698] ;  /* 0x0006980001627983 */ /* 0x000ea20000300a00 */
[----:B---3--:R-:W-:-:S03]  /*39840*/  IMAD.WIDE R132, R241, 0x4, R32 ;  /* 0x00000004f1847825 */ /* 0x008fc600078e0220 */
[----:B------:R-:W3:Y:S01]  /*39850*/  LDL.LU.64 R32, [R1+0x660] ;  /* 0x0006600001207983 */ /* 0x000ee20000300a00 */
[----:B----4-:R-:W-:-:S03]  /*39860*/  IMAD.WIDE R152, R241, 0x4, R16 ;  /* 0x00000004f1987825 */ /* 0x010fc600078e0210 */
[----:B------:R-:W4:Y:S01]  /*39870*/  LDL.LU.64 R16, [R1+0x628] ;  /* 0x0006280001107983 */ /* 0x000f220000300a00 */
[----:B------:R-:W-:-:S03]  /*39880*/  IMAD.WIDE R164, R241, 0x4, R50 ;  /* 0x00000004f1a47825 */ /* 0x000fc600078e0232 */
[----:B------:R-:W4:Y:S01]  /*39890*/  LDL.LU.64 R50, [R1+0x5f0] ;  /* 0x0005f00001327983 */ /* 0x000f220000300a00 */
[----:B------:R-:W-:-:S03]  /*398a0*/  IMAD.WIDE R184, R241, 0x4, R66 ;  /* 0x00000004f1b87825 */ /* 0x000fc600078e0242 */
[----:B------:R-:W4:Y:S01]  /*398b0*/  LDL.LU.64 R66, [R1+0x5b8] ;  /* 0x0005b80001427983 */ /* 0x000f220000300a00 */
[----:B------:R-:W-:-:S03]  /*398c0*/  IMAD.WIDE R230, R241, 0x4, R18 ;  /* 0x00000004f1e67825 */ /* 0x000fc600078e0212 */
[----:B------:R-:W4:Y:S01]  /*398d0*/  LDL.LU.64 R18, [R1+0x580] ;  /* 0x0005800001127983 */ /* 0x000f220000300a00 */
[----:B------:R-:W-:-:S04]  /*398e0*/  IMAD.WIDE R232, R241, 0x4, R114 ;  /* 0x00000004f1e87825 */ /* 0x000fc800078e0272 */
[C---:B------:R-:W-:Y:S02]  /*398f0*/  IMAD.WIDE R226, R241.reuse, 0x4, R34 ;  /* 0x00000004f1e27825 */ /* 0x040fe400078e0222 */
[----:B------:R-:W4:Y:S02]  /*39900*/  LDL.LU.64 R34, [R1+0x548] ;  /* 0x0005480001227983 */ /* 0x000f240000300a00 */
[----:B------:R-:W-:-:S04]  /*39910*/  IMAD.WIDE R216, R241, 0x4, R130 ;  /* 0x00000004f1d87825 */ /* 0x000fc800078e0282 */
[C---:B------:R-:W-:Y:S02]  /*39920*/  IMAD.WIDE R210, R241.reuse, 0x4, R242 ;  /* 0x00000004f1d27825 */ /* 0x040fe400078e02f2 */
[----:B------:R-:W4:Y:S02]  /*39930*/  LDL.LU.64 R242, [R1+0x510] ;  /* 0x0005100001f27983 */ /* 0x000f240000300a00 */
[C---:B------:R-:W-:Y:S02]  /*39940*/  IMAD.WIDE R198, R241.reuse, 0x4, R82 ;  /* 0x00000004f1c67825 */ /* 0x040fe400078e0252 */
[----:B------:R-:W-:Y:S02]  /*39950*/  STL.64 [R1+0x28], R232 ;  /* 0x000028e801007387 */ /* 0x000fe40000100a00 */
[C---:B------:R-:W-:Y:S02]  /*39960*/  IMAD.WIDE R196, R241.reuse, 0x4, R64 ;  /* 0x00000004f1c47825 */ /* 0x040fe400078e0240 */
[----:B------:R-:W-:Y:S04]  /*39970*/  STL.64 [R1+0x338], R226 ;  /* 0x000338e201007387 */ /* 0x000fe80000100a00 */
[----:B------:R-:W4:Y:S04]  /*39980*/  LDL.LU.64 R64, [R1+0x4d8] ;  /* 0x0004d80001407983 */ /* 0x000f280000300a00 */
[----:B------:R-:W-:Y:S01]  /*39990*/  STL.64 [R1+0x378], R216 ;  /* 0x000378d801007387 */ /* 0x000fe20000100a00 */
[----:B--2---:R-:W-:-:S03]  /*399a0*/  IMAD.WIDE R194, R241, 0x4, R48 ;  /* 0x00000004f1c27825 */ /* 0x004fc600078e0230 */
[----:B------:R-:W2:Y:S04]  /*399b0*/  LDL.LU.64 R48, [R1+0x4a0] ;  /* 0x0004a00001307983 */ /* 0x000ea80000300a00 */
[----:B------:R-:W-:Y:S04]  /*399c0*/  STL.64 [R1+0x3b8], R210 ;  /* 0x0003b8d201007387 */ /* 0x000fe80000100a00 */
[----:B------:R-:W-:Y:S01]  /*399d0*/  STL.64 [R1+0x468], R198 ;  /* 0x000468c601007387 */ /* 0x000fe20000100a00 */
[----:B---3--:R-:W-:-:S03]  /*399e0*/  IMAD.WIDE R180, R241, 0x4, R32 ;  /* 0x00000004f1b47825 */ /* 0x008fc600078e0220 */
[----:B------:R-:W3:Y:S04]  /*399f0*/  LDL.LU.64 R32, [R1+0x460] ;  /* 0x0004600001207983 */ /* 0x000ee80000300a00 */
[----:B------:R-:W-:Y:S01]  /*39a00*/  STL.64 [R1+0x4a8], R196 ;  /* 0x0004a8c401007387 */ /* 0x000fe20000100a00 */
[----:B----4-:R-:W-:-:S03]  /*39a10*/  IMAD.WIDE R168, R241, 0x4, R16 ;  /* 0x00000004f1a87825 */ /* 0x010fc600078e0210 */
[----:B------:R-:W4:Y:S01]  /*39a20*/  LDL.LU.64 R16, [R1+0x428] ;  /* 0x0004280001107983 */ /* 0x000f220000300a00 */
[----:B------:R-:W-:-:S03]  /*39a30*/  IMAD.WIDE R182, R241, 0x4, R98 ;  /* 0x00000004f1b67825 */ /* 0x000fc600078e0262 */
[----:B------:R-:W-:Y:S01]  /*39a40*/  STL.64 [R1+0x588], R194 ;  /* 0x000588c201007387 */ /* 0x000fe20000100a00 */
[----:B------:R-:W-:-:S03]  /*39a50*/  IMAD.WIDE R104, R241, 0x4, R68 ;  /* 0x00000004f1687825 */ /* 0x000fc600078e0244 */
[----:B------:R-:W-:Y:S04]  /*39a60*/  STL.64 [R1+0x5c0], R182 ;  /* 0x0005c0b601007387 */ /* 0x000fe80000100a00 */
[----:B------:R-:W4:Y:S01]  /*39a70*/  LDL.LU.64 R114, [R1+0x3f0] ;  /* 0x0003f00001727983 */ /* 0x000f220000300a00 */
[----:B------:R-:W-:-:S03]  /*39a80*/  IMAD.WIDE R200, R241, 0x4, R52 ;  /* 0x00000004f1c87825 */ /* 0x000fc600078e0234 */
[----:B------:R-:W4:Y:S01]  /*39a90*/  LDL.LU.64 R68, [R1+0x3b0] ;  /* 0x0003b00001447983 */ /* 0x000f220000300a00 */
[----:B------:R-:W-:-:S03]  /*39aa0*/  IMAD.WIDE R166, R241, 0x4, R50 ;  /* 0x00000004f1a67825 */ /* 0x000fc600078e0232 */
[----:B------:R-:W-:Y:S01]  /*39ab0*/  STL.64 [R1+0x5f8], R180 ;  /* 0x0005f8b401007387 */ /* 0x000fe20000100a00 */
[----:B------:R-:W-:-:S03]  /*39ac0*/  IMAD.WIDE R214, R241, 0x4, R36 ;  /* 0x00000004f1d67825 */ /* 0x000fc600078e0224 */
[----:B------:R-:W4:Y:S01]  /*39ad0*/  LDL.LU.64 R98, [R1+0x370] ;  /* 0x0003700001627983 */ /* 0x000f220000300a00 */
[----:B------:R-:W-:-:S03]  /*39ae0*/  IMAD.WIDE R162, R241, 0x4, R66 ;  /* 0x00000004f1a27825 */ /* 0x000fc600078e0242 */
[----:B------:R-:W4:Y:S01]  /*39af0*/  LDL.LU.64 R52, [R1+0x330] ;  /* 0x0003300001347983 */ /* 0x000f220000300a00 */
[----:B-1----:R-:W-:-:S03]  /*39b00*/  IMAD.WIDE R244, R241, 0x4, R20 ;  /* 0x00000004f1f47825 */ /* 0x002fc600078e0214 */
[----:B------:R-:W-:Y:S04]  /*39b10*/  STL.64 [R1+0x628], R168 ;  /* 0x000628a801007387 */ /* 0x000fe80000100a00 */
[----:B------:R-:W4:Y:S01]  /*39b20*/  LDL.LU.64 R36, [R1+0x2f0] ;  /* 0x0002f00001247983 */ /* 0x000f220000300a00 */
[----:B------:R-:W-:-:S03]  /*39b30*/  IMAD.WIDE R150, R241, 0x4, R18 ;  /* 0x00000004f1967825 */ /* 0x000fc600078e0212 */
[----:B------:R-:W4:Y:S04]  /*39b40*/  LDL.LU.64 R82, [R1+0x2b0] ;  /* 0x0002b00001527983 */ /* 0x000f280000300a00 */
        /* <DEDUP_REMOVED lines=8> */
[----:B------:R-:W-:Y:S01]  /*39bd0*/  STL.64 [R1+0xa50], R150 ;  /* 0x000a509601007387 */ /* 0x000fe20000100a00 */
[----:B------:R-:W-:-:S03]  /*39be0*/  IMAD.WIDE R134, R241, 0x4, R64 ;  /* 0x00000004f1867825 */ /* 0x000fc600078e0240 */
[----:B------:R-:W4:Y:S04]  /*39bf0*/  LDL.LU.64 R64, [R1+0x170] ;  /* 0x0001700001407983 */ /* 0x000f280000300a00 */
[----:B------:R-:W4:Y:S04]  /*39c00*/  LDL.LU.64 R34, [R1+0x130] ;  /* 0x0001300001227983 */ /* 0x000f280000300a00 */
[----:B------:R-:W-:Y:S04]  /*39c10*/  STL.64 [R1+0xac8], R148 ;  /* 0x000ac89401007387 */ /* 0x000fe80000100a00 */
[----:B------:R-:W4:Y:S01]  /*39c20*/  LDL.LU.64 R242, [R1+0xf0] ;  /* 0x0000f00001f27983 */ /* 0x000f220000300a00 */
[----:B--2---:R-:W-:-:S03]  /*39c30*/  IMAD.WIDE R130, R241, 0x4, R48 ;  /* 0x00000004f1827825 */ /* 0x004fc600078e0230 */
[----:B------:R-:W2:Y:S04]  /*39c40*/  LDL.LU.64 R48, [R1+0xb0] ;  /* 0x0000b00001307983 */ /* 0x000ea80000300a00 */
[----:B------:R-:W-:Y:S01]  /*39c50*/  STL.64 [R1+0xff0], R136 ;  /* 0x000ff08801007387 */ /* 0x000fe20000100a00 */
[----:B---3--:R-:W-:-:S03]  /*39c60*/  IMAD.WIDE R120, R241, 0x4, R32 ;  /* 0x00000004f1787825 */ /* 0x008fc600078e0220 */
[----:B------:R-:W3:Y:S01]  /*39c70*/  LDL.LU.64 R32, [R1+0x70] ;  /* 0x0000700001207983 */ /* 0x000ee20000300a00 */
[----:B----4-:R-:W-:-:S03]  /*39c80*/  IMAD.WIDE R116, R241, 0x4, R16 ;  /* 0x00000004f1747825 */ /* 0x010fc600078e0210 */
[----:B------:R-:W4:Y:S01]  /*39c90*/  LDL.LU.64 R16, [R1+0x20] ;  /* 0x0000200001107983 */ /* 0x000f220000300a00 */
[----:B------:R-:W-:-:S04]  /*39ca0*/  IMAD.WIDE R84, R241, 0x4, R84 ;  /* 0x00000004f1547825 */ /* 0x000fc800078e0254 */
[C---:B------:R-:W-:Y:S01]  /*39cb0*/  IMAD.WIDE R146, R241.reuse, 0x4, R146 ;  /* 0x00000004f1927825 */ /* 0x040fe200078e0292 */
[----:B------:R-:W-:Y:S04]  /*39cc0*/  LDGSTS.E [R4+0x10200], desc[UR6][R84.64], P0 ;  /* 0x1020000054047fae */ /* 0x000fe80008121846 */
[----:B------:R-:W-:Y:S01]  /*39cd0*/  LDGSTS.E [R4+0x10600], desc[UR6][R100.64], P0 ;  /* 0x1060000064047fae */ /* 0x000fe20008121846 */
        /* <DEDUP_REMOVED lines=49> */
[----:B------:R-:W-:Y:S04]  /*39ff0*/  LDGSTS.E [R4+0x17200], desc[UR6][R136.64], P0 ;  /* 0x1720000088047fae */ /* 0x000fe80008121846 */
[----:B------:R-:W-:Y:S04]  /*3a000*/  STL.64 [R1+0x1798], R82 ;  /* 0x0017985201007387 */ /* 0x000fe80000100a00 */
[----:B------:R-:W-:Y:S04]  /*3a010*/  LDGSTS.E [R4+0x17600], desc[UR6][R134.64], P0 ;  /* 0x1760000086047fae */ /* 0x000fe80008121846 */
[----:B------:R-:W-:Y:S04]  /*3a020*/  STL.64 [R1+0x17b8], R72 ;  /* 0x0017b84801007387 */ /* 0x000fe80000100a00 */
[----:B------:R-:W-:Y:S04]  /*3a030*/  LDGSTS.E [R4+0x17a00], desc[UR6][R130.64], P0 ;  /* 0x17a0000082047fae */ /* 0x000fe80008121846 */
        /* <DEDUP_REMOVED lines=33> */
[----:B--2---:R-:W-:-:S05]  /*3a250*/  IMAD.WIDE R52, R241, 0x4, R48 ;  /* 0x00000004f1347825 */ /* 0x004fca00078e0230 */
[----:B------:R-:W-:Y:S01]  /*3a260*/  STL.64 [R1+0x18b0], R52 ;  /* 0x0018b03401007387 */ /* 0x000fe20000100a00 */
[----:B------:R-:W-:-:S03]  /*3a270*/  IMAD.WIDE R2, R241, 0x4, R234 ;  /* 0x00000004f1027825 */ /* 0x000fc600078e02ea */
        /* <DEDUP_REMOVED lines=10> */
[----:B------:R-:W-:Y:S04]  /*3a320*/  STL.64 [R1+0x1b90], R40 ;  /* 0x001b902801007387 */ /* 0x000fe80000100a00 */
[----:B------:R-:W-:Y:S04]  /*3a330*/  STL.64 [R1+0x1b88], R38 ;  /* 0x001b882601007387 */ /* 0x000fe80000100a00 */
[----:B------:R1:W-:Y:S04]  /*3a340*/  STL.64 [R1+0x1b80], R32 ;  /* 0x001b802001007387 */ /* 0x0003e80000100a00 */
[----:B------:R2:W-:Y:S04]  /*3a350*/  STL.64 [R1+0x1b78], R16 ;  /* 0x001b781001007387 */ /* 0x0005e80000100a00 */
        /* <DEDUP_REMOVED lines=9> */
[----:B------:R4:W-:Y:S04]  /*3a3f0*/  LDGSTS.E [R4+0x1ce00], desc[UR6][R42.64], P0 ;  /* 0x1ce000002a047fae */ /* 0x0009e80008121846 */
[----:B------:R4:W-:Y:S04]  /*3a400*/  STL.64 [R1+0x1b48], R20 ;  /* 0x001b481401007387 */ /* 0x0009e80000100a00 */
[----:B------:R4:W-:Y:S04]  /*3a410*/  LDGSTS.E [R4+0x1d200], desc[UR6][R40.64], P0 ;  /* 0x1d20000028047fae */ /* 0x0009e80008121846 */
[----:B------:R-:W-:Y:S04]  /*3a420*/  STL.64 [R1+0x1b40], R8 ;  /* 0x001b400801007387 */ /* 0x000fe80000100a00 */
[----:B------:R4:W-:Y:S04]  /*3a430*/  LDGSTS.E [R4+0x1d600], desc[UR6][R38.64], P0 ;  /* 0x1d60000026047fae */ /* 0x0009e80008121846 */
[----:B------:R4:W-:Y:S04]  /*3a440*/  STL.64 [R1+0x1aa8], R2 ;  /* 0x001aa80201007387 */ /* 0x0009e80000100a00 */
[----:B------:R-:W-:Y:S04]  /*3a450*/  LDGSTS.E [R4+0x1da00], desc[UR6][R32.64], P0 ;  /* 0x1da0000020047fae */ /* 0x000fe80008121846 */
[----:B------:R-:W-:Y:S04]  /*3a460*/  LDGSTS.E [R4+0x1de00], desc[UR6][R16.64], P0 ;  /* 0x1de0000010047fae */ /* 0x000fe80008121846 */
[----:B------:R4:W-:Y:S04]  /*3a470*/  LDGSTS.E [R4+0x1e200], desc[UR6][R36.64], P0 ;  /* 0x1e20000024047fae */ /* 0x0009e80008121846 */
[----:B-1----:R-:W4:Y:S04]  /*3a480*/  LDL.LU.64 R32, [R1+0xb28] ;  /* 0x000b280001207983 */ /* 0x002f280000300a00 */
[----:B------:R-:W4:Y:S04]  /*3a490*/  LDL.LU.64 R54, [R1+0xaf0] ;  /* 0x000af00001367983 */ /* 0x000f280000300a00 */
[----:B--2---:R-:W2:Y:S04]  /*3a4a0*/  LDL.LU.64 R16, [R1+0xab8] ;  /* 0x000ab80001107983 */ /* 0x004ea80000300a00 */
[----:B------:R-:W2:Y:S04]  /*3a4b0*/  LDL.LU.64 R70, [R1+0xa80] ;  /* 0x000a800001467983 */ /* 0x000ea80000300a00 */
[----:B------:R-:W2:Y:S04]  /*3a4c0*/  LDL.LU.64 R50, [R1+0xa48] ;  /* 0x000a480001327983 */ /* 0x000ea80000300a00 */
[----:B------:R-:W2:Y:S04]  /*3a4d0*/  LDL.LU.64 R66, [R1+0xa10] ;  /* 0x000a100001427983 */ /* 0x000ea80000300a00 */
[----:B------:R-:W-:Y:S04]  /*3a4e0*/  LDGSTS.E [R4+0x1e600], desc[UR6][R34.64], P0 ;  /* 0x1e60000022047fae */ /* 0x000fe80008121846 */
[----:B------:R-:W2:Y:S04]  /*3a4f0*/  LDL.LU.64 R38, [R1+0x9d8] ;  /* 0x0009d80001267983 */ /* 0x000ea80000300a00 */
[----:B------:R-:W-:Y:S04]  /*3a500*/  LDGSTS.E [R4+0x1ea00], desc[UR6][R18.64], P0 ;  /* 0x1ea0000012047fae */ /* 0x000fe80008121846 */
[----:B------:R-:W2:Y:S04]  /*3a510*/  LDL.LU.64 R116, [R1+0x9a0] ;  /* 0x0009a00001747983 */ /* 0x000ea80000300a00 */
[----:B------:R-:W-:Y:S04]  /*3a520*/  LDGSTS.E [R4+0x1ee00], desc[UR6][R22.64], P0 ;  /* 0x1ee0000016047fae */ /* 0x000fe80008121846 */
[----:B---3--:R-:W3:Y:S04]  /*3a530*/  LDL.LU.64 R18, [R1+0x968] ;  /* 0x0009680001127983 */ /* 0x008ee80000300a00 */
[----:B------:R1:W-:Y:S04]  /*3a540*/  LDGSTS.E [R4+0x1f200], desc[UR6][R24.64], P0 ;  /* 0x1f20000018047fae */ /* 0x0003e80008121846 */
[----:B----4-:R-:W4:Y:S04]  /*3a550*/  LDL.LU.64 R22, [R1+0x930] ;  /* 0x0009300001167983 */ /* 0x010f280000300a00 */
[----:B------:R-:W4:Y:S04]  /*3a560*/  LDL.LU.64 R68, [R1+0x8f8] ;  /* 0x0008f80001447983 */ /* 0x000f280000300a00 */
[----:B------:R-:W4:Y:S04]  /*3a570*/  LDL.LU.64 R34, [R1+0x8c0] ;  /* 0x0008c00001227983 */ /* 0x000f280000300a00 */
[----:B------:R-:W4:Y:S04]  /*3a580*/  LDL.LU.64 R52, [R1+0x888] ;  /* 0x0008880001347983 */ /* 0x000f280000300a00 */
[----:B------:R-:W4:Y:S04]  /*3a590*/  LDL.LU.64 R36, [R1+0x850] ;  /* 0x0008500001247983 */ /* 0x000f280000300a00 */
        /* <DEDUP_REMOVED lines=8> */
[----:B------:R-:W4:Y:S04]  /*3a620*/  LDL.LU.64 R82, [R1+0x700] ;  /* 0x0007000001527983 */ /* 0x000f280000300a00 */
[----:B------:R-:W4:Y:S04]  /*3a630*/  LDL.LU.64 R48, [R1+0x6c8] ;  /* 0x0006c80001307983 */ /* 0x000f280000300a00 */
[----:B------:R-:W4:Y:S01]  /*3a640*/  LDL.LU.64 R98, [R1+0x690] ;  /* 0x0006900001627983 */ /* 0x000f220000300a00 */
[----:B------:R-:W-:-:S03]  /*3a650*/  IMAD.WIDE R42, R241, 0x4, R32 ;  /* 0x00000004f12a7825 */ /* 0x000fc600078e0220 */
[----:B------:R-:W4:Y:S01]  /*3a660*/  LDL.LU.64 R32, [R1+0x658] ;  /* 0x0006580001207983 */ /* 0x000f220000300a00 */
[----:B------:R-:W-:-:S03]  /*3a670*/  IMAD.WIDE R54, R241, 0x4, R54 ;  /* 0x00000004f1367825 */ /* 0x000fc600078e0236 */
[----:B------:R-:W-:Y:S01]  /*3a680*/  LDGSTS.E [R246+0x10280], desc[UR6][R42.64], P0 ;  /* 0x102800002af67fae */ /* 0x000fe20008121846 */
[----:B--2---:R-:W-:-:S03]  /*3a690*/  IMAD.WIDE R58, R241, 0x4, R16 ;  /* 0x00000004f13a7825 */ /* 0x004fc600078e0210 */
[----:B------:R-:W2:Y:S01]  /*3a6a0*/  LDL.LU.64 R16, [R1+0x620] ;  /* 0x0006200001107983 */ /* 0x000ea20000300a00 */
[----:B------:R-:W-:-:S03]  /*3a6b0*/  IMAD.WIDE R70, R241, 0x4, R70 ;  /* 0x00000004f1467825 */ /* 0x000fc600078e0246 */
[----:B------:R-:W-:Y:S01]  /*3a6c0*/  LDGSTS.E [R246+0x10680], desc[UR6][R54.64], P0 ;  /* 0x1068000036f67fae */ /* 0x000fe20008121846 */
[----:B------:R-:W-:-:S03]  /*3a6d0*/  IMAD.WIDE R74, R241, 0x4, R50 ;  /* 0x00000004f14a7825 */ /* 0x000fc600078e0232 */
[----:B------:R-:W2:Y:S01]  /*3a6e0*/  LDL.LU.64 R50, [R1+0x5e8] ;  /* 0x0005e80001327983 */ /* 0x000ea20000300a00 */
[----:B------:R-:W-:-:S03]  /*3a6f0*/  IMAD.WIDE R88, R241, 0x4, R66 ;  /* 0x00000004f1587825 */ /* 0x000fc600078e0242 */
[----:B------:R-:W2:Y:S04]  /*3a700*/  LDL.LU.64 R66, [R1+0x5b0] ;  /* 0x0005b00001427983 */ /* 0x000ea80000300a00 */
[----:B------:R-:W-:Y:S01]  /*3a710*/  LDGSTS.E [R246+0x10a80], desc[UR6][R58.64], P0 ;  /* 0x10a800003af67fae */ /* 0x000fe20008121846 */
[----:B------:R-:W-:-:S03]  /*3a720*/  IMAD.WIDE R102, R241, 0x4, R38 ;  /* 0x00000004f1667825 */ /* 0x000fc600078e0226 */
[----:B------:R-:W-:Y:S04]  /*3a730*/  LDGSTS.E [R246+0x10e80], desc[UR6][R70.64], P0 ;  /* 0x10e8000046f67fae */ /* 0x000fe80008121846 */
[----:B------:R-:W-:Y:S01]  /*3a740*/  LDGSTS.E [R246+0x11280], desc[UR6][R74.64], P0 ;  /* 0x112800004af67fae */ /* 0x000fe20008121846 */
[----:B------:R-:W-:-:S03]  /*3a750*/  IMAD.WIDE R116, R241, 0x4, R116 ;  /* 0x00000004f1747825 */ /* 0x000fc600078e0274 */
[----:B------:R-:W-:Y:S04]  /*3a760*/  LDGSTS.E [R246+0x11680], desc[UR6][R88.64], P0 ;  /* 0x1168000058f67fae */ /* 0x000fe80008121846 */
[----:B------:R-:W-:Y:S01]  /*3a770*/  LDGSTS.E [R246+0x11a80], desc[UR6][R102.64], P0 ;  /* 0x11a8000066f67fae */ /* 0x000fe20008121846 */
[----:B---3--:R-:W-:-:S03]  /*3a780*/  IMAD.WIDE R120, R241, 0x4, R18 ;  /* 0x00000004f1787825 */ /* 0x008fc600078e0212 */
[----:B------:R-:W3:Y:S04]  /*3a790*/  LDL.LU.64 R18, [R1+0x578] ;  /* 0x0005780001127983 */ /* 0x000ee80000300a00 */
[----:B------:R-:W-:Y:S01]  /*3a7a0*/  LDGSTS.E [R246+0x11e80], desc[UR6][R116.64], P0 ;  /* 0x11e8000074f67fae */ /* 0x000fe20008121846 */
[----:B----4-:R-:W-:-:S03]  /*3a7b0*/  IMAD.WIDE R136, R241, 0x4, R22 ;  /* 0x00000004f1887825 */ /* 0x010fc600078e0216 */
[----:B------:R-:W-:Y:S01]  /*3a7c0*/  LDGSTS.E [R246+0x12280], desc[UR6][R120.64], P0 ;  /* 0x1228000078f67fae */ /* 0x000fe20008121846 */
[----:B------:R-:W-:-:S03]  /*3a7d0*/  IMAD.WIDE R150, R241, 0x4, R68 ;  /* 0x00000004f1967825 */ /* 0x000fc600078e0244 */
[----:B------:R-:W-:Y:S01]  /*3a7e0*/  LDGSTS.E [R246+0x12680], desc[UR6][R136.64], P0 ;  /* 0x1268000088f67fae */ /* 0x000fe20008121846 */
[----:B------:R-:W-:-:S03]  /*3a7f0*/  IMAD.WIDE R154, R241, 0x4, R34 ;  /* 0x00000004f19a7825 */ /* 0x000fc600078e0222 */
[----:B------:R-:W4:Y:S01]  /*3a800*/  LDL.LU.64 R34, [R1+0x540] ;  /* 0x0005400001227983 */ /* 0x000f220000300a00 */
[----:B------:R-:W-:-:S03]  /*3a810*/  IMAD.WIDE R168, R241, 0x4, R52 ;  /* 0x00000004f1a87825 */ /* 0x000fc600078e0234 */
[----:B------:R-:W-:Y:S01]  /*3a820*/  LDGSTS.E [R246+0x12a80], desc[UR6][R150.64], P0 ;  /* 0x12a8000096f67fae */ /* 0x000fe20008121846 */
[----:B------:R-:W-:-:S03]  /*3a830*/  IMAD.WIDE R182, R241, 0x4, R36 ;  /* 0x00000004f1b67825 */ /* 0x000fc600078e0224 */
[----:B------:R-:W-:Y:S01]  /*3a840*/  LDGSTS.E [R246+0x12e80], desc[UR6][R154.64], P0 ;  /* 0x12e800009af67fae */ /* 0x000fe20008121846 */
[----:B------:R-:W-:-:S03]  /*3a850*/  IMAD.WIDE R198, R241, 0x4, R242 ;  /* 0x00000004f1c67825 */ /* 0x000fc600078e02f2 */
[----:B------:R-:W4:Y:S04]  /*3a860*/  LDL.LU.64 R242, [R1+0x508] ;  /* 0x0005080001f27983 */ /* 0x000f280000300a00 */
[----:B------:R-:W-:Y:S04]  /*3a870*/  LDGSTS.E [R246+0x13280], desc[UR6][R168.64], P0 ;  /* 0x13280000a8f67fae */ /* 0x000fe80008121846 */
[----:B------:R-:W-:Y:S04]  /*3a880*/  LDGSTS.E [R246+0x13680], desc[UR6][R182.64], P0 ;  /* 0x13680000b6f67fae */ /* 0x000fe80008121846 */
[----:B------:R-:W-:Y:S01]  /*3a890*/  LDGSTS.E [R246+0x13a80], desc[UR6][R198.64], P0 ;  /* 0x13a80000c6f67fae */ /* 0x000fe20008121846 */
[----:B------:R-:W-:-:S03]  /*3a8a0*/  IMAD.WIDE R232, R241, 0x4, R64 ;  /* 0x00000004f1e87825 */ /* 0x000fc600078e0240 */
[----:B------:R-:W4:Y:S01]  /*3a8b0*/  LDL.LU.64 R64, [R1+0x4d0] ;  /* 0x0004d00001407983 */ /* 0x000f220000300a00 */
[----:B------:R-:W-:-:S04]  /*3a8c0*/  IMAD.WIDE R234, R241, 0x4, R130 ;  /* 0x00000004f1ea7825 */ /* 0x000fc800078e0282 */
[----:B------:R-:W-:-:S04]  /*3a8d0*/  IMAD.WIDE R226, R241, 0x4, R82 ;  /* 0x00000004f1e27825 */ /* 0x000fc800078e0252 */
[C---:B------:R-:W-:Y:S02]  /*3a8e0*/  IMAD.WIDE R218, R241.reuse, 0x4, R48 ;  /* 0x00000004f1da7825 */ /* 0x040fe400078e0230 */
[----:B------:R-:W4:Y:S04]  /*3a8f0*/  LDL.LU.64 R48, [R1+0x498] ;  /* 0x0004980001307983 */ /* 0x000f280000300a00 */
[----:B------:R-:W-:Y:S01]  /*3a900*/  STL.64 [R1+0x20], R234 ;  /* 0x000020ea01007387 */ /* 0x000fe20000100a00 */
[----:B------:R-:W-:-:S03]  /*3a910*/  IMAD.WIDE R196, R241, 0x4, R32 ;  /* 0x00000004f1c47825 */ /* 0x000fc600078e0220 */
[----:B------:R-:W4:Y:S04]  /*3a920*/  LDL.LU.64 R32, [R1+0x458] ;  /* 0x0004580001207983 */ /* 0x000f280000300a00 */
[----:B------:R-:W-:Y:S01]  /*3a930*/  STL.64 [R1+0x330], R226 ;  /* 0x000330e201007387 */ /* 0x000fe20000100a00 */
[----:B--2---:R-:W-:-:S03]  /*3a940*/  IMAD.WIDE R194, R241, 0x4, R16 ;  /* 0x00000004f1c27825 */ /* 0x004fc600078e0210 */
[----:B------:R-:W2:Y:S01]  /*3a950*/  LDL.LU.64 R16, [R1+0x420] ;  /* 0x0004200001107983 */ /* 0x000ea20000300a00 */
[----:B------:R-:W-:-:S03]  /*3a960*/  IMAD.WIDE R210, R241, 0x4, R98 ;  /* 0x00000004f1d27825 */ /* 0x000fc600078e0262 */
[----:B------:R-:W-:Y:S01]  /*3a970*/  STL.64 [R1+0x370], R218 ;  /* 0x000370da01007387 */ /* 0x000fe20000100a00 */
[----:B------:R-:W-:-:S03]  /*3a980*/  IMAD.WIDE R216, R241, 0x4, R114 ;  /* 0x00000004f1d87825 */ /* 0x000fc600078e0272 */
[----:B------:R-:W-:Y:S04]  /*3a990*/  STL.64 [R1+0x3b0], R210 ;  /* 0x0003b0d201007387 */ /* 0x000fe80000100a00 */
[----:B------:R-:W2:Y:S01]  /*3a9a0*/  LDL.LU.64 R68, [R1+0x3e8] ;  /* 0x0003e80001447983 */ /* 0x000ea20000300a00 */
[----:B------:R-:W-:-:S03]  /*3a9b0*/  IMAD.WIDE R186, R241, 0x4, R50 ;  /* 0x00000004f1ba7825 */ /* 0x000fc600078e0232 */
[----:B------:R-:W2:Y:S04]  /*3a9c0*/  LDL.LU.64 R114, [R1+0x3a8] ;  /* 0x0003a80001727983 */ /* 0x000ea80000300a00 */
[----:B------:R-:W-:Y:S01]  /*3a9d0*/  STL.64 [R1+0x460], R196 ;  /* 0x000460c401007387 */ /* 0x000fe20000100a00 */
[----:B------:R-:W-:-:S03]  /*3a9e0*/  IMAD.WIDE R202, R241, 0x4, R20 ;  /* 0x00000004f1ca7825 */ /* 0x000fc600078e0214 */
[----:B------:R-:W2:Y:S01]  /*3a9f0*/  LDL.LU.64 R52, [R1+0x368] ;  /* 0x0003680001347983 */ /* 0x000ea20000300a00 */
[----:B------:R-:W-:-:S03]  /*3aa00*/  IMAD.WIDE R180, R241, 0x4, R66 ;  /* 0x00000004f1b47825 */ /* 0x000fc600078e0242 */
[----:B------:R-:W2:Y:S04]  /*3aa10*/  LDL.LU.64 R98, [R1+0x328] ;  /* 0x0003280001627983 */ /* 0x000ea80000300a00 */
[----:B------:R-:W-:Y:S04]  /*3aa20*/  STL.64 [R1+0x4a0], R194 ;  /* 0x0004a0c201007387 */ /* 0x000fe80000100a00 */
[----:B------:R-:W2:Y:S01]  /*3aa30*/  LDL.LU.64 R36, [R1+0x2e8] ;  /* 0x0002e80001247983 */ /* 0x000ea20000300a00 */
[----:B---3--:R-:W-:-:S03]  /*3aa40*/  IMAD.WIDE R170, R241, 0x4, R18 ;  /* 0x00000004f1aa7825 */ /* 0x008fc600078e0212 */
[----:B------:R-:W3:Y:S04]  /*3aa50*/  LDL.LU.64 R20, [R1+0x2a8] ;  /* 0x0002a80001147983 */ /* 0x000ee80000300a00 */
[----:B------:R-:W-:Y:S04]  /*3aa60*/  STL.64 [R1+0x548], R186 ;  /* 0x000548ba01007387 */ /* 0x000fe80000100a00 */
[----:B------:R-:W3:Y:S01]  /*3aa70*/  LDL.LU.64 R82, [R1+0x268] ;  /* 0x0002680001527983 */ /* 0x000ee20000300a00 */
[----:B----4-:R-:W-:-:S03]  /*3aa80*/  IMAD.WIDE R166, R241, 0x4, R34 ;  /* 0x00000004f1a67825 */ /* 0x010fc600078e0222 */
[----:B------:R-:W4:Y:S04]  /*3aa90*/  LDL.LU.64 R50, [R1+0x228] ;  /* 0x0002280001327983 */ /* 0x000f280000300a00 */
[----:B------:R-:W-:Y:S04]  /*3aaa0*/  STL.64 [R1+0x580], R180 ;  /* 0x000580b401007387 */ /* 0x000fe80000100a00 */
[----:B------:R-:W4:Y:S01]  /*3aab0*/  LDL.LU.64 R66, [R1+0x1e8] ;  /* 0x0001e80001427983 */ /* 0x000f220000300a00 */
[----:B------:R-:W-:-:S03]  /*3aac0*/  IMAD.WIDE R162, R241, 0x4, R242 ;  /* 0x00000004f1a27825 */ /* 0x000fc600078e02f2 */
[----:B------:R-:W4:Y:S04]  /*3aad0*/  LDL.LU.64 R18, [R1+0x1a8] ;  /* 0x0001a80001127983 */ /* 0x000f280000300a00 */
[----:B------:R-:W-:Y:S04]  /*3aae0*/  STL.64 [R1+0x5b0], R170 ;  /* 0x0005b0aa01007387 */ /* 0x000fe80000100a00 */
[----:B------:R-:W-:Y:S04]  /*3aaf0*/  LDGSTS.E [R246+0x13e80], desc[UR6][R202.64], P0 ;  /* 0x13e80000caf67fae */ /* 0x000fe80008121846 */
[----:B------:R-:W-:Y:S04]  /*3ab00*/  LDGSTS.E [R246+0x14280], desc[UR6][R216.64], P0 ;  /* 0x14280000d8f67fae */ /* 0x000fe80008121846 */
[----:B------:R-:W-:Y:S04]  /*3ab10*/  LDGSTS.E [R246+0x14680], desc[UR6][R232.64], P0 ;  /* 0x14680000e8f67fae */ /* 0x000fe80008121846 */
[----:B------:R-:W-:Y:S01]  /*3ab20*/  LDGSTS.E [R246+0x14a80], desc[UR6][R234.64], P0 ;  /* 0x14a80000eaf67fae */ /* 0x000fe20008121846 */
        /* <DEDUP_REMOVED lines=23> */
[----:B------:R-:W-:Y:S01]  /*3aca0*/  LDGSTS.E [R246+0x17a80], desc[UR6][R138.64], P0 ;  /* 0x17a800008af67fae */ /* 0x000fe20008121846 */
[----:B------:R-:W-:-:S03]  /*3acb0*/  IMAD.WIDE R134, R241, 0x4, R32 ;  /* 0x00000004f1867825 */ /* 0x000fc600078e0220 */
[----:B------:R-:W4:Y:S04]  /*3acc0*/  LDL.LU.64 R32, [R1+0x68] ;  /* 0x0000680001207983 */ /* 0x000f280000300a00 */
[----:B------:R-:W-:Y:S01]  /*3acd0*/  LDGSTS.E [R246+0x17e80], desc[UR6][R134.64], P0 ;  /* 0x17e8000086f67fae */ /* 0x000fe20008121846 */
[----:B--2---:R-:W-:-:S03]  /*3ace0*/  IMAD.WIDE R130, R241, 0x4, R16 ;  /* 0x00000004f1827825 */ /* 0x004fc600078e0210 */
[----:B------:R-:W2:Y:S04]  /*3acf0*/  LDL.LU.64 R16, [R1+0x18] ;  /* 0x0000180001107983 */ /* 0x000ea80000300a00 */
        /* <DEDUP_REMOVED lines=13> */
[----:B---3--:R-:W-:-:S03]  /*3add0*/  IMAD.WIDE R86, R241, 0x4, R20 ;  /* 0x00000004f1567825 */ /* 0x008fc600078e0214 */
[----:B------:R-:W-:Y:S01]  /*3ade0*/  STL.64 [R1+0x1658], R90 ;  /* 0x0016585a01007387 */ /* 0x000fe20000100a00 */
[----:B------:R-:W-:-:S03]  /*3adf0*/  IMAD.WIDE R82, R241, 0x4, R82 ;  /* 0x00000004f1527825 */ /* 0x000fc600078e0252 */
[----:B------:R-:W-:Y:S01]  /*3ae00*/  STL.64 [R1+0x1678], R86 ;  /* 0x0016785601007387 */ /* 0x000fe20000100a00 */
[----:B----4-:R-:W-:-:S03]  /*3ae10*/  IMAD.WIDE R72, R241, 0x4, R50 ;  /* 0x00000004f1487825 */ /* 0x010fc600078e0232 */
[----:B------:R-:W-:Y:S04]  /*3ae20*/  STL.64 [R1+0x16a0], R82 ;  /* 0x0016a05201007387 */ /* 0x000fe80000100a00 */
[----:B------:R-:W-:Y:S01]  /*3ae30*/  LDGSTS.E [R246+0x18280], desc[UR6][R130.64], P0 ;  /* 0x1828000082f67fae */ /* 0x000fe20008121846 */
        /* <DEDUP_REMOVED lines=12> */
[----:B------:R-:W-:Y:S01]  /*3af00*/  STL.64 [R1+0x1718], R64 ;  /* 0x0017184001007387 */ /* 0x000fe20000100a00 */
[----:B------:R-:W-:-:S03]  /*3af10*/  IMAD.WIDE R52, R241, 0x4, R242 ;  /* 0x00000004f1347825 */ /* 0x000fc600078e02f2 */
[----:B------:R-:W-:Y:S01]  /*3af20*/  STL.64 [R1+0x1730], R56 ;  /* 0x0017303801007387 */ /* 0x000fe20000100a00 */
[----:B------:R-:W-:-:S03]  /*3af30*/  IMAD.WIDE R50, R241, 0x4, R48 ;  /* 0x00000004f1327825 */ /* 0x000fc600078e0230 */
[----:B------:R-:W-:Y:S04]  /*3af40*/  STL.64 [R1+0x1750], R52 ;  /* 0x0017503401007387 */ /* 0x000fe80000100a00 */
[----:B------:R-:W-:Y:S01]  /*3af50*/  STL.64 [R1+0x1770], R50 ;  /* 0x0017703201007387 */ /* 0x000fe20000100a00 */
[----:B-1----:R-:W-:-:S03]  /*3af60*/  IMAD.WIDE R24, R241, 0x4, R124 ;  /* 0x00000004f1187825 */ /* 0x002fc600078e027c */
        /* <DEDUP_REMOVED lines=14> */
[----:B------:R-:W-:Y:S04]  /*3b050*/  LDGSTS.E [R246+0x1b280], desc[UR6][R56.64], P0 ;  /* 0x1b28000038f67fae */ /* 0x000fe80008121846 */
[----:B------:R-:W-:Y:S04]  /*3b060*/  LDGSTS.E [R246+0x1b680], desc[UR6][R52.64], P0 ;  /* 0x1b68000034f67fae */ /* 0x000fe80008121846 */
[----:B------:R-:W-:Y:S01]  /*3b070*/  LDGSTS.E [R246+0x1ba80], desc[UR6][R50.64], P0 ;  /* 0x1ba8000032f67fae */ /* 0x000fe20008121846 */
[----:B------:R-:W-:-:S04]  /*3b080*/  IMAD.WIDE R48, R241, 0x4, R32 ;  /* 0x00000004f1307825 */ /* 0x000fc800078e0220 */
[C---:B--2---:R-:W-:Y:S01]  /*3b090*/  IMAD.WIDE R34, R241.reuse, 0x4, R16 ;  /* 0x00000004f1227825 */ /* 0x044fe200078e0210 */
[----:B------:R-:W-:Y:S03]  /*3b0a0*/  STL.64 [R1+0x1790], R48 ;  /* 0x0017903001007387 */ /* 0x000fe60000100a00 */
[C---:B------:R-:W-:Y:S01]  /*3b0b0*/  IMAD.WIDE R32, R241.reuse, 0x4, R92 ;  /* 0x00000004f1207825 */ /* 0x040fe200078e025c */
[----:B------:R1:W-:Y:S04]  /*3b0c0*/  STL.64 [R1+0x17b0], R34 ;  /* 0x0017b02201007387 */ /* 0x0003e80000100a00 */
[----:B------:R-:W-:Y:S04]  /*3b0d0*/  STL.64 [R1+0x17d0], R12 ;  /* 0x0017d00c01007387 */ /* 0x000fe80000100a00 */
[----:B------:R-:W-:Y:S01]  /*3b0e0*/  STL.64 [R1+0x1a80], R28 ;  /* 0x001a801c01007387 */ /* 0x000fe20000100a00 */
[----:B------:R-:W-:-:S03]  /*3b0f0*/  IMAD.WIDE R16, R241, 0x4, R172 ;  /* 0x00000004f1107825 */ /* 0x000fc600078e02ac */
[----:B------:R-:W-:Y:S04]  /*3b100*/  STL.64 [R1+0x1a78], R40 ;  /* 0x001a782801007387 */ /* 0x000fe80000100a00 */
[----:B------:R-:W-:Y:S04]  /*3b110*/  STL.64 [R1+0x1a70], R38 ;  /* 0x001a702601007387 */ /* 0x000fe80000100a00 */
[----:B------:R-:W-:Y:S04]  /*3b120*/  STL.64 [R1+0x1a68], R36 ;  /* 0x001a682401007387 */ /* 0x000fe80000100a00 */
[----:B------:R2:W-:Y:S04]  /*3b130*/  STL.64 [R1+0x1a60], R32 ;  /* 0x001a602001007387 */ /* 0x0005e80000100a00 */
[----:B------:R-:W-:Y:S04]  /*3b140*/  STL.64 [R1+0x1a58], R26 ;  /* 0x001a581a01007387 */ /* 0x000fe80000100a00 */
[----:B------:R-:W-:Y:S04]  /*3b150*/  STL.64 [R1+0x1a50], R24 ;  /* 0x001a501801007387 */ /* 0x000fe80000100a00 */
[----:B------:R-:W-:Y:S04]  /*3b160*/  STL.64 [R1+0x1a48], R22 ;  /* 0x001a481601007387 */ /* 0x000fe80000100a00 */
[----:B------:R-:W-:Y:S04]  /*3b170*/  STL.64 [R1+0x1a40], R20 ;  /* 0x001a401401007387 */ /* 0x000fe80000100a00 */
[----:B------:R3:W-:Y:S04]  /*3b180*/  STL.64 [R1+0x19a8], R16 ;  /* 0x0019a81001007387 */ /* 0x0007e80000100a00 */
[----:B------:R4:W-:Y:S04]  /*3b190*/  STL.64 [R1+0x19a0], R2 ;  /* 0x0019a00201007387 */ /* 0x0009e80000100a00 */
[----:B------:R4:W-:Y:S04]  /*3b1a0*/  STL.64 [R1+0x1998], R18 ;  /* 0x0019981201007387 */ /* 0x0009e80000100a00 */
[----:B------:R-:W-:Y:S04]  /*3b1b0*/  STL.64 [R1+0x1990], R10 ;  /* 0x0019900a01007387 */ /* 0x000fe80000100a00 */
[----:B------:R-:W-:Y:S04]  /*3b1c0*/  LDGSTS.E [R246+0x1be80], desc[UR6][R48.64], P0 ;  /* 0x1be8000030f67fae */ /* 0x000fe80008121846 */
[----:B------:R4:W-:Y:S04]  /*3b1d0*/  STL.64 [R1+0x1988], R8 ;  /* 0x0019880801007387 */ /* 0x0009e80000100a00 */
[----:B------:R-:W-:Y:S04]  /*3b1e0*/  LDGSTS.E [R246+0x1c280], desc[UR6][R34.64], P0 ;  /* 0x1c28000022f67fae */ /* 0x000fe80008121846 */
[----:B------:R-:W-:Y:S04]  /*3b1f0*/  LDGSTS.E [R246+0x1c680], desc[UR6][R12.64], P0 ;  /* 0x1c6800000cf67fae */ /* 0x000fe80008121846 */
[----:B------:R-:W-:Y:S04]  /*3b200*/  LDGSTS.E [R246+0x1ca80], desc[UR6][R28.64], P0 ;  /* 0x1ca800001cf67fae */ /* 0x000fe80008121846 */
[----:B-1----:R-:W4:Y:S04]  /*3b210*/  LDL.LU.64 R34, [R1+0xb20] ;  /* 0x000b200001227983 */ /* 0x002f280000300a00 */
[----:B------:R-:W-:Y:S04]  /*3b220*/  LDGSTS.E [R246+0x1ce80], desc[UR6][R40.64], P0 ;  /* 0x1ce8000028f67fae */ /* 0x000fe80008121846 */
[----:B------:R-:W-:Y:S04]  /*3b230*/  LDGSTS.E [R246+0x1d280], desc[UR6][R38.64], P0 ;  /* 0x1d28000026f67fae */ /* 0x000fe80008121846 */
[----:B------:R-:W-:Y:S04]  /*3b240*/  LDGSTS.E [R246+0x1d680], desc[UR6][R36.64], P0 ;  /* 0x1d68000024f67fae */ /* 0x000fe80008121846 */
[----:B------:R-:W-:Y:S04]  /*3b250*/  LDGSTS.E [R246+0x1da80], desc[UR6][R32.64], P0 ;  /* 0x1da8000020f67fae */ /* 0x000fe80008121846 */
[----:B------:R-:W-:Y:S04]  /*3b260*/  LDGSTS.E [R246+0x1de80], desc[UR6][R26.64], P0 ;  /* 0x1de800001af67fae */ /* 0x000fe80008121846 */
[----:B------:R-:W4:Y:S04]  /*3b270*/  LDL.LU.64 R98, [R1+0xae8] ;  /* 0x000ae80001627983 */ /* 0x000f280000300a00 */
[----:B------:R-:W-:Y:S04]  /*3b280*/  LDGSTS.E [R246+0x1e280], desc[UR6][R24.64], P0 ;  /* 0x1e28000018f67fae */ /* 0x000fe80008121846 */
[----:B------:R-:W4:Y:S04]  /*3b290*/  LDL.LU.64 R64, [R1+0xab0] ;  /* 0x000ab00001407983 */ /* 0x000f280000300a00 */
[----:B------:R-:W-:Y:S04]  /*3b2a0*/  LDGSTS.E [R246+0x1e680], desc[UR6][R22.64], P0 ;  /* 0x1e68000016f67fae */ /* 0x000fe80008121846 */
[----:B------:R-:W4:Y:S04]  /*3b2b0*/  LDL.LU.64 R48, [R1+0xa78] ;  /* 0x000a780001307983 */ /* 0x000f280000300a00 */
[----:B------:R1:W-:Y:S04]  /*3b2c0*/  LDGSTS.E [R246+0x1ea80], desc[UR6][R20.64], P0 ;  /* 0x1ea8000014f67fae */ /* 0x0003e80008121846 */
[----:B--2---:R-:W2:Y:S04]  /*3b2d0*/  LDL.LU.64 R32, [R1+0xa40] ;  /* 0x000a400001207983 */ /* 0x004ea80000300a00 */
[----:B------:R2:W-:Y:S04]  /*3b2e0*/  LDGSTS.E [R246+0x1ee80], desc[UR6][R16.64], P0 ;  /* 0x1ee8000010f67fae */ /* 0x0005e80008121846 */
[----:B------:R-:W-:Y:S04]  /*3b2f0*/  LDGSTS.E [R246+0x1f280], desc[UR6][R2.64], P0 ;  /* 0x1f28000002f67fae */ /* 0x000fe80008121846 */
[----:B------:R-:W-:Y:S04]  /*3b300*/  LDGSTS.E [R246+0x1f680], desc[UR6][R18.64], P0 ;  /* 0x1f68000012f67fae */ /* 0x000fe80008121846 */
[----:B---3--:R-:W3:Y:S04]  /*3b310*/  LDL.LU.64 R16, [R1+0xa08] ;  /* 0x000a080001107983 */ /* 0x008ee80000300a00 */
        /* <DEDUP_REMOVED lines=15> */
[----:B------:R4:W-:Y:S01]  /*3b410*/  LDGSTS.E [R246+0x1fe80], desc[UR6][R8.64], P0 ;  /* 0x1fe8000008f67fae */ /* 0x0009e20008121846 */
[----:B-1----:R-:W-:-:S03]  /*3b420*/  IMAD.WIDE R20, R241, 0x4, R34 ;  /* 0x00000004f1147825 */ /* 0x002fc600078e0222 */
[----:B------:R-:W4:Y:S04]  /*3b430*/  LDL.LU.64 R34, [R1+0x6c0] ;  /* 0x0006c00001227983 */ /* 0x000f280000300a00 */
[----:B------:R-:W4:Y:S04]  /*3b440*/  LDL.LU.64 R130, [R1+0x688] ;  /* 0x0006880001827983 */ /* 0x000f280000300a00 */
[----:B------:R-:W4:Y:S04]  /*3b450*/  LDL.LU.64 R82, [R1+0x650] ;  /* 0x0006500001527983 */ /* 0x000f280000300a00 */
[----:B------:R-:W-:Y:S01]  /*3b460*/  LDGSTS.E [R5+0x10300], desc[UR6][R20.64], P0 ;  /* 0x1030000014057fae */ /* 0x000fe20008121846 */
[----:B------:R-:W-:-:S03]  /*3b470*/  IMAD.WIDE R24, R241, 0x4, R98 ;  /* 0x00000004f1187825 */ /* 0x000fc600078e0262 */
        /* <DEDUP_REMOVED lines=8> */
[----:B--2---:R-:W-:-:S03]  /*3b500*/  IMAD.WIDE R40, R241, 0x4, R32 ;  /* 0x00000004f1287825 */ /* 0x004fc600078e0220 */
[----:B------:R-:W2:Y:S01]  /*3b510*/  LDL.LU.64 R32, [R1+0x570] ;  /* 0x0005700001207983 */ /* 0x000ea20000300a00 */
[----:B------:R-:W-:-:S03]  /*3b520*/  IMAD.WIDE R14, R241, 0x4, R14 ;  /* 0x00000004f10e7825 */ /* 0x000fc600078e020e */
[----:B------:R-:W-:Y:S01]  /*3b530*/  LDGSTS.E [R5+0x11300], desc[UR6][R40.64], P0 ;  /* 0x1130000028057fae */ /* 0x000fe20008121846 */
[----:B---3--:R-:W-:-:S03]  /*3b540*/  IMAD.WIDE R52, R241, 0x4, R16 ;  /* 0x00000004f1347825 */ /* 0x008fc600078e0210 */
[----:B------:R-:W3:Y:S01]  /*3b550*/  LDL.LU.64 R16, [R1+0x538] ;  /* 0x0005380001107983 */ /* 0x000ee20000300a00 */
        /* <DEDUP_REMOVED lines=47> */
[----:B------:R-:W-:Y:S01]  /*3b850*/  LDGSTS.E [R5+0x15300], desc[UR6][R204.64], P0 ;  /* 0x15300000cc057fae */ /* 0x000fe20008121846 */
[----:B------:R-:W-:-:S03]  /*3b860*/  IMAD.WIDE R64, R241, 0x4, R64 ;  /* 0x00000004f1407825 */ /* 0x000fc600078e0240 */
[----:B------:R-:W-:Y:S04]  /*3b870*/  LDGSTS.E [R5+0x15700], desc[UR6][R218.64], P0 ;  /* 0x15700000da057fae */ /* 0x000fe80008121846 */
[----:B------:R1:W-:Y:S01]  /*3b880*/  STL.64 [R1+0x18], R64 ;  /* 0x0000184001007387 */ /* 0x0003e20000100a00 */
[----:B------:R-:W-:-:S03]  /*3b890*/  IMAD.WIDE R48, R241, 0x4, R48 ;  /* 0x00000004f1307825 */ /* 0x000fc600078e0230 */
[----:B------:R-:W4:Y:S04]  /*3b8a0*/  LDL.LU.64 R38, [R1+0x260] ;  /* 0x0002600001267983 */ /* 0x000f280000300a00 */
[----:B------:R-:W4:Y:S01]  /*3b8b0*/  LDL.LU.64 R22, [R1+0x220] ;  /* 0x0002200001167983 */ /* 0x000f220000300a00 */
[----:B--2---:R-:W-:-:S03]  /*3b8c0*/  IMAD.WIDE R32, R241, 0x4, R32 ;  /* 0x00000004f1207825 */ /* 0x004fc600078e0220 */
[----:B------:R2:W-:Y:S01]  /*3b8d0*/  STL.64 [R1+0x368], R48 ;  /* 0x0003683001007387 */ /* 0x0005e20000100a00 */
[----:B------:R-:W-:-:S03]  /*3b8e0*/  IMAD.WIDE R234, R241, 0x4, R82 ;  /* 0x00000004f1ea7825 */ /* 0x000fc600078e0252 */
[----:B------:R-:W2:Y:S01]  /*3b8f0*/  LDL.LU.64 R130, [R1+0x1e0] ;  /* 0x0001e00001827983 */ /* 0x000ea20000300a00 */
[----:B------:R-:W-:-:S03]  /*3b900*/  IMAD.WIDE R236, R241, 0x4, R98 ;  /* 0x00000004f1ec7825 */ /* 0x000fc600078e0262 */
[----:B------:R-:W2:Y:S04]  /*3b910*/  LDL.LU.64 R114, [R1+0x1a0] ;  /* 0x0001a00001727983 */ /* 0x000ea80000300a00 */
[----:B------:R1:W-:Y:S01]  /*3b920*/  STL.64 [R1+0x3a8], R32 ;  /* 0x0003a82001007387 */ /* 0x0003e20000100a00 */
[----:B---3--:R-:W-:-:S03]  /*3b930*/  IMAD.WIDE R16, R241, 0x4, R16 ;  /* 0x00000004f1107825 */ /* 0x008fc600078e0210 */
[----:B------:R-:W3:Y:S04]  /*3b940*/  LDL.LU.64 R82, [R1+0x160] ;  /* 0x0001600001527983 */ /* 0x000ee80000300a00 */
[----:B------:R-:W3:Y:S04]  /*3b950*/  LDL.LU.64 R98, [R1+0x120] ;  /* 0x0001200001627983 */ /* 0x000ee80000300a00 */
[----:B------:R1:W-:Y:S01]  /*3b960*/  STL.64 [R1+0x3e8], R16 ;  /* 0x0003e81001007387 */ /* 0x0003e20000100a00 */
[----:B----4-:R-:W-:-:S03]  /*3b970*/  IMAD.WIDE R250, R241, 0x4, R50 ;  /* 0x00000004f1fa7825 */ /* 0x010fc600078e0232 */
[----:B------:R-:W4:Y:S01]  /*3b980*/  LDL.LU.64 R50, [R1+0xe0] ;  /* 0x0000e00001327983 */ /* 0x000f220000300a00 */
        /* <DEDUP_REMOVED lines=9> */
[----:B------:R-:W4:Y:S04]  /*3ba20*/  LDL.LU.64 R66, [R1+0xa0] ;  /* 0x0000a00001427983 */ /* 0x000f280000300a00 */
[----:B------:R-:W-:Y:S04]  /*3ba30*/  STL.64 [R1+0x4e0], R250 ;  /* 0x0004e0fa01007387 */ /* 0x000fe80000100a00 */
[----:B------:R-:W-:Y:S01]  /*3ba40*/  LDGSTS.E [R5+0x16f00], desc[UR6][R16.64], P0 ;  /* 0x16f0000010057fae */ /* 0x000fe20008121846 */
[----:B------:R-:W-:-:S03]  /*3ba50*/  IMAD.WIDE R220, R241, 0x4, R18 ;  /* 0x00000004f1dc7825 */ /* 0x000fc600078e0212 */
[----:B------:R-:W4:Y:S04]  /*3ba60*/  LDL.LU.64 R18, [R1+0x60] ;  /* 0x0000600001127983 */ /* 0x000f280000300a00 */
[----:B------:R-:W-:Y:S04]  /*3ba70*/  LDGSTS.E [R5+0x17300], desc[UR6][R250.64], P0 ;  /* 0x17300000fa057fae */ /* 0x000fe80008121846 */
[----:B------:R-:W-:Y:S04]  /*3ba80*/  LDGSTS.E [R5+0x17700], desc[UR6][R242.64], P0 ;  /* 0x17700000f2057fae */ /* 0x000fe80008121846 */
[----:B------:R-:W-:Y:S04]  /*3ba90*/  LDGSTS.E [R5+0x17b00], desc[UR6][R226.64], P0 ;  /* 0x17b00000e2057fae */ /* 0x000fe80008121846 */
[----:B------:R-:W-:Y:S01]  /*3baa0*/  LDGSTS.E [R5+0x17f00], desc[UR6][R220.64], P0 ;  /* 0x17f00000dc057fae */ /* 0x000fe20008121846 */
[----:B------:R-:W-:-:S03]  /*3bab0*/  IMAD.WIDE R210, R241, 0x4, R34 ;  /* 0x00000004f1d27825 */ /* 0x000fc600078e0222 */
[----:B------:R-:W4:Y:S01]  /*3bac0*/  LDL.LU.64 R34, [R1+0x10] ;  /* 0x0000100001227983 */ /* 0x000f220000300a00 */
[----:B------:R-:W-:-:S03]  /*3bad0*/  IMAD.WIDE R196, R241, 0x4, R162 ;  /* 0x00000004f1c47825 */ /* 0x000fc600078e02a2 */
[----:B------:R1:W-:Y:S01]  /*3bae0*/  STL.64 [R1+0x500], R242 ;  /* 0x000500f201007387 */ /* 0x0003e20000100a00 */
[----:B------:R-:W-:-:S03]  /*3baf0*/  IMAD.WIDE R194, R241, 0x4, R194 ;  /* 0x00000004f1c27825 */ /* 0x000fc600078e02c2 */
[----:B------:R1:W-:Y:S01]  /*3bb00*/  STL.64 [R1+0x540], R226 ;  /* 0x000540e201007387 */ /* 0x0003e20000100a00 */
[----:B------:R-:W-:-:S03]  /*3bb10*/  IMAD.WIDE R180, R241, 0x4, R148 ;  /* 0x00000004f1b47825 */ /* 0x000fc600078e0294 */
[----:B------:R-:W-:Y:S01]  /*3bb20*/  STL.64 [R1+0x5a8], R220 ;  /* 0x0005a8dc01007387 */ /* 0x000fe20000100a00 */
[----:B------:R-:W-:-:S03]  /*3bb30*/  IMAD.WIDE R172, R241, 0x4, R134 ;  /* 0x00000004f1ac7825 */ /* 0x000fc600078e0286 */
[----:B------:R1:W-:Y:S01]  /*3bb40*/  STL.64 [R1+0x5e0], R210 ;  /* 0x0005e0d201007387 */ /* 0x0003e20000100a00 */
[----:B------:R-:W-:-:S03]  /*3bb50*/  IMAD.WIDE R166, R241, 0x4, R8 ;  /* 0x00000004f1a67825 */ /* 0x000fc600078e0208 */
[----:B------:R-:W-:Y:S01]  /*3bb60*/  STL.64 [R1+0x620], R196 ;  /* 0x000620c401007387 */ /* 0x000fe20000100a00 */
[----:B------:R-:W-:-:S03]  /*3bb70*/  IMAD.WIDE R162, R241, 0x4, R2 ;  /* 0x00000004f1a27825 */ /* 0x000fc600078e0202 */
[----:B------:R1:W-:Y:S04]  /*3bb80*/  STL.64 [R1+0x688], R194 ;  /* 0x000688c201007387 */ /* 0x0003e80000100a00 */
[----:B------:R-:W-:Y:S04]  /*3bb90*/  STL.64 [R1+0x6d0], R180 ;  /* 0x0006d0b401007387 */ /* 0x000fe80000100a00 */
[----:B------:R-:W-:Y:S04]  /*3bba0*/  STL.64 [R1+0x6f8], R172 ;  /* 0x0006f8ac01007387 */ /* 0x000fe80000100a00 */
[----:B------:R-:W-:Y:S01]  /*3bbb0*/  LDGSTS.E [R5+0x18300], desc[UR6][R210.64], P0 ;  /* 0x18300000d2057fae */ /* 0x000fe20008121846 */
[----:B------:R-:W-:-:S03]  /*3bbc0*/  IMAD.WIDE R148, R241, 0x4, R38 ;  /* 0x00000004f1947825 */ /* 0x000fc600078e0226 */
[----:B------:R-:W-:Y:S01]  /*3bbd0*/  STL.64 [R1+0x848], R166 ;  /* 0x000848a601007387 */ /* 0x000fe20000100a00 */
[----:B------:R-:W-:-:S03]  /*3bbe0*/  IMAD.WIDE R134, R241, 0x4, R22 ;  /* 0x00000004f1867825 */ /* 0x000fc600078e0216 */
[----:B------:R-:W-:Y:S01]  /*3bbf0*/  STL.64 [R1+0xa78], R162 ;  /* 0x000a78a201007387 */ /* 0x000fe20000100a00 */
[----:B--2---:R-:W-:-:S03]  /*3bc00*/  IMAD.WIDE R130, R241, 0x4, R130 ;  /* 0x00000004f1827825 */ /* 0x004fc600078e0282 */
[----:B------:R-:W-:Y:S01]  /*3bc10*/  STL.64 [R1+0xab0], R148 ;  /* 0x000ab09401007387 */ /* 0x000fe20000100a00 */
[----:B------:R-:W-:-:S03]  /*3bc20*/  IMAD.WIDE R124, R241, 0x4, R114 ;  /* 0x00000004f17c7825 */ /* 0x000fc600078e0272 */
[----:B------:R-:W-:Y:S04]  /*3bc30*/  STL.64 [R1+0xac0], R134 ;  /* 0x000ac08601007387 */ /* 0x000fe80000100a00 */
[----:B------:R-:W-:Y:S01]  /*3bc40*/  STL.64 [R1+0xfc0], R130 ;  /* 0x000fc08201007387 */ /* 0x000fe20000100a00 */
[----:B---3--:R-:W-:-:S03]  /*3bc50*/  IMAD.WIDE R114, R241, 0x4, R82 ;  /* 0x00000004f1727825 */ /* 0x008fc600078e0252 */
[----:B------:R-:W-:Y:S01]  /*3bc60*/  STL.64 [R1+0xfe0], R124 ;  /* 0x000fe07c01007387 */ /* 0x000fe20000100a00 */
[----:B------:R-:W-:-:S03]  /*3bc70*/  IMAD.WIDE R98, R241, 0x4, R98 ;  /* 0x00000004f1627825 */ /* 0x000fc600078e0262 */
[----:B------:R-:W-:Y:S01]  /*3bc80*/  STL.64 [R1+0x1000], R114 ;  /* 0x0010007201007387 */ /* 0x000fe20000100a00 */
[----:B----4-:R-:W-:-:S03]  /*3bc90*/  IMAD.WIDE R92, R241, 0x4, R50 ;  /* 0x00000004f15c7825 */ /* 0x010fc600078e0232 */
        /* <DEDUP_REMOVED lines=12> */
[----:B------:R-:W-:Y:S01]  /*3bd60*/  STL.64 [R1+0x1650], R82 ;  /* 0x0016505201007387 */ /* 0x000fe20000100a00 */
[----:B------:R-:W-:-:S03]  /*3bd70*/  IMAD.WIDE R76, R241, 0x4, R18 ;  /* 0x00000004f14c7825 */ /* 0x000fc600078e0212 */
[----:B------:R-:W-:Y:S04]  /*3bd80*/  LDGSTS.E [R5+0x19b00], desc[UR6][R162.64], P0 ;  /* 0x19b00000a2057fae */ /* 0x000fe80008121846 */
[----:B------:R-:W-:Y:S01]  /*3bd90*/  STL.64 [R1+0x1670], R76 ;  /* 0x0016704c01007387 */ /* 0x000fe20000100a00 */
[----:B------:R-:W-:-:S03]  /*3bda0*/  IMAD.WIDE R18, R241, 0x4, R174 ;  /* 0x00000004f1127825 */ /* 0x000fc600078e02ae */
        /* <DEDUP_REMOVED lines=10> */
[----:B------:R-:W-:-:S05]  /*3be50*/  IMAD.WIDE R66, R241, 0x4, R34 ;  /* 0x00000004f1427825 */ /* 0x000fca00078e0222 */
[----:B------:R-:W-:Y:S01]  /*3be60*/  STL.64 [R1+0x1690], R66 ;  /* 0x0016904201007387 */ /* 0x000fe20000100a00 */
[----:B------:R-:W-:-:S03]  /*3be70*/  IMAD.WIDE R34, R241, 0x4, R142 ;  /* 0x00000004f1227825 */ /* 0x000fc600078e028e */
        /* <DEDUP_REMOVED lines=8> */
[----:B------:R-:W-:Y:S04]  /*3bf00*/  STL.64 [R1+0x1958], R34 ;  /* 0x0019582201007387 */ /* 0x000fe80000100a00 */
[----:B------:R-:W-:Y:S04]  /*3bf10*/  STL.64 [R1+0x1950], R26 ;  /* 0x0019501a01007387 */ /* 0x000fe80000100a00 */
[----:B------:R4:W-:Y:S04]  /*3bf20*/  STL.64 [R1+0x1948], R18 ;  /* 0x0019481201007387 */ /* 0x0009e80000100a00 */
[----:B------:R-:W-:Y:S04]  /*3bf30*/  STL.64 [R1+0x1940], R12 ;  /* 0x0019400c01007387 */ /* 0x000fe80000100a00 */
[----:B------:R-:W-:Y:S04]  /*3bf40*/  STL.64 [R1+0x1938], R10 ;  /* 0x0019380a01007387 */ /* 0x000fe80000100a00 */
[----:B------:R4:W-:Y:S04]  /*3bf50*/  STL.64 [R1+0x1870], R8 ;  /* 0x0018700801007387 */ /* 0x0009e80000100a00 */
[----:B------:R4:W-:Y:S04]  /*3bf60*/  STL.64 [R1+0x1868], R2 ;  /* 0x0018680201007387 */ /* 0x0009e80000100a00 */
[----:B-1----:R-:W4:Y:S04]  /*3bf70*/  LDL.LU.64 R64, [R1+0x2b90] ;  /* 0x002b900001407983 */ /* 0x002f280000300a00 */
[----:B------:R-:W4:Y:S04]  /*3bf80*/  LDL.LU.64 R48, [R1+0x2b88] ;  /* 0x002b880001307983 */ /* 0x000f280000300a00 */
[----:B------:R-:W4:Y:S04]  /*3bf90*/  LDL.LU.64 R32, [R1+0x2b80] ;  /* 0x002b800001207983 */ /* 0x000f280000300a00 */
[----:B------:R-:W4:Y:S04]  /*3bfa0*/  LDL.LU.64 R16, [R1+0x2b78] ;  /* 0x002b780001107983 */ /* 0x000f280000300a00 */
[----:B------:R-:W4:Y:S04]  /*3bfb0*/  LDL.LU.64 R242, [R1+0xb18] ;  /* 0x000b180001f27983 */ /* 0x000f280000300a00 */
        /* <DEDUP_REMOVED lines=14> */
[----:B---3--:R-:W3:Y:S04]  /*3c0a0*/  LDL.LU.64 R38, [R1+0x9c8] ;  /* 0x0009c80001267983 */ /* 0x008ee80000300a00 */
[----:B------:R-:W2:Y:S04]  /*3c0b0*/  LDL.LU.64 R114, [R1+0x990] ;  /* 0x0009900001727983 */ /* 0x000ea80000300a00 */
[----:B------:R-:W-:Y:S04]  /*3c0c0*/  LDGSTS.E [R5+0x1e700], desc[UR6][R34.64], P0 ;  /* 0x1e70000022057fae */ /* 0x000fe80008121846 */
        /* <DEDUP_REMOVED lines=9> */
[----:B------:R1:W-:Y:S04]  /*3c160*/  LDGSTS.E [R5+0x1fb00], desc[UR6][R8.64], P0 ;  /* 0x1fb0000008057fae */ /* 0x0003e80008121846 */
[----:B----4-:R-:W4:Y:S04]  /*3c170*/  LDL.LU.64 R18, [R1+0x840] ;  /* 0x0008400001127983 */ /* 0x010f280000300a00 */
[----:B------:R-:W4:Y:S04]  /*3c180*/  LDL.LU.64 R34, [R1+0x808] ;  /* 0x0008080001227983 */ /* 0x000f280000300a00 */
[----:B------:R1:W-:Y:S02]  /*3c190*/  LDGSTS.E [R5+0x1ff00], desc[UR6][R2.64], P0 ;  /* 0x1ff0000002057fae */ /* 0x0003e40008121846 */
[----:B-1----:R-:W-:-:S02]  /*3c1a0*/  IMAD.WIDE R8, R241, 0x4, R242 ;  /* 0x00000004f1087825 */ /* 0x002fc400078e02f2 */
[----:B------:R-:W4:Y:S04]  /*3c1b0*/  LDL.LU.64 R242, [R1+0x7d0] ;  /* 0x0007d00001f27983 */ /* 0x000f280000300a00 */
        /* <DEDUP_REMOVED lines=8> */
[----:B------:R1:W-:Y:S01]  /*3c240*/  LDGSTS.E [R247+0x10380], desc[UR6][R8.64], P0 ;  /* 0x1038000008f77fae */ /* 0x0003e20008121846 */
[----:B------:R-:W-:-:S03]  /*3c250*/  IMAD.WIDE R12, R241, 0x4, R210 ;  /* 0x00000004f10c7825 */ /* 0x000fc600078e02d2 */
[----:B------:R-:W4:Y:S04]  /*3c260*/  LDL.LU.64 R210, [R1+0x648] ;  /* 0x0006480001d27983 */ /* 0x000f280000300a00 */
[----:B------:R1:W-:Y:S01]  /*3c270*/  LDGSTS.E [R247+0x10780], desc[UR6][R10.64], P0 ;  /* 0x107800000af77fae */ /* 0x0003e20008121846 */
[----:B------:R-:W-:-:S03]  /*3c280*/  IMAD.WIDE R14, R241, 0x4, R194 ;  /* 0x00000004f10e7825 */ /* 0x000fc600078e02c2 */
[----:B------:R-:W4:Y:S04]  /*3c290*/  LDL.LU.64 R194, [R1+0x610] ;  /* 0x0006100001c27983 */ /* 0x000f280000300a00 */
[----:B------:R1:W-:Y:S04]  /*3c2a0*/  LDGSTS.E [R247+0x10b80], desc[UR6][R4.64], P0 ;  /* 0x10b8000004f77fae */ /* 0x0003e80008121846 */
[----:B------:R1:W-:Y:S04]  /*3c2b0*/  LDGSTS.E [R247+0x10f80], desc[UR6][R12.64], P0 ;  /* 0x10f800000cf77fae */ /* 0x0003e80008121846 */
[----:B------:R1:W-:Y:S01]  /*3c2c0*/  LDGSTS.E [R247+0x11380], desc[UR6][R14.64], P0 ;  /* 0x113800000ef77fae */ /* 0x0003e20008121846 */
[----:B---3--:R-:W-:-:S04]  /*3c2d0*/  IMAD.WIDE R26, R241, 0x4, R38 ;  /* 0x00000004f11a7825 */ /* 0x008fc800078e0226 */
[C---:B--2---:R-:W-:Y:S02]  /*3c2e0*/  IMAD.WIDE R30, R241.reuse, 0x4, R114 ;  /* 0x00000004f11e7825 */ /* 0x044fe400078e0272 */
[----:B------:R-:W2:Y:S02]  /*3c2f0*/  LDL.LU.64 R114, [R1+0x5d8] ;  /* 0x0005d80001727983 */ /* 0x000ea40000300a00 */
[C---:B------:R-:W-:Y:S02]  /*3c300*/  IMAD.WIDE R38, R241.reuse, 0x4, R130 ;  /* 0x00000004f1267825 */ /* 0x040fe400078e0282 */
[----:B------:R-:W3:Y:S02]  /*3c310*/  LDL.LU.64 R130, [R1+0x5a0] ;  /* 0x0005a00001827983 */ /* 0x000ee40000300a00 */
[C---:B------:R-:W-:Y:S02]  /*3c320*/  IMAD.WIDE R44, R241.reuse, 0x4, R82 ;  /* 0x00000004f12c7825 */ /* 0x040fe400078e0252 */
[----:B------:R-:W3:Y:S02]  /*3c330*/  LDL.LU.64 R82, [R1+0x568] ;  /* 0x0005680001527983 */ /* 0x000ee40000300a00 */
[----:B------:R-:W-:-:S02]  /*3c340*/  IMAD.WIDE R46, R241, 0x4, R98 ;  /* 0x00000004f12e7825 */ /* 0x000fc400078e0262 */
[----:B------:R-:W3:Y:S02]  /*3c350*/  LDL.LU.64 R98, [R1+0x530] ;  /* 0x0005300001627983 */ /* 0x000ee40000300a00 */
[C---:B------:R-:W-:Y:S02]  /*3c360*/  IMAD.WIDE R60, R241.reuse, 0x4, R50 ;  /* 0x00000004f13c7825 */ /* 0x040fe400078e0232 */
[----:B------:R-:W3:Y:S02]  /*3c370*/  LDL.LU.64 R50, [R1+0x4f8] ;  /* 0x0004f80001327983 */ /* 0x000ee40000300a00 */
[C---:B------:R-:W-:Y:S02]  /*3c380*/  IMAD.WIDE R62, R241.reuse, 0x4, R66 ;  /* 0x00000004f13e7825 */ /* 0x040fe400078e0242 */
[----:B------:R-:W3:Y:S02]  /*3c390*/  LDL.LU.64 R66, [R1+0x4c0] ;  /* 0x0004c00001427983 */ /* 0x000ee40000300a00 */
[----:B----4-:R-:W-:-:S02]  /*3c3a0*/  IMAD.WIDE R76, R241, 0x4, R18 ;  /* 0x00000004f14c7825 */ /* 0x010fc400078e0212 */
[----:B------:R-:W4:Y:S02]  /*3c3b0*/  LDL.LU.64 R18, [R1+0x488] ;  /* 0x0004880001127983 */ /* 0x000f240000300a00 */
[C---:B------:R-:W-:Y:S02]  /*3c3c0*/  IMAD.WIDE R78, R241.reuse, 0x4, R34 ;  /* 0x00000004f14e7825 */ /* 0x040fe400078e0222 */
[----:B------:R-:W4:Y:S02]  /*3c3d0*/  LDL.LU.64 R34, [R1+0x448] ;  /* 0x0004480001227983 */ /* 0x000f240000300a00 */
[C---:B------:R-:W-:Y:S02]  /*3c3e0*/  IMAD.WIDE R92, R241.reuse, 0x4, R242 ;  /* 0x00000004f15c7825 */ /* 0x040fe400078e02f2 */
[----:B------:R-:W4:Y:S02]  /*3c3f0*/  LDL.LU.64 R242, [R1+0x410] ;  /* 0x0004100001f27983 */ /* 0x000f240000300a00 */
[----:B------:R-:W-:-:S02]  /*3c400*/  IMAD.WIDE R110, R241, 0x4, R148 ;  /* 0x00000004f16e7825 */ /* 0x000fc400078e0294 */
        /* <DEDUP_REMOVED lines=13> */
[----:B------:R-:W-:-:S04]  /*3c4e0*/  IMAD.WIDE R94, R241, 0x4, R162 ;  /* 0x00000004f15e7825 */ /* 0x000fc800078e02a2 */
[C---:B--2---:R-:W-:Y:S02]  /*3c4f0*/  IMAD.WIDE R190, R241.reuse, 0x4, R114 ;  /* 0x00000004f1be7825 */ /* 0x044fe400078e0272 */
[----:B------:R-:W2:Y:S02]  /*3c500*/  LDL.LU.64 R114, [R1+0x218] ;  /* 0x0002180001727983 */ /* 0x000ea40000300a00 */
[C---:B---3--:R-:W-:Y:S02]  /*3c510*/  IMAD.WIDE R206, R241.reuse, 0x4, R130 ;  /* 0x00000004f1ce7825 */ /* 0x048fe400078e0282 */
        /* <DEDUP_REMOVED lines=15> */
[----:B------:R-:W-:-:S05]  /*3c610*/  IMAD.WIDE R22, R241, 0x4, R22 ;  /* 0x00000004f1167825 */ /* 0x000fca00078e0216 */
[----:B------:R1:W-:Y:S01]  /*3c620*/  LDGSTS.E [R247+0x11780], desc[UR6][R22.64], P0 ;  /* 0x1178000016f77fae */ /* 0x0003e20008121846 */
[----:B------:R-:W-:-:S03]  /*3c630*/  IMAD.WIDE R148, R241, 0x4, R148 ;  /* 0x00000004f1947825 */ /* 0x000fc600078e0294 */
        /* <DEDUP_REMOVED lines=8> */
[----:B------:R1:W-:Y:S04]  /*3c6c0*/  STL.64 [R1+0x10], R196 ;  /* 0x000010c401007387 */ /* 0x0003e80000100a00 */
[----:B------:R1:W-:Y:S01]  /*3c6d0*/  LDGSTS.E [R247+0x12b80], desc[UR6][R46.64], P0 ;  /* 0x12b800002ef77fae */ /* 0x0003e20008121846 */
[----:B------:R-:W-:-:S03]  /*3c6e0*/  IMAD.WIDE R210, R241, 0x4, R210 ;  /* 0x00000004f1d27825 */ /* 0x000fc600078e02d2 */
[----:B------:R1:W-:Y:S04]  /*3c6f0*/  STL.64 [R1+0x360], R180 ;  /* 0x000360b401007387 */ /* 0x0003e80000100a00 */
[----:B------:R1:W-:Y:S01]  /*3c700*/  LDGSTS.E [R247+0x12f80], desc[UR6][R60.64], P0 ;  /* 0x12f800003cf77fae */ /* 0x0003e20008121846 */
[----:B------:R-:W-:-:S03]  /*3c710*/  IMAD.WIDE R194, R241, 0x4, R194 ;  /* 0x00000004f1c27825 */ /* 0x000fc600078e02c2 */
[----:B------:R1:W-:Y:S04]  /*3c720*/  STL.64 [R1+0x3a0], R166 ;  /* 0x0003a0a601007387 */ /* 0x0003e80000100a00 */
[----:B------:R1:W-:Y:S04]  /*3c730*/  LDGSTS.E [R247+0x13380], desc[UR6][R62.64], P0 ;  /* 0x133800003ef77fae */ /* 0x0003e80008121846 */
[----:B------:R1:W-:Y:S04]  /*3c740*/  STL.64 [R1+0x3e0], R162 ;  /* 0x0003e0a201007387 */ /* 0x0003e80000100a00 */
[----:B------:R1:W-:Y:S04]  /*3c750*/  LDGSTS.E [R247+0x13780], desc[UR6][R76.64], P0 ;  /* 0x137800004cf77fae */ /* 0x0003e80008121846 */
[----:B------:R1:W-:Y:S04]  /*3c760*/  STL.64 [R1+0x488], R148 ;  /* 0x0004889401007387 */ /* 0x0003e80000100a00 */
[----:B------:R1:W-:Y:S01]  /*3c770*/  LDGSTS.E [R247+0x13b80], desc[UR6][R78.64], P0 ;  /* 0x13b800004ef77fae */ /* 0x0003e20008121846 */
[----:B--2---:R-:W-:-:S03]  /*3c780*/  IMAD.WIDE R114, R241, 0x4, R114 ;  /* 0x00000004f1727825 */ /* 0x004fc600078e0272 */
[----:B------:R2:W-:Y:S04]  /*3c790*/  STL.64 [R1+0x4c0], R134 ;  /* 0x0004c08601007387 */ /* 0x0005e80000100a00 */
[----:B------:R1:W-:Y:S01]  /*3c7a0*/  LDGSTS.E [R247+0x13f80], desc[UR6][R92.64], P0 ;  /* 0x13f800005cf77fae */ /* 0x0003e20008121846 */
[----:B---3--:R-:W-:-:S03]  /*3c7b0*/  IMAD.WIDE R130, R241, 0x4, R130 ;  /* 0x00000004f1827825 */ /* 0x008fc600078e0282 */
[----:B------:R3:W-:Y:S04]  /*3c7c0*/  STL.64 [R1+0x4c8], R2 ;  /* 0x0004c80201007387 */ /* 0x0007e80000100a00 */
        /* <DEDUP_REMOVED lines=13> */
[----:B----4-:R-:W-:-:S03]  /*3c8a0*/  IMAD.WIDE R18, R241, 0x4, R18 ;  /* 0x00000004f1127825 */ /* 0x010fc600078e0212 */
[----:B------:R4:W-:Y:S01]  /*3c8b0*/  STL.64 [R1+0x5b8], R114 ;  /* 0x0005b87201007387 */ /* 0x0009e20000100a00 */
[----:B------:R-:W-:-:S03]  /*3c8c0*/  IMAD.WIDE R34, R241, 0x4, R34 ;  /* 0x00000004f1227825 */ /* 0x000fc600078e0222 */
[----:B------:R1:W-:Y:S04]  /*3c8d0*/  LDGSTS.E [R247+0x15780], desc[UR6][R158.64], P0 ;  /* 0x157800009ef77fae */ /* 0x0003e80008121846 */
[----:B------:R4:W-:Y:S04]  /*3c8e0*/  STL.64 [R1+0x5d8], R130 ;  /* 0x0005d88201007387 */ /* 0x0009e80000100a00 */
        /* <DEDUP_REMOVED lines=31> */
[----:B------:R1:W-:Y:S01]  /*3cae0*/  LDGSTS.E [R247+0x1bf80], desc[UR6][R34.64], P0 ;  /* 0x1bf8000022f77fae */ /* 0x0003e20008121846 */
[----:B------:R-:W-:-:S05]  /*3caf0*/  IMAD.WIDE R242, R241, 0x4, R242 ;  /* 0x00000004f1f27825 */ /* 0x000fca00078e02f2 */
[----:B------:R4:W-:Y:S04]  /*3cb00*/  STL.64 [R1+0x8], R242 ;  /* 0x000008f201007387 */ /* 0x0009e80000100a00 */
[----:B-1----:R1:W5:Y:S04]  /*3cb10*/  LDL.LU.64 R196, [R1+0x2b70] ;  /* 0x002b700001c47983 */ /* 0x0023680000300a00 */
[----:B------:R1:W5:Y:S04]  /*3cb20*/  LDL.LU.64 R180, [R1+0x2b68] ;  /* 0x002b680001b47983 */ /* 0x0003680000300a00 */
[----:B------:R1:W5:Y:S04]  /*3cb30*/  LDL.LU.64 R166, [R1+0x2b60] ;  /* 0x002b600001a67983 */ /* 0x0003680000300a00 */
[----:B------:R1:W5:Y:S04]  /*3cb40*/  LDL.LU.64 R162, [R1+0x2b58] ;  /* 0x002b580001a27983 */ /* 0x0003680000300a00 */
[----:B------:R1:W5:Y:S04]  /*3cb50*/  LDL.LU.64 R148, [R1+0x2b50] ;  /* 0x002b500001947983 */ /* 0x0003680000300a00 */
[----:B--2---:R1:W5:Y:S04]  /*3cb60*/  LDL.LU.64 R134, [R1+0x2b48] ;  /* 0x002b480001867983 */ /* 0x0043680000300a00 */
[----:B---3--:R1:W5:Y:S04]  /*3cb70*/  LDL.LU R3, [R1+0x2b40] ;  /* 0x002b400001037983 */ /* 0x0083680000300800 */
[----:B------:R1:W5:Y:S04]  /*3cb80*/  LDL.LU.64 R250, [R1+0x2b38] ;  /* 0x002b380001fa7983 */ /* 0x0003680000300a00 */
[----:B------:R1:W5:Y:S04]  /*3cb90*/  LDL.LU.64 R226, [R1+0x2b30] ;  /* 0x002b300001e27983 */ /* 0x0003680000300a00 */
[----:B------:R1:W5:Y:S04]  /*3cba0*/  LDL.LU.64 R210, [R1+0x2b28] ;  /* 0x002b280001d27983 */ /* 0x0003680000300a00 */
[----:B------:R1:W5:Y:S04]  /*3cbb0*/  LDL.LU.64 R194, [R1+0x2b20] ;  /* 0x002b200001c27983 */ /* 0x0003680000300a00 */
[----:B----4-:R1:W5:Y:S04]  /*3cbc0*/  LDL.LU.64 R114, [R1+0x2b18] ;  /* 0x002b180001727983 */ /* 0x0103680000300a00 */
[----:B------:R1:W5:Y:S04]  /*3cbd0*/  LDL.LU.64 R130, [R1+0x2b10] ;  /* 0x002b100001827983 */ /* 0x0003680000300a00 */
[----:B------:R1:W5:Y:S04]  /*3cbe0*/  LDL.LU.64 R82, [R1+0x2b08] ;  /* 0x002b080001527983 */ /* 0x0003680000300a00 */
[----:B------:R1:W5:Y:S04]  /*3cbf0*/  LDL.LU.64 R98, [R1+0x2b00] ;  /* 0x002b000001627983 */ /* 0x0003680000300a00 */
[----:B------:R1:W5:Y:S04]  /*3cc00*/  LDL.LU.64 R50, [R1+0x2af8] ;  /* 0x002af80001327983 */ /* 0x0003680000300a00 */
[----:B------:R1:W5:Y:S04]  /*3cc10*/  LDL.LU.64 R66, [R1+0x2af0] ;  /* 0x002af00001427983 */ /* 0x0003680000300a00 */
[----:B------:R1:W5:Y:S04]  /*3cc20*/  LDL.LU.64 R18, [R1+0x2ae8] ;  /* 0x002ae80001127983 */ /* 0x0003680000300a00 */
[----:B------:R1:W5:Y:S04]  /*3cc30*/  LDL.LU.64 R34, [R1+0x2ae0] ;  /* 0x002ae00001227983 */ /* 0x0003680000300a00 */
[----:B------:R1:W-:Y:S04]  /*3cc40*/  LDGSTS.E [R247+0x1c380], desc[UR6][R242.64], P0 ;  /* 0x1c380000f2f77fae */ /* 0x0003e80008121846 */
[----:B------:R1:W5:Y:S04]  /*3cc50*/  LDL.LU.64 R242, [R1+0x2ad8] ;  /* 0x002ad80001f27983 */ /* 0x0003680000300a00 */
[----:B------:R1:W-:Y:S04]  /*3cc60*/  STL [R1+0xdc8], RZ ;  /* 0x000dc8ff01007387 */ /* 0x0003e80000100800 */
        /* <DEDUP_REMOVED lines=988> */
[----:B------:R1:W-:Y:S01]  /*40a30*/  STL [R1+0xdc], RZ ;  /* 0x0000dcff01007387 */ /* 0x0003e20000100800 */
[----:B------:R-:W-:-:S03]  /*40a40*/  IMAD.WIDE R16, R241, 0x4, R16 ;  /* 0x00000004f1107825 */ /* 0x000fc600078e0210 */
        /* <DEDUP_REMOVED lines=16> */
[----:B------:R1:W-:Y:S04]  /*40b50*/  LDGSTS.E [R247+0x1c780], desc[UR6][R16.64], P0 ;  /* 0x1c78000010f77fae */ /* 0x0003e80008121846 */
        /* <DEDUP_REMOVED lines=18> */
[----:B------:R1:W-:Y:S04]  /*40c80*/  STL [R1+0x98], RZ ;  /* 0x000098ff01007387 */ /* 0x0003e80000100800 */
        /* <DEDUP_REMOVED lines=16> */
[----:B------:R1:W-:Y:S04]  /*40d90*/  STL [R1+0x7c], RZ ;  /* 0x00007cff01007387 */ /* 0x0003e80000100800 */
[----:B------:R-:W0:Y:S01]  /*40da0*/  LDGDEPBAR ;  /* 0x00000000000079af */ /* 0x000e220000000000 */
[----:B------:R-:W-:-:S03]  /*40db0*/  UISETP.GE.AND UP0, UPT, UR8, 0x20, UPT ;  /* 0x000000200800788c */ /* 0x000fc6000bf06270 */
[----:B------:R1:W-:Y:S03]  /*40dc0*/  STL [R1+0x60], RZ ;  /* 0x000060ff01007387 */ /* 0x0003e60000100800 */
[----:B------:R-:W-:Y:S01]  /*40dd0*/  PLOP3.LUT P0, PT, PT, PT, UP0, 0x80, 0x0 ;  /* 0x000000000000781c */ /* 0x000fe20003f0f008 */
[----:B------:R1:W-:Y:S04]  /*40de0*/  STL [R1+0x64], RZ ;  /* 0x000064ff01007387 */ /* 0x0003e80000100800 */
[----:B------:R1:W-:Y:S04]  /*40df0*/  STL [R1+0x68], RZ ;  /* 0x000068ff01007387 */ /* 0x0003e80000100800 */
[----:B------:R1:W-:Y:S04]  /*40e00*/  STL [R1+0x6c], RZ ;  /* 0x00006cff01007387 */ /* 0x0003e80000100800 */
[----:B------:R1:W-:Y:S04]  /*40e10*/  STL [R1+0x50], RZ ;  /* 0x000050ff01007387 */ /* 0x0003e80000100800 */
[----:B------:R1:W-:Y:S04]  /*40e20*/  STL [R1+0x54], RZ ;  /* 0x000054ff01007387 */ /* 0x0003e80000100800 */
[----:B------:R1:W-:Y:S04]  /*40e30*/  STL [R1+0x58], RZ ;  /* 0x000058ff01007387 */ /* 0x0003e80000100800 */
[----:B------:R1:W-:Y:S01]  /*40e40*/  STL [R1+0x5c], RZ ;  /* 0x00005cff01007387 */ /* 0x0003e20000100800 */
[----:B------:R-:W-:Y:S05]  /*40e50*/  @!P0 BRA `(.L_x_0) ;  /* 0x0000043400808947 */ /* 0x000fea0003800000 */
[----:B------:R1:W-:Y:S04]  /*40e60*/  STL.64 [R1+0x2b28], R96 ;  /* 0x002b286001007387 */ /* 0x0003e80000100a00 */
[----:B-1----:R-:W2:Y:S04]  /*40e70*/  LDL.LU.64 R96, [R1+0xf48] ;  /* 0x000f480001607983 */ /* 0x002ea80000300a00 */
[----:B------:R1:W-:Y:S04]  /*40e80*/  STL.64 [R1+0x2b20], R112 ;  /* 0x002b207001007387 */ /* 0x0003e80000100a00 */
[----:B-1----:R-:W3:Y:S04]  /*40e90*/  LDL.LU.64 R112, [R1+0xf50] ;  /* 0x000f500001707983 */ /* 0x002ee80000300a00 */
[----:B------:R1:W-:Y:S04]  /*40ea0*/  STL.64 [R1+0x2b18], R128 ;  /* 0x002b188001007387 */ /* 0x0003e80000100a00 */
[----:B-1----:R-:W4:Y:S04]  /*40eb0*/  LDL.LU.64 R128, [R1+0xcd8] ;  /* 0x000cd80001807983 */ /* 0x002f280000300a00 */
[----:B------:R-:W4:Y:S04]  /*40ec0*/  LDL.LU.64 R246, [R1+0xc70] ;  /* 0x000c700001f67983 */ /* 0x000f280000300a00 */
[----:B------:R1:W-:Y:S04]  /*40ed0*/  STL.64 [R1+0x2b10], R144 ;  /* 0x002b109001007387 */ /* 0x0003e80000100a00 */
[----:B-1----:R-:W4:Y:S04]  /*40ee0*/  LDL.LU.64 R144, [R1+0xe50] ;  /* 0x000e500001907983 */ /* 0x002f280000300a00 */
        /* <DEDUP_REMOVED lines=13> */
[----:B-1----:R-:W4:Y:S01]  /*40fc0*/  LDL.LU.64 R6, [R1+0xce0] ;  /* 0x000ce00001067983 */ /* 0x002f220000300a00 */
[----:B--2---:R-:W-:-:S03]  /*40fd0*/  MOV R0, R97 ;  /* 0x0000006100007202 */ /* 0x004fc60000000f00 */
[----:B------:R1:W-:Y:S04]  /*40fe0*/  STL [R1+0x204c], R96 ;  /* 0x00204c6001007387 */ /* 0x0003e80000100800 */
[----:B-1----:R-:W2:Y:S04]  /*40ff0*/  LDL.LU.64 R96, [R1+0x2b28] ;  /* 0x002b280001607983 */ /* 0x002ea80000300a00 */
[----:B---3--:R-:W-:Y:S04]  /*41000*/  STL [R1+0x2054], R112 ;  /* 0x0020547001007387 */ /* 0x008fe80000100800 */
[----:B------:R1:W-:Y:S02]  /*41010*/  STL [R1+0x2048], R0 ;  /* 0x0020480001007387 */ /* 0x0003e40000100800 */
[----:B-1----:R-:W-:-:S02]  /*41020*/  IMAD.MOV.U32 R0, RZ, RZ, R113 ;  /* 0x000000ffff007224 */ /* 0x002fc400078e0071 */
[----:B------:R-:W3:Y:S04]  /*41030*/  LDL.LU.64 R112, [R1+0x2b20] ;  /* 0x002b200001707983 */ /* 0x000ee80000300a00 */
[----:B----4-:R-:W-:Y:S04]  /*41040*/  STL [R1+0x205c], R128 ;  /* 0x00205c8001007387 */ /* 0x010fe80000100800 */
[----:B------:R1:W-:Y:S02]  /*41050*/  STL [R1+0x2050], R0 ;  /* 0x0020500001007387 */ /* 0x0003e40000100800 */
[----:B-1----:R-:W-:-:S02]  /*41060*/  IMAD.MOV.U32 R0, RZ, RZ, R129 ;  /* 0x000000ffff007224 */ /* 0x002fc400078e0081 */
[----:B------:R-:W4:Y:S04]  /*41070*/  LDL.LU.64 R128, [R1+0x2b18] ;  /* 0x002b180001807983 */ /* 0x000f280000300a00 */
[----:B------:R-:W-:Y:S04]  /*41080*/  STL [R1+0x2064], R6 ;  /* 0x0020640601007387 */ /* 0x000fe80000100800 */
[----:B------:R1:W-:Y:S04]  /*41090*/  STL [R1+0x2058], R0 ;  /* 0x0020580001007387 */ /* 0x0003e80000100800 */
[----:B------:R-:W-:Y:S01]  /*410a0*/  STL [R1+0x206c], R176 ;  /* 0x00206cb001007387 */ /* 0x000fe20000100800 */
[----:B-1----:R-:W-:-:S05]  /*410b0*/  IMAD.MOV.U32 R0, RZ, RZ, R7 ;  /* 0x000000ffff007224 */ /* 0x002fca00078e0007 */
[----:B------:R1:W-:Y:S02]  /*410c0*/  STL [R1+0x2060], R0 ;  /* 0x0020600001007387 */ /* 0x0003e40000100800 */
[----:B-1----:R-:W-:Y:S02]  /*410d0*/  IMAD.MOV.U32 R0, RZ, RZ, R177 ;  /* 0x000000ffff007224 */ /* 0x002fe400078e00b1 */
[----:B------:R-:W2:Y:S04]  /*410e0*/  LDL.LU.64 R176, [R1+0xe70] ;  /* 0x000e700001b07983 */ /* 0x000ea80000300a00 */
[----:B------:R1:W-:Y:S04]  /*410f0*/  STL [R1+0x2068], R0 ;  /* 0x0020680001007387 */ /* 0x0003e80000100800 */
[----:B------:R1:W-:Y:S04]  /*41100*/  STL [R1+0x2074], R240 ;  /* 0x002074f001007387 */ /* 0x0003e80000100800 */
[----:B-----5:R-:W-:Y:S01]  /*41110*/  STL [R1+0x207c], R242 ;  /* 0x00207cf201007387 */ /* 0x020fe20000100800 */
[----:B-1----:R-:W-:-:S05]  /*41120*/  IMAD.MOV.U32 R0, RZ, RZ, R241 ;  /* 0x000000ffff007224 */ /* 0x002fca00078e00f1 */
[----:B------:R-:W-:Y:S04]  /*41130*/  STL [R1+0x2070], R0 ;  /* 0x0020700001007387 */ /* 0x000fe80000100800 */
[----:B------:R-:W3:Y:S04]  /*41140*/  LDL.LU.64 R240, [R1+0xe78] ;  /* 0x000e780001f07983 */ /* 0x000ee80000300a00 */
[----:B------:R1:W-:Y:S04]  /*41150*/  STL [R1+0x2078], R243 ;  /* 0x002078f301007387 */ /* 0x0003e80000100800 */
[----:B-1----:R-:W4:Y:S01]  /*41160*/  LDL.LU.64 R242, [R1+0xe40] ;  /* 0x000e400001f27983 */ /* 0x002f220000300a00 */
[----:B------:R-:W-:-:S03]  /*41170*/  MOV R0, R247 ;  /* 0x000000f700007202 */ /* 0x000fc60000000f00 */
[----:B------:R1:W-:Y:S04]  /*41180*/  STL [R1+0x2084], R246 ;  /* 0x002084f601007387 */ /* 0x0003e80000100800 */
[----:B------:R-:W3:Y:S04]  /*41190*/  LDL.LU.64 R6, [R1+0xd18] ;  /* 0x000d180001067983 */ /* 0x000ee80000300a00 */
[----:B------:R1:W-:Y:S04]  /*411a0*/  STL [R1+0x2080], R0 ;  /* 0x0020800001007387 */ /* 0x0003e80000100800 */
[----:B------:R1:W-:Y:S04]  /*411b0*/  STL [R1+0x208c], R144 ;  /* 0x00208c9001007387 */ /* 0x0003e80000100800 */
[----:B-1----:R-:W3:Y:S01]  /*411c0*/  LDL.LU.64 R246, [R1+0xd60] ;  /* 0x000d600001f67983 */ /* 0x002ee20000300a00 */
[----:B------:R-:W-:-:S03]  /*411d0*/  IMAD.MOV.U32 R0, RZ, RZ, R145 ;  /* 0x000000ffff007224 */ /* 0x000fc600078e0091 */
[----:B------:R-:W3:Y:S04]  /*411e0*/  LDL.LU.64 R144, [R1+0x2b10] ;  /* 0x002b100001907983 */ /* 0x000ee80000300a00 */
[----:B------:R-:W-:Y:S04]  /*411f0*/  STL [R1+0x2094], R160 ;  /* 0x002094a001007387 */ /* 0x000fe80000100800 */
[----:B------:R1:W-:Y:S02]  /*41200*/  STL [R1+0x2088], R0 ;  /* 0x0020880001007387 */ /* 0x0003e40000100800 */
[----:B-1----:R-:W-:-:S02]  /*41210*/  IMAD.MOV.U32 R0, RZ, RZ, R161 ;  /* 0x000000ffff007224 */ /* 0x002fc400078e00a1 */
[----:B------:R-:W3:Y:S04]  /*41220*/  LDL.LU.64 R160, [R1+0x2b08] ;  /* 0x002b080001a07983 */ /* 0x000ee80000300a00 */
[----:B----4-:R-:W-:Y:S04]  /*41230*/  STL [R1+0x209c], R242 ;  /* 0x00209cf201007387 */ /* 0x010fe80000100800 */
[----:B------:R1:W-:Y:S04]  /*41240*/  STL [R1+0x2090], R0 ;  /* 0x0020900001007387 */ /* 0x0003e80000100800 */
[----:B------:R-:W-:Y:S01]  /*41250*/  STL [R1+0x20a4], R224 ;  /* 0x0020a4e001007387 */ /* 0x000fe20000100800 */
[----:B-1----:R-:W-:-:S05]  /*41260*/  IMAD.MOV.U32 R0, RZ, RZ, R243 ;  /* 0x000000ffff007224 */ /* 0x002fca00078e00f3 */
[----:B------:R1:W-:Y:S04]  /*41270*/  STL [R1+0x2098], R0 ;  /* 0x0020980001007387 */ /* 0x0003e80000100800 */
[----:B------:R-:W-:Y:S01]  /*41280*/  STL [R1+0x20ac], R208 ;  /* 0x0020acd001007387 */ /* 0x000fe20000100800 */
[----:B-1----:R-:W-:-:S05]  /*41290*/  IMAD.MOV.U32 R0, RZ, RZ, R225 ;  /* 0x000000ffff007224 */ /* 0x002fca00078e00e1 */
[----:B------:R1:W-:Y:S04]  /*412a0*/  STL [R1+0x20a0], R0 ;  /* 0x0020a00001007387 */ /* 0x0003e80000100800 */
[----:B------:R-:W-:Y:S01]  /*412b0*/  STL [R1+0x20b4], R192 ;  /* 0x0020b4c001007387 */ /* 0x000fe20000100800 */
[----:B-1----:R-:W-:-:S05]  /*412c0*/  IMAD.MOV.U32 R0, RZ, RZ, R209 ;  /* 0x000000ffff007224 */ /* 0x002fca00078e00d1 */
[----:B------:R1:W-:Y:S04]  /*412d0*/  STL [R1+0x20a8], R0 ;  /* 0x0020a80001007387 */ /* 0x0003e80000100800 */
[----:B------:R-:W4:Y:S04]  /*412e0*/  LDL.LU.64 R242, [R1+0xe90] ;  /* 0x000e900001f27983 */ /* 0x000f280000300a00 */
[----:B------:R-:W-:Y:S01]  /*412f0*/  STL [R1+0x20bc], R34 ;  /* 0x0020bc2201007387 */ /* 0x000fe20000100800 */
[----:B-1----:R-:W-:-:S05]  /*41300*/  MOV R0, R193 ;  /* 0x000000c100007202 */ /* 0x002fca0000000f00 */
[----:B------:R-:W-:Y:S04]  /*41310*/  STL [R1+0x20b0], R0 ;  /* 0x0020b00001007387 */ /* 0x000fe80000100800 */
[----:B------:R1:W-:Y:S04]  /*41320*/  STL [R1+0x20b8], R35 ;  /* 0x0020b82301007387 */ /* 0x0003e80000100800 */
[----:B-1----:R-:W4:Y:S04]  /*41330*/  LDL.LU.64 R34, [R1+0xe68] ;  /* 0x000e680001227983 */ /* 0x002f280000300a00 */
[----:B------:R-:W-:Y:S04]  /*41340*/  STL [R1+0x20c4], R18 ;  /* 0x0020c41201007387 */ /* 0x000fe80000100800 */
[----:B------:R-:W4:Y:S04]  /*41350*/  LDL.LU.64 R224, [R1+0xe80] ;  /* 0x000e800001e07983 */ /* 0x000f280000300a00 */
[----:B------:R1:W-:Y:S04]  /*41360*/  STL [R1+0x20c0], R19 ;  /* 0x0020c01301007387 */ /* 0x0003e80000100800 */
[----:B-1----:R-:W4:Y:S01]  /*41370*/  LDL.LU.64 R18, [R1+0xe60] ;  /* 0x000e600001127983 */ /* 0x002f220000300a00 */
[----:B--2---:R-:W-:-:S03]  /*41380*/  IMAD.MOV.U32 R0, RZ, RZ, R177 ;  /* 0x000000ffff007224 */ /* 0x004fc600078e00b1 */
[----:B------:R-:W2:Y:S04]  /*41390*/  LDL.LU.64 R208, [R1+0xe88] ;  /* 0x000e880001d07983 */ /* 0x000ea80000300a00 */
[----:B------:R1:W-:Y:S04]  /*413a0*/  STL [R1+0x20cc], R176 ;  /* 0x0020ccb001007387 */ /* 0x0003e80000100800 */
[----:B------:R-:W2:Y:S04]  /*413b0*/  LDL.LU.64 R192, [R1+0xd68] ;  /* 0x000d680001c07983 */ /* 0x000ea80000300a00 */
[----:B-1----:R-:W2:Y:S04]  /*413c0*/  LDL.LU.64 R176, [R1+0xd70] ;  /* 0x000d700001b07983 */ /* 0x002ea80000300a00 */
[----:B------:R1:W-:Y:S04]  /*413d0*/  STL [R1+0x20c8], R0 ;  /* 0x0020c80001007387 */ /* 0x0003e80000100800 */
[----:B---3--:R3:W-:Y:S01]  /*413e0*/  STL [R1+0x20d4], R240 ;  /* 0x0020d4f001007387 */ /* 0x0087e20000100800 */
[----:B-1----:R-:W-:-:S03]  /*413f0*/  IMAD.MOV.U32 R0, RZ, RZ, R241 ;  /* 0x000000ffff007224 */ /* 0x002fc600078e00f1 */
[----:B---3--:R-:W3:Y:S04]  /*41400*/  LDL.LU.64 R240, [R1+0x2b00] ;  /* 0x002b000001f07983 */ /* 0x008ee80000300a00 */
        /* <DEDUP_REMOVED lines=16> */
[----:B-1----:R-:W3:Y:S04]  /*41510*/  LDL.LU.64 R66, [R1+0xec0] ;  /* 0x000ec00001427983 */ /* 0x002ee80000300a00 */
[----:B------:R-:W3:Y:S04]  /*41520*/  LDL.LU.64 R246, [R1+0xea0] ;  /* 0x000ea00001f67983 */ /* 0x000ee80000300a00 */
[----:B------:R-:W-:Y:S04]  /*41530*/  STL [R1+0x2104], R50 ;  /* 0x0021043201007387 */ /* 0x000fe80000100800 */
[----:B------:R1:W-:Y:S04]  /*41540*/  STL [R1+0x2100], R51 ;  /* 0x0021003301007387 */ /* 0x0003e80000100800 */
[----:B-1----:R-:W2:Y:S04]  /*41550*/  LDL.LU.64 R50, [R1+0xe98] ;  /* 0x000e980001327983 */ /* 0x002ea80000300a00 */
[----:B------:R-:W3:Y:S04]  /*41560*/  LDL.LU.64 R18, [R1+0xea8] ;  /* 0x000ea80001127983 */ /* 0x000ee80000300a00 */
[----:B------:R1:W-:Y:S04]  /*41570*/  STL [R1+0x210c], R242 ;  /* 0x00210cf201007387 */ /* 0x0003e80000100800 */
[----:B------:R-:W3:Y:S01]  /*41580*/  LDL.LU.64 R34, [R1+0xd78] ;  /* 0x000d780001227983 */ /* 0x000ee20000300a00 */
[----:B------:R-:W-:-:S03]  /*41590*/  IMAD.MOV.U32 R0, RZ, RZ, R243 ;  /* 0x000000ffff007224 */ /* 0x000fc600078e00f3 */
[----:B--2---:R-:W-:Y:S04]  /*415a0*/  STL [R1+0x2114], R50 ;  /* 0x0021143201007387 */ /* 0x004fe80000100800 */
[----:B------:R2:W-:Y:S04]  /*415b0*/  STL [R1+0x2108], R0 ;  /* 0x0021080001007387 */ /* 0x0005e80000100800 */
[----:B-1----:R-:W3:Y:S04]  /*415c0*/  LDL.LU.64 R242, [R1+0xda0] ;  /* 0x000da00001f27983 */ /* 0x002ee80000300a00 */
[----:B------:R-:W-:Y:S01]  /*415d0*/  STL [R1+0x211c], R224 ;  /* 0x00211ce001007387 */ /* 0x000fe20000100800 */
[----:B--2---:R-:W-:-:S05]  /*415e0*/  IMAD.MOV.U32 R0, RZ, RZ, R51 ;  /* 0x000000ffff007224 */ /* 0x004fca00078e0033 */
        /* <DEDUP_REMOVED lines=10> */
[----:B------:R-:W2:Y:S04]  /*41690*/  LDL.LU.64 R224, [R1+0xee8] ;  /* 0x000ee80001e07983 */ /* 0x000ea80000300a00 */
[----:B------:R-:W2:Y:S01]  /*416a0*/  LDL.LU.64 R192, [R1+0xef0] ;  /* 0x000ef00001c07983 */ /* 0x000ea20000300a00 */
[----:B-1----:R-:W-:-:S05]  /*416b0*/  MOV R0, R177 ;  /* 0x000000b100007202 */ /* 0x002fca0000000f00 */
[----:B------:R4:W-:Y:S04]  /*416c0*/  STL [R1+0x2130], R0 ;  /* 0x0021300001007387 */ /* 0x0009e80000100800 */
[----:B------:R-:W-:Y:S04]  /*416d0*/  STL [R1+0x213c], R98 ;  /* 0x00213c6201007387 */ /* 0x000fe80000100800 */
[----:B------:R-:W-:Y:S04]  /*416e0*/  STL [R1+0x2138], R99 ;  /* 0x0021386301007387 */ /* 0x000fe80000100800 */
[----:B------:R-:W2:Y:S04]  /*416f0*/  LDL.LU.64 R176, [R1+0xec8] ;  /* 0x000ec80001b07983 */ /* 0x000ea80000300a00 */
[----:B------:R-:W-:Y:S04]  /*41700*/  STL [R1+0x2144], R82 ;  /* 0x0021445201007387 */ /* 0x000fe80000100800 */
[----:B------:R-:W-:Y:S04]  /*41710*/  STL [R1+0x2140], R83 ;  /* 0x0021405301007387 */ /* 0x000fe80000100800 */
[----:B------:R-:W2:Y:S01]  /*41720*/  LDL.LU.64 R208, [R1+0xed0] ;  /* 0x000ed00001d07983 */ /* 0x000ea20000300a00 */
[----:B----4-:R-:W-:-:S03]  /*41730*/  IMAD.MOV.U32 R0, RZ, RZ, R7 ;  /* 0x000000ffff007224 */ /* 0x010fc600078e0007 */
[----:B------:R1:W-:Y:S04]  /*41740*/  STL [R1+0x214c], R6 ;  /* 0x00214c0601007387 */ /* 0x0003e80000100800 */
[----:B---3--:R-:W-:Y:S04]  /*41750*/  STL [R1+0x2154], R66 ;  /* 0x0021544201007387 */ /* 0x008fe80000100800 */
[----:B------:R3:W-:Y:S04]  /*41760*/  STL [R1+0x2148], R0 ;  /* 0x0021480001007387 */ /* 0x0007e80000100800 */
[----:B-1----:R-:W4:Y:S01]  /*41770*/  LDL.LU.64 R6, [R1+0xda8] ;  /* 0x000da80001067983 */ /* 0x002f220000300a00 */
[----:B---3--:R-:W-:-:S03]  /*41780*/  IMAD.MOV.U32 R0, RZ, RZ, R67 ;  /* 0x000000ffff007224 */ /* 0x008fc600078e0043 */
[----:B------:R-:W-:Y:S04]  /*41790*/  STL [R1+0x215c], R246 ;  /* 0x00215cf601007387 */ /* 0x000fe80000100800 */
[----:B------:R1:W-:Y:S02]  /*417a0*/  STL [R1+0x2150], R0 ;  /* 0x0021500001007387 */ /* 0x0003e40000100800 */
[----:B-1----:R-:W-:Y:S02]  /*417b0*/  IMAD.MOV.U32 R0, RZ, RZ, R247 ;  /* 0x000000ffff007224 */ /* 0x002fe400078e00f7 */
[----:B------:R-:W3:Y:S04]  /*417c0*/  LDL.LU.64 R246, [R1+0xeb0] ;  /* 0x000eb00001f67983 */ /* 0x000ee80000300a00 */
[----:B------:R1:W-:Y:S04]  /*417d0*/  STL [R1+0x2158], R0 ;  /* 0x0021580001007387 */ /* 0x0003e80000100800 */
[----:B------:R-:W-:Y:S01]  /*417e0*/  STL [R1+0x2164], R18 ;  /* 0x0021641201007387 */ /* 0x000fe20000100800 */
[----:B-1----:R-:W-:-:S03]  /*417f0*/  IMAD.MOV.U32 R0, RZ, RZ, R19 ;  /* 0x000000ffff007224 */ /* 0x002fc600078e0013 */
[----:B------:R-:W-:Y:S04]  /*41800*/  STL [R1+0x216c], R34 ;  /* 0x00216c2201007387 */ /* 0x000fe80000100800 */
[----:B------:R1:W-:Y:S04]  /*41810*/  STL [R1+0x2160], R0 ;  /* 0x0021600001007387 */ /* 0x0003e80000100800 */
[----:B------:R-:W3:Y:S01]  /*41820*/  LDL.LU.64 R98, [R1+0x2d0] ;  /* 0x0002d00001627983 */ /* 0x000ee20000300a00 */
[----:B-1----:R-:W-:-:S03]  /*41830*/  IMAD.MOV.U32 R0, RZ, RZ, R35 ;  /* 0x000000ffff007224 */ /* 0x002fc600078e0023 */
[----:B------:R-:W-:Y:S04]  /*41840*/  STL [R1+0x2174], R242 ;  /* 0x002174f201007387 */ /* 0x000fe80000100800 */
[----:B------:R1:W-:Y:S04]  /*41850*/  STL [R1+0x2168], R0 ;  /* 0x0021680001007387 */ /* 0x0003e80000100800 */
[----:B------:R-:W3:Y:S01]  /*41860*/  LDL.LU.64 R50, [R1] ;  /* 0x0000000001327983 */ /* 0x000ee20000300a00 */
[----:B-1----:R-:W-:-:S03]  /*41870*/  MOV R0, R243 ;  /* 0x000000f300007202 */ /* 0x002fc60000000f00 */
[----:B------:R-:W-:Y:S04]  /*41880*/  STL [R1+0x217c], R130 ;  /* 0x00217c8201007387 */ /* 0x000fe80000100800 */
[----:B------:R2:W-:Y:S04]  /*41890*/  STL [R1+0x2170], R0 ;  /* 0x0021700001007387 */ /* 0x0005e80000100800 */
[----:B------:R-:W3:Y:S04]  /*418a0*/  LDL.LU.64 R66, [R1+0xf18] ;  /* 0x000f180001427983 */ /* 0x000ee80000300a00 */
[----:B------:R-:W-:Y:S04]  /*418b0*/  STL [R1+0x2178], R131 ;  /* 0x0021788301007387 */ /* 0x000fe80000100800 */
[----:B------:R-:W-:Y:S04]  /*418c0*/  STL [R1+0x2184], R114 ;  /* 0x0021847201007387 */ /* 0x000fe80000100800 */
[----:B------:R-:W-:Y:S04]  /*418d0*/  STL [R1+0x2180], R115 ;  /* 0x0021807301007387 */ /* 0x000fe80000100800 */
[----:B------:R-:W3:Y:S01]  /*418e0*/  LDL.LU.64 R18, [R1+0xf20] ;  /* 0x000f200001127983 */ /* 0x000ee20000300a00 */
[----:B--2---:R-:W-:-:S03]  /*418f0*/  IMAD.MOV.U32 R0, RZ, RZ, R225 ;  /* 0x000000ffff007224 */ /* 0x004fc600078e00e1 */
[----:B------:R-:W-:Y:S04]  /*41900*/  STL [R1+0x218c], R224 ;  /* 0x00218ce001007387 */ /* 0x000fe80000100800 */
[----:B------:R-:W-:Y:S04]  /*41910*/  STL [R1+0x2194], R192 ;  /* 0x002194c001007387 */ /* 0x000fe80000100800 */
[----:B------:R1:W-:Y:S04]  /*41920*/  STL [R1+0x2188], R0 ;  /* 0x0021880001007387 */ /* 0x0003e80000100800 */
[----:B------:R-:W2:Y:S01]  /*41930*/  LDL.LU.64 R34, [R1+0xef8] ;  /* 0x000ef80001227983 */ /* 0x000ea20000300a00 */
[----:B-1----:R-:W-:-:S03]  /*41940*/  IMAD.MOV.U32 R0, RZ, RZ, R193 ;  /* 0x000000ffff007224 */ /* 0x002fc600078e00c1 */
[----:B------:R-:W-:Y:S04]  /*41950*/  STL [R1+0x219c], R176 ;  /* 0x00219cb001007387 */ /* 0x000fe80000100800 */
[----:B------:R1:W-:Y:S02]  /*41960*/  STL [R1+0x2190], R0 ;  /* 0x0021900001007387 */ /* 0x0003e40000100800 */
[----:B-1----:R-:W-:Y:S02]  /*41970*/  IMAD.MOV.U32 R0, RZ, RZ, R177 ;  /* 0x000000ffff007224 */ /* 0x002fe400078e00b1 */
[----:B------:R-:W2:Y:S04]  /*41980*/  LDL.LU.64 R176, [R1+0xf00] ;  /* 0x000f000001b07983 */ /* 0x000ea80000300a00 */
[----:B------:R1:W-:Y:S04]  /*41990*/  STL [R1+0x2198], R0 ;  /* 0x0021980001007387 */ /* 0x0003e80000100800 */
[----:B------:R4:W-:Y:S04]  /*419a0*/  STL [R1+0x21a4], R208 ;  /* 0x0021a4d001007387 */ /* 0x0009e80000100800 */
[----:B------:R-:W2:Y:S01]  /*419b0*/  LDL.LU.64 R192, [R1+0xed8] ;  /* 0x000ed80001c07983 */ /* 0x000ea20000300a00 */
[----:B-1----:R-:W-:-:S03]  /*419c0*/  IMAD.MOV.U32 R0, RZ, RZ, R209 ;  /* 0x000000ffff007224 */ /* 0x002fc600078e00d1 */
[----:B----4-:R-:W4:Y:S04]  /*419d0*/  LDL.LU.64 R208, [R1+0xee0] ;  /* 0x000ee00001d07983 */ /* 0x010f280000300a00 */
[----:B------:R1:W-:Y:S04]  /*419e0*/  STL [R1+0x21a0], R0 ;  /* 0x0021a00001007387 */ /* 0x0003e80000100800 */
[----:B------:R1:W-:Y:S04]  /*419f0*/  STL [R1+0x21ac], R6 ;  /* 0x0021ac0601007387 */ /* 0x0003e80000100800 */
[----:B------:R-:W4:Y:S01]  /*41a00*/  LDL.LU.64 R224, [R1+0xc40] ;  /* 0x000c400001e07983 */ /* 0x000f220000300a00 */
[----:B-1----:R-:W-:-:S03]  /*41a10*/  IMAD.MOV.U32 R0, RZ, RZ, R7 ;  /* 0x000000ffff007224 */ /* 0x002fc600078e0007 */
[----:B------:R-:W4:Y:S04]  /*41a20*/  LDL.LU.64 R6, [R1+0x480] ;  /* 0x0004800001067983 */ /* 0x000f280000300a00 */
[----:B------:R1:W-:Y:S04]  /*41a30*/  STL [R1+0x21a8], R0 ;  /* 0x0021a80001007387 */ /* 0x0003e80000100800 */
[----:B---3--:R3:W-:Y:S04]  /*41a40*/  STL [R1+0x21b4], R246 ;  /* 0x0021b4f601007387 */ /* 0x0087e80000100800 */
[----:B------:R-:W4:Y:S01]  /*41a50*/  LDL.LU.64 R114, [R1+0xf38] ;  /* 0x000f380001727983 */ /* 0x000f220000300a00 */
[----:B-1----:R-:W-:-:S03]  /*41a60*/  MOV R0, R247 ;  /* 0x000000f700007202 */ /* 0x002fc60000000f00 */
[----:B------:R-:W4:Y:S04]  /*41a70*/  LDL.LU.64 R242, [R1+0xf40] ;  /* 0x000f400001f27983 */ /* 0x000f280000300a00 */
[----:B------:R1:W-:Y:S04]  /*41a80*/  STL [R1+0x21b0], R0 ;  /* 0x0021b00001007387 */ /* 0x0003e80000100800 */
[----:B------:R-:W-:Y:S04]  /*41a90*/  STL [R1+0x21bc], R98 ;  /* 0x0021bc6201007387 */ /* 0x000fe80000100800 */
[----:B---3--:R-:W3:Y:S01]  /*41aa0*/  LDL.LU.64 R246, [R1+0xf28] ;  /* 0x000f280001f67983 */ /* 0x008ee20000300a00 */
[----:B-1----:R-:W-:-:S03]  /*41ab0*/  IMAD.MOV.U32 R0, RZ, RZ, R99 ;  /* 0x000000ffff007224 */ /* 0x002fc600078e0063 */
[----:B------:R-:W-:Y:S04]  /*41ac0*/  STL [R1+0x21c4], R50 ;  /* 0x0021c43201007387 */ /* 0x000fe80000100800 */
[----:B------:R1:W-:Y:S04]  /*41ad0*/  STL [R1+0x21b8], R0 ;  /* 0x0021b80001007387 */ /* 0x0003e80000100800 */
[----:B------:R-:W3:Y:S01]  /*41ae0*/  LDL.LU.64 R130, [R1+0xf30] ;  /* 0x000f300001827983 */ /* 0x000ee20000300a00 */
[----:B-1----:R-:W-:-:S05]  /*41af0*/  IMAD.MOV.U32 R0, RZ, RZ, R51 ;  /* 0x000000ffff007224 */ /* 0x002fca00078e0033 */
[----:B------:R1:W-:Y:S04]  /*41b00*/  STL [R1+0x21c0], R0 ;  /* 0x0021c00001007387 */ /* 0x0003e80000100800 */
[----:B------:R-:W-:Y:S04]  /*41b10*/  STL [R1+0x21cc], R66 ;  /* 0x0021cc4201007387 */ /* 0x000fe80000100800 */
[----:B------:R-:W3:Y:S01]  /*41b20*/  LDL.LU.64 R82, [R1+0xf08] ;  /* 0x000f080001527983 */ /* 0x000ee20000300a00 */
[----:B-1----:R-:W-:-:S03]  /*41b30*/  IMAD.MOV.U32 R0, RZ, RZ, R67 ;  /* 0x000000ffff007224 */ /* 0x002fc600078e0043 */
[----:B------:R-:W3:Y:S04]  /*41b40*/  LDL.LU.64 R98, [R1+0xf10] ;  /* 0x000f100001627983 */ /* 0x000ee80000300a00 */
[----:B------:R1:W-:Y:S04]  /*41b50*/  STL [R1+0x21c8], R0 ;  /* 0x0021c80001007387 */ /* 0x0003e80000100800 */
[----:B------:R2:W-:Y:S04]  /*41b60*/  STL [R1+0x21d4], R18 ;  /* 0x0021d41201007387 */ /* 0x0005e80000100800 */
[----:B------:R-:W3:Y:S01]  /*41b70*/  LDL.LU.64 R50, [R1+0xc78] ;  /* 0x000c780001327983 */ /* 0x000ee20000300a00 */
[----:B-1----:R-:W-:-:S03]  /*41b80*/  IMAD.MOV.U32 R0, RZ, RZ, R19 ;  /* 0x000000ffff007224 */ /* 0x002fc600078e0013 */
[----:B------:R-:W3:Y:S04]  /*41b90*/  LDL.LU.64 R66, [R1+0xc48] ;  /* 0x000c480001427983 */ /* 0x000ee80000300a00 */
[----:B------:R1:W-:Y:S04]  /*41ba0*/  STL [R1+0x21d0], R0 ;  /* 0x0021d00001007387 */ /* 0x0003e80000100800 */
[----:B--2---:R2:W-:Y:S04]  /*41bb0*/  STL [R1+0x21dc], R34 ;  /* 0x0021dc2201007387 */ /* 0x0045e80000100800 */
[----:B------:R-:W3:Y:S01]  /*41bc0*/  LDL.LU.64 R18, [R1+0xf58] ;  /* 0x000f580001127983 */ /* 0x000ee20000300a00 */
[----:B-1----:R-:W-:-:S03]  /*41bd0*/  IMAD.MOV.U32 R0, RZ, RZ, R35 ;  /* 0x000000ffff007224 */ /* 0x002fc600078e0023 */
[----:B--2---:R-:W2:Y:S04]  /*41be0*/  LDL.LU.64 R34, [R1+0xc80] ;  /* 0x000c800001227983 */ /* 0x004ea80000300a00 */
[----:B------:R1:W-:Y:S02]  /*41bf0*/  STL [R1+0x21d8], R0 ;  /* 0x0021d80001007387 */ /* 0x0003e40000100800 */
[----:B-1----:R-:W-:Y:S02]  /*41c00*/  MOV R0, R177 ;  /* 0x000000b100007202 */ /* 0x002fe40000000f00 */
[----:B------:R1:W-:Y:S04]  /*41c10*/  STL [R1+0x21e4], R176 ;  /* 0x0021e4b001007387 */ /* 0x0003e80000100800 */
[----:B-1----:R-:W2:Y:S04]  /*41c20*/  LDL.LU.64 R176, [R1+0x2af8] ;  /* 0x002af80001b07983 */ /* 0x002ea80000300a00 */
[----:B------:R-:W-:Y:S04]  /*41c30*/  STL [R1+0x21ec], R192 ;  /* 0x0021ecc001007387 */ /* 0x000fe80000100800 */
[----:B------:R1:W-:Y:S02]  /*41c40*/  STL [R1+0x21e0], R0 ;  /* 0x0021e00001007387 */ /* 0x0003e40000100800 */
[----:B-1----:R-:W-:-:S02]  /*41c50*/  IMAD.MOV.U32 R0, RZ, RZ, R193 ;  /* 0x000000ffff007224 */ /* 0x002fc400078e00c1 */
[----:B------:R-:W2:Y:S04]  /*41c60*/  LDL.LU.64 R192, [R1+0x2af0] ;  /* 0x002af00001c07983 */ /* 0x000ea80000300a00 */
[----:B----4-:R-:W-:Y:S04]  /*41c70*/  STL [R1+0x21f4], R208 ;  /* 0x0021f4d001007387 */ /* 0x010fe80000100800 */
[----:B------:R1:W-:Y:S02]  /*41c80*/  STL [R1+0x21e8], R0 ;  /* 0x0021e80001007387 */ /* 0x0003e40000100800 */
[----:B-1----:R-:W-:-:S02]  /*41c90*/  IMAD.MOV.U32 R0, RZ, RZ, R209 ;  /* 0x000000ffff007224 */ /* 0x002fc400078e00d1 */
[----:B------:R-:W4:Y:S04]  /*41ca0*/  LDL.LU.64 R208, [R1+0x2ae8] ;  /* 0x002ae80001d07983 */ /* 0x000f280000300a00 */
[----:B------:R-:W-:Y:S04]  /*41cb0*/  STL [R1+0x21fc], R224 ;  /* 0x0021fce001007387 */ /* 0x000fe80000100800 */
        /* <DEDUP_REMOVED lines=8> */
[----:B------:R1:W-:Y:S04]  /*41d40*/  STL [R1+0x2200], R0 ;  /* 0x0022000001007387 */ /* 0x0003e80000100800 */
[----:B------:R-:W-:Y:S01]  /*41d50*/  STL [R1+0x2214], R242 ;  /* 0x002214f201007387 */ /* 0x000fe20000100800 */
[----:B-1----:R-:W-:-:S05]  /*41d60*/  IMAD.MOV.U32 R0, RZ, RZ, R115 ;  /* 0x000000ffff007224 */ /* 0x002fca00078e0073 */
[----:B------:R1:W-:Y:S04]  /*41d70*/  STL [R1+0x2208], R0 ;  /* 0x0022080001007387 */ /* 0x0003e80000100800 */
[----:B---3--:R-:W-:Y:S01]  /*41d80*/  STL [R1+0x221c], R246 ;  /* 0x00221cf601007387 */ /* 0x008fe20000100800 */
[----:B-1----:R-:W-:-:S05]  /*41d90*/  MOV R0, R243 ;  /* 0x000000f300007202 */ /* 0x002fca0000000f00 */
[----:B------:R1:W-:Y:S04]  /*41da0*/  STL [R1+0x2210], R0 ;  /* 0x0022100001007387 */ /* 0x0003e80000100800 */
[----:B------:R-:W3:Y:S01]  /*41db0*/  LDL.LU.64 R242, [R1+0xf60] ;  /* 0x000f600001f27983 */ /* 0x000ee20000300a00 */
[----:B-1----:R-:W-:-:S03]  /*41dc0*/  IMAD.MOV.U32 R0, RZ, RZ, R247 ;  /* 0x000000ffff007224 */ /* 0x002fc600078e00f7 */
[----:B------:R-:W4:Y:S04]  /*41dd0*/  LDL.LU.64 R246, [R1+0xdd0] ;  /* 0x000dd00001f67983 */ /* 0x000f280000300a00 */
[----:B------:R1:W-:Y:S02]  /*41de0*/  STL [R1+0x2218], R0 ;  /* 0x0022180001007387 */ /* 0x0003e40000100800 */
[----:B-1----:R-:W-:Y:S02]  /*41df0*/  IMAD.MOV.U32 R0, RZ, RZ, R131 ;  /* 0x000000ffff007224 */ /* 0x002fe400078e0083 */
[----:B------:R-:W-:Y:S04]  /*41e00*/  STL [R1+0x2224], R130 ;  /* 0x0022248201007387 */ /* 0x000fe80000100800 */
[----:B------:R-:W-:Y:S04]  /*41e10*/  STL [R1+0x222c], R82 ;  /* 0x00222c5201007387 */ /* 0x000fe80000100800 */
        /* <DEDUP_REMOVED lines=11> */
[----:B-1----:R-:W-:-:S05]  /*41ed0*/  MOV R0, R67 ;  /* 0x0000004300007202 */ /* 0x002fca0000000f00 */
[----:B------:R1:W-:Y:S04]  /*41ee0*/  STL [R1+0x2240], R0 ;  /* 0x0022400001007387 */ /* 0x0003e80000100800 */
[----:B--2---:R-:W-:Y:S01]  /*41ef0*/  STL [R1+0x2254], R34 ;  /* 0x0022542201007387 */ /* 0x004fe20000100800 */
[----:B-1----:R-:W-:-:S05]  /*41f00*/  IMAD.MOV.U32 R0, RZ, RZ, R19 ;  /* 0x000000ffff007224 */ /* 0x002fca00078e0013 */
[----:B------:R1:W-:Y:S04]  /*41f10*/  STL [R1+0x2248], R0 ;  /* 0x0022480001007387 */ /* 0x0003e80000100800 */
[----:B------:R-:W-:Y:S01]  /*41f20*/  STL [R1+0x225c], R194 ;  /* 0x00225cc201007387 */ /* 0x000fe20000100800 */
[----:B-1----:R-:W-:-:S05]  /*41f30*/  IMAD.MOV.U32 R0, RZ, RZ, R35 ;  /* 0x000000ffff007224 */ /* 0x002fca00078e0023 */
[----:B------:R3:W-:Y:S04]  /*41f40*/  STL [R1+0x2250], R0 ;  /* 0x0022500001007387 */ /* 0x0007e80000100800 */
[----:B------:R-:W2:Y:S04]  /*41f50*/  LDL.LU.64 R18, [R1+0xf68] ;  /* 0x000f680001127983 */ /* 0x000ea80000300a00 */
[----:B------:R-:W-:Y:S04]  /*41f60*/  STL [R1+0x2258], R195 ;  /* 0x002258c301007387 */ /* 0x000fe80000100800 */
[----:B------:R-:W2:Y:S04]  /*41f70*/  LDL.LU.64 R34, [R1+0xad8] ;  /* 0x000ad80001227983 */ /* 0x000ea80000300a00 */
        /* <DEDUP_REMOVED lines=9> */
[----:B------:R-:W-:Y:S01]  /*42010*/  STL [R1+0x2280], R9 ;  /* 0x0022800901007387 */ /* 0x000fe20000100800 */
[----:B---3--:R-:W-:-:S03]  /*42020*/  IMAD.MOV.U32 R0, RZ, RZ, R243 ;  /* 0x000000ffff007224 */ /* 0x008fc600078e00f3 */
[----:B------:R-:W-:Y:S04]  /*42030*/  STL [R1+0x228c], R242 ;  /* 0x00228cf201007387 */ /* 0x000fe80000100800 */
[----:B----4-:R-:W-:Y:S04]  /*42040*/  STL [R1+0x2294], R246 ;  /* 0x002294f601007387 */ /* 0x010fe80000100800 */
[----:B------:R1:W-:Y:S04]  /*42050*/  STL [R1+0x2288], R0 ;  /* 0x0022880001007387 */ /* 0x0003e80000100800 */
[----:B------:R-:W-:Y:S01]  /*42060*/  STL [R1+0x229c], R210 ;  /* 0x00229cd201007387 */ /* 0x000fe20000100800 */
[----:B-1----:R-:W-:-:S05]  /*42070*/  IMAD.MOV.U32 R0, RZ, RZ, R247 ;  /* 0x000000ffff007224 */ /* 0x002fca00078e00f7 */
[----:B------:R2:W-:Y:S04]  /*42080*/  STL [R1+0x2290], R0 ;  /* 0x0022900001007387 */ /* 0x0005e80000100800 */
[----:B------:R-:W-:Y:S04]  /*42090*/  STL [R1+0x2298], R211 ;  /* 0x002298d301007387 */ /* 0x000fe80000100800 */
[----:B------:R-:W3:Y:S04]  /*420a0*/  LDL.LU.64 R242, [R1+0xf70] ;  /* 0x000f700001f27983 */ /* 0x000ee80000300a00 */
[----:B------:R-:W-:Y:S04]  /*420b0*/  STL [R1+0x22a4], R148 ;  /* 0x0022a49401007387 */ /* 0x000fe80000100800 */
[----:B------:R-:W4:Y:S04]  /*420c0*/  LDL.LU.64 R246, [R1+0xdd8] ;  /* 0x000dd80001f67983 */ /* 0x000f280000300a00 */
        /* <DEDUP_REMOVED lines=9> */
[----:B--2---:R-:W-:-:S03]  /*42160*/  IMAD.MOV.U32 R0, RZ, RZ, R19 ;  /* 0x000000ffff007224 */ /* 0x004fc600078e0013 */
[----:B------:R-:W-:Y:S04]  /*42170*/  STL [R1+0x22cc], R18 ;  /* 0x0022cc1201007387 */ /* 0x000fe80000100800 */
[----:B------:R-:W-:Y:S04]  /*42180*/  STL [R1+0x22d4], R34 ;  /* 0x0022d42201007387 */ /* 0x000fe80000100800 */
[----:B------:R1:W-:Y:S04]  /*42190*/  STL [R1+0x22c8], R0 ;  /* 0x0022c80001007387 */ /* 0x0003e80000100800 */
[----:B------:R-:W-:Y:S01]  /*421a0*/  STL [R1+0x22dc], R226 ;  /* 0x0022dce201007387 */ /* 0x000fe20000100800 */
[----:B-1----:R-:W-:-:S05]  /*421b0*/  MOV R0, R35 ;  /* 0x0000002300007202 */ /* 0x002fca0000000f00 */
[----:B------:R3:W-:Y:S04]  /*421c0*/  STL [R1+0x22d0], R0 ;  /* 0x0022d00001007387 */ /* 0x0007e80000100800 */
[----:B------:R-:W-:Y:S04]  /*421d0*/  STL [R1+0x22d8], R227 ;  /* 0x0022d8e301007387 */ /* 0x000fe80000100800 */
[----:B------:R-:W-:Y:S04]  /*421e0*/  STL [R1+0x22e4], R162 ;  /* 0x0022e4a201007387 */ /* 0x000fe80000100800 */
[----:B------:R-:W2:Y:S04]  /*421f0*/  LDL.LU.64 R50, [R1+0xf78] ;  /* 0x000f780001327983 */ /* 0x000ea80000300a00 */
[----:B------:R-:W-:Y:S04]  /*42200*/  STL [R1+0x22e0], R163 ;  /* 0x0022e0a301007387 */ /* 0x000fe80000100800 */
        /* <DEDUP_REMOVED lines=18> */
[----:B------:R-:W-:Y:S04]  /*42330*/  STL [R1+0x2324], R166 ;  /* 0x002324a601007387 */ /* 0x000fe80000100800 */
[----:B------:R-:W3:Y:S04]  /*42340*/  LDL.LU.64 R34, [R1+0xf80] ;  /* 0x000f800001227983 */ /* 0x000ee80000300a00 */
[----:B------:R-:W-:Y:S04]  /*42350*/  STL [R1+0x2320], R167 ;  /* 0x002320a701007387 */ /* 0x000fe80000100800 */
[----:B------:R-:W4:Y:S04]  /*42360*/  LDL.LU.64 R242, [R1+0xa30] ;  /* 0x000a300001f27983 */ /* 0x000f280000300a00 */
        /* <DEDUP_REMOVED lines=31> */
[----:B---3--:R-:W-:-:S03]  /*42560*/  MOV R0, R35 ;  /* 0x0000002300007202 */ /* 0x008fc60000000f00 */
[----:B------:R-:W-:Y:S04]  /*42570*/  STL [R1+0x238c], R34 ;  /* 0x00238c2201007387 */ /* 0x000fe80000100800 */
        /* <DEDUP_REMOVED lines=60> */
[----:B------:R-:W4:Y:S04]  /*42940*/  LDL.LU.64 R246, [R1+0x30] ;  /* 0x0000300001f67983 */ /* 0x000f280000300a00 */
        /* <DEDUP_REMOVED lines=59> */
[----:B-1----:R-:W-:-:S05]  /*42d00*/  MOV R0, R67 ;  /* 0x0000004300007202 */ /* 0x002fca0000000f00 */
        /* <DEDUP_REMOVED lines=38> */
[----:B------:R-:W-:Y:S01]  /*42f70*/  STL [R1+0x2540], R61 ;  /* 0x0025403d01007387 */ /* 0x000fe20000100800 */
[----:B--2---:R-:W-:-:S03]  /*42f80*/  MOV R0, R83 ;  /* 0x0000005300007202 */ /* 0x004fc60000000f00 */
        /* <DEDUP_REMOVED lines=47> */
[----:B------:R-:W4:Y:S04]  /*43280*/  LDL.LU.64 R246, [R1+0x338] ;  /* 0x0003380001f67983 */ /* 0x000f280000300a00 */
        /* <DEDUP_REMOVED lines=40> */
[----:B------:R-:W3:Y:S01]  /*43510*/  LDL.LU.64 R34, [R1+0x17a8] ;  /* 0x0017a80001227983 */ /* 0x000ee20000300a00 */
[----:B-1----:R-:W-:-:S05]  /*43520*/  IMAD.MOV.U32 R0, RZ, RZ, R247 ;  /* 0x000000ffff007224 */ /* 0x002fca00078e00f7 */
[----:B------:R2:W-:Y:S04]  /*43530*/  STL [R1+0x2628], R0 ;  /* 0x0026280001007387 */ /* 0x0005e80000100800 */
[----:B------:R-:W-:Y:S04]  /*43540*/  STL [R1+0x2634], R202 ;  /* 0x002634ca01007387 */ /* 0x000fe80000100800 */
[----:B------:R-:W-:Y:S04]  /*43550*/  STL [R1+0x2630], R203 ;  /* 0x002630cb01007387 */ /* 0x000fe80000100800 */
[----:B------:R-:W-:Y:S04]  /*43560*/  STL [R1+0x263c], R140 ;  /* 0x00263c8c01007387 */ /* 0x000fe80000100800 */
[----:B------:R-:W4:Y:S04]  /*43570*/  LDL.LU.64 R98, [R1+0x1640] ;  /* 0x0016400001627983 */ /* 0x000f280000300a00 */
[----:B------:R-:W-:Y:S04]  /*43580*/  STL [R1+0x2638], R141 ;  /* 0x0026388d01007387 */ /* 0x000fe80000100800 */
[----:B------:R-:W4:Y:S04]  /*43590*/  LDL.LU.64 R50, [R1+0xe28] ;  /* 0x000e280001327983 */ /* 0x000f280000300a00 */
[----:B------:R-:W-:Y:S04]  /*435a0*/  STL [R1+0x2644], R92 ;  /* 0x0026445c01007387 */ /* 0x000fe80000100800 */
[----:B------:R-:W4:Y:S04]  /*435b0*/  LDL.LU.64 R242, [R1+0x6a8] ;  /* 0x0006a80001f27983 */ /* 0x000f280000300a00 */
[----:B------:R-:W-:Y:S04]  /*435c0*/  STL [R1+0x2640], R93 ;  /* 0x0026405d01007387 */ /* 0x000fe80000100800 */
[----:B------:R-:W4:Y:S01]  /*435d0*/  LDL.LU.64 R246, [R1+0x3b8] ;  /* 0x0003b80001f67983 */ /* 0x000f220000300a00 */
        /* <DEDUP_REMOVED lines=18> */
[----:B------:R-:W-:Y:S04]  /*43700*/  STL [R1+0x267c], R156 ;  /* 0x00267c9c01007387 */ /* 0x000fe80000100800 */
[----:B------:R-:W-:Y:S04]  /*43710*/  STL [R1+0x2678], R157 ;  /* 0x0026789d01007387 */ /* 0x000fe80000100800 */
[----:B------:R-:W2:Y:S04]  /*43720*/  LDL.LU.64 R194, [R1+0x1688] ;  /* 0x0016880001c27983 */ /* 0x000ea80000300a00 */
[----:B------:R-:W-:Y:S04]  /*43730*/  STL [R1+0x2684], R94 ;  /* 0x0026845e01007387 */ /* 0x000fe80000100800 */
[----:B------:R-:W2:Y:S04]  /*43740*/  LDL.LU.64 R114, [R1+0xe38] ;  /* 0x000e380001727983 */ /* 0x000ea80000300a00 */
[----:B------:R-:W-:Y:S04]  /*43750*/  STL [R1+0x2680], R95 ;  /* 0x0026805f01007387 */ /* 0x000fe80000100800 */
[----:B------:R-:W2:Y:S04]  /*43760*/  LDL.LU.64 R130, [R1+0x718] ;  /* 0x0007180001827983 */ /* 0x000ea80000300a00 */
[----:B---3--:R3:W-:Y:S04]  /*43770*/  STL [R1+0x268c], R34 ;  /* 0x00268c2201007387 */ /* 0x0087e80000100800 */
[----:B------:R-:W2:Y:S01]  /*43780*/  LDL.LU.64 R18, [R1+0x468] ;  /* 0x0004680001127983 */ /* 0x000ea20000300a00 */
[----:B-1----:R-:W-:-:S03]  /*43790*/  IMAD.MOV.U32 R0, RZ, RZ, R35 ;  /* 0x000000ffff007224 */ /* 0x002fc600078e0023 */
[----:B---3--:R-:W3:Y:S04]  /*437a0*/  LDL.LU.64 R34, [R1+0x20] ;  /* 0x0000200001227983 */ /* 0x008ee80000300a00 */
[----:B------:R4:W-:Y:S02]  /*437b0*/  STL [R1+0x2688], R0 ;  /* 0x0026880001007387 */ /* 0x0009e40000100800 */
[----:B----4-:R-:W-:Y:S02]  /*437c0*/  MOV R0, R99 ;  /* 0x0000006300007202 */ /* 0x010fe40000000f00 */
        /* <DEDUP_REMOVED lines=13> */
[----:B------:R-:W-:Y:S04]  /*438a0*/  STL [R1+0x26b0], R233 ;  /* 0x0026b0e901007387 */ /* 0x000fe80000100800 */
[----:B------:R-:W-:Y:S04]  /*438b0*/  STL [R1+0x26bc], R170 ;  /* 0x0026bcaa01007387 */ /* 0x000fe80000100800 */
[----:B------:R-:W4:Y:S04]  /*438c0*/  LDL.LU.64 R82, [R1+0x16d0] ;  /* 0x0016d00001527983 */ /* 0x000f280000300a00 */
[----:B------:R-:W-:Y:S04]  /*438d0*/  STL [R1+0x26b8], R171 ;  /* 0x0026b8ab01007387 */ /* 0x000fe80000100800 */
[----:B------:R-:W-:Y:S04]  /*438e0*/  STL [R1+0x26c4], R110 ;  /* 0x0026c46e01007387 */ /* 0x000fe80000100800 */
[----:B------:R-:W4:Y:S04]  /*438f0*/  LDL.LU.64 R98, [R1+0xfb8] ;  /* 0x000fb80001627983 */ /* 0x000f280000300a00 */
[----:B------:R-:W-:Y:S04]  /*43900*/  STL [R1+0x26c0], R111 ;  /* 0x0026c06f01007387 */ /* 0x000fe80000100800 */
[----:B------:R-:W4:Y:S04]  /*43910*/  LDL.LU.64 R50, [R1+0x710] ;  /* 0x0007100001327983 */ /* 0x000f280000300a00 */
[----:B--2---:R2:W-:Y:S01]  /*43920*/  STL [R1+0x26cc], R66 ;  /* 0x0026cc4201007387 */ /* 0x0045e20000100800 */
[----:B-1----:R-:W-:-:S03]  /*43930*/  IMAD.MOV.U32 R0, RZ, RZ, R67 ;  /* 0x000000ffff007224 */ /* 0x002fc600078e0043 */
[----:B------:R-:W4:Y:S04]  /*43940*/  LDL.LU.64 R246, [R1+0x4a8] ;  /* 0x0004a80001f67983 */ /* 0x000f280000300a00 */
[----:B--2---:R-:W2:Y:S04]  /*43950*/  LDL.LU.64 R66, [R1+0x330] ;  /* 0x0003300001427983 */ /* 0x004ea80000300a00 */
[----:B------:R1:W-:Y:S04]  /*43960*/  STL [R1+0x26c8], R0 ;  /* 0x0026c80001007387 */ /* 0x0003e80000100800 */
[----:B------:R-:W-:Y:S01]  /*43970*/  STL [R1+0x26d4], R194 ;  /* 0x0026d4c201007387 */ /* 0x000fe20000100800 */
[----:B-1----:R-:W-:-:S03]  /*43980*/  IMAD.MOV.U32 R0, RZ, RZ, R195 ;  /* 0x000000ffff007224 */ /* 0x002fc600078e00c3 */
[----:B------:R-:W-:Y:S04]  /*43990*/  STL [R1+0x26dc], R114 ;  /* 0x0026dc7201007387 */ /* 0x000fe80000100800 */
[----:B------:R1:W-:Y:S04]  /*439a0*/  STL [R1+0x26d0], R0 ;  /* 0x0026d00001007387 */ /* 0x0003e80000100800 */
[----:B------:R-:W-:Y:S01]  /*439b0*/  STL [R1+0x26e4], R130 ;  /* 0x0026e48201007387 */ /* 0x000fe20000100800 */
[----:B-1----:R-:W-:-:S05]  /*439c0*/  MOV R0, R115 ;  /* 0x0000007300007202 */ /* 0x002fca0000000f00 */
[----:B------:R1:W-:Y:S02]  /*439d0*/  STL [R1+0x26d8], R0 ;  /* 0x0026d80001007387 */ /* 0x0003e40000100800 */
[----:B-1----:R-:W-:Y:S02]  /*439e0*/  IMAD.MOV.U32 R0, RZ, RZ, R131 ;  /* 0x000000ffff007224 */ /* 0x002fe400078e0083 */
[----:B------:R-:W-:Y:S04]  /*439f0*/  STL [R1+0x26ec], R18 ;  /* 0x0026ec1201007387 */ /* 0x000fe80000100800 */
[----:B------:R1:W-:Y:S04]  /*43a00*/  STL [R1+0x26e0], R0 ;  /* 0x0026e00001007387 */ /* 0x0003e80000100800 */
[----:B---3--:R-:W-:Y:S01]  /*43a10*/  STL [R1+0x26f4], R34 ;  /* 0x0026f42201007387 */ /* 0x008fe20000100800 */
[----:B-1----:R-:W-:-:S05]  /*43a20*/  IMAD.MOV.U32 R0, RZ, RZ, R19 ;  /* 0x000000ffff007224 */ /* 0x002fca00078e0013 */
[----:B------:R1:W-:Y:S04]  /*43a30*/  STL [R1+0x26e8], R0 ;  /* 0x0026e80001007387 */ /* 0x0003e80000100800 */
[----:B------:R-:W3:Y:S01]  /*43a40*/  LDL.LU.64 R18, [R1+0x1898] ;  /* 0x0018980001127983 */ /* 0x000ee20000300a00 */
[----:B-1----:R-:W-:-:S03]  /*43a50*/  IMAD.MOV.U32 R0, RZ, RZ, R35 ;  /* 0x000000ffff007224 */ /* 0x002fc600078e0023 */
[----:B------:R-:W-:Y:S04]  /*43a60*/  STL [R1+0x26fc], R186 ;  /* 0x0026fcba01007387 */ /* 0x000fe80000100800 */
[----:B------:R1:W-:Y:S04]  /*43a70*/  STL [R1+0x26f0], R0 ;  /* 0x0026f00001007387 */ /* 0x0003e80000100800 */
[----:B------:R-:W3:Y:S04]  /*43a80*/  LDL.LU.64 R194, [R1+0x1710] ;  /* 0x0017100001c27983 */ /* 0x000ee80000300a00 */
[----:B------:R-:W-:Y:S04]  /*43a90*/  STL [R1+0x26f8], R187 ;  /* 0x0026f8bb01007387 */ /* 0x000fe80000100800 */
[----:B------:R-:W-:Y:S04]  /*43aa0*/  STL [R1+0x2704], R124 ;  /* 0x0027047c01007387 */ /* 0x000fe80000100800 */
[----:B------:R-:W3:Y:S04]  /*43ab0*/  LDL.LU.64 R114, [R1+0x1008] ;  /* 0x0010080001727983 */ /* 0x000ee80000300a00 */
[----:B------:R-:W-:Y:S04]  /*43ac0*/  STL [R1+0x2700], R125 ;  /* 0x0027007d01007387 */ /* 0x000fe80000100800 */
[----:B------:R-:W3:Y:S04]  /*43ad0*/  LDL.LU.64 R130, [R1+0x6d8] ;  /* 0x0006d80001827983 */ /* 0x000ee80000300a00 */
[----:B----4-:R4:W-:Y:S01]  /*43ae0*/  STL [R1+0x270c], R242 ;  /* 0x00270cf201007387 */ /* 0x0109e20000100800 */
[----:B-1----:R-:W-:-:S03]  /*43af0*/  IMAD.MOV.U32 R0, RZ, RZ, R243 ;  /* 0x000000ffff007224 */ /* 0x002fc600078e00f3 */
[----:B------:R-:W3:Y:S04]  /*43b00*/  LDL.LU.64 R34, [R1+0x588] ;  /* 0x0005880001227983 */ /* 0x000ee80000300a00 */
[----:B------:R-:W-:Y:S04]  /*43b10*/  STL [R1+0x2714], R82 ;  /* 0x0027145201007387 */ /* 0x000fe80000100800 */
[----:B------:R1:W-:Y:S04]  /*43b20*/  STL [R1+0x2708], R0 ;  /* 0x0027080001007387 */ /* 0x0003e80000100800 */
[----:B----4-:R-:W4:Y:S01]  /*43b30*/  LDL.LU.64 R242, [R1+0x370] ;  /* 0x0003700001f27983 */ /* 0x010f220000300a00 */
        /* <DEDUP_REMOVED lines=9> */
[----:B--2---:R-:W-:Y:S01]  /*43bd0*/  STL [R1+0x2734], R66 ;  /* 0x0027344201007387 */ /* 0x004fe20000100800 */
[----:B-1----:R-:W-:-:S05]  /*43be0*/  IMAD.MOV.U32 R0, RZ, RZ, R247 ;  /* 0x000000ffff007224 */ /* 0x002fca00078e00f7 */
[----:B------:R1:W-:Y:S04]  /*43bf0*/  STL [R1+0x2728], R0 ;  /* 0x0027280001007387 */ /* 0x0003e80000100800 */
[----:B------:R-:W2:Y:S01]  /*43c00*/  LDL.LU.64 R246, [R1+0x18d0] ;  /* 0x0018d00001f67983 */ /* 0x000ea20000300a00 */
[----:B-1----:R-:W-:-:S03]  /*43c10*/  IMAD.MOV.U32 R0, RZ, RZ, R67 ;  /* 0x000000ffff007224 */ /* 0x002fc600078e0043 */
[----:B------:R-:W-:Y:S04]  /*43c20*/  STL [R1+0x273c], R188 ;  /* 0x00273cbc01007387 */ /* 0x000fe80000100800 */
[----:B------:R1:W-:Y:S04]  /*43c30*/  STL [R1+0x2730], R0 ;  /* 0x0027300001007387 */ /* 0x0003e80000100800 */
[----:B------:R-:W-:Y:S04]  /*43c40*/  STL [R1+0x2738], R189 ;  /* 0x002738bd01007387 */ /* 0x000fe80000100800 */
[----:B------:R-:W2:Y:S04]  /*43c50*/  LDL.LU.64 R82, [R1+0x1758] ;  /* 0x0017580001527983 */ /* 0x000ea80000300a00 */
[----:B------:R-:W-:Y:S04]  /*43c60*/  STL [R1+0x2744], R126 ;  /* 0x0027447e01007387 */ /* 0x000fe80000100800 */
[----:B------:R-:W2:Y:S04]  /*43c70*/  LDL.LU.64 R98, [R1+0x1638] ;  /* 0x0016380001627983 */ /* 0x000ea80000300a00 */
[----:B------:R-:W-:Y:S04]  /*43c80*/  STL [R1+0x2740], R127 ;  /* 0x0027407f01007387 */ /* 0x000fe80000100800 */
[----:B------:R-:W2:Y:S04]  /*43c90*/  LDL.LU.64 R50, [R1+0xa58] ;  /* 0x000a580001327983 */ /* 0x000ea80000300a00 */
[----:B---3--:R3:W-:Y:S01]  /*43ca0*/  STL [R1+0x274c], R18 ;  /* 0x00274c1201007387 */ /* 0x0087e20000100800 */
[----:B-1----:R-:W-:-:S03]  /*43cb0*/  IMAD.MOV.U32 R0, RZ, RZ, R19 ;  /* 0x000000ffff007224 */ /* 0x002fc600078e0013 */
[----:B------:R-:W2:Y:S04]  /*43cc0*/  LDL.LU.64 R66, [R1+0x5c0] ;  /* 0x0005c00001427983 */ /* 0x000ea80000300a00 */
[----:B------:R-:W-:Y:S04]  /*43cd0*/  STL [R1+0x2754], R194 ;  /* 0x002754c201007387 */ /* 0x000fe80000100800 */
[----:B------:R1:W-:Y:S04]  /*43ce0*/  STL [R1+0x2748], R0 ;  /* 0x0027480001007387 */ /* 0x0003e80000100800 */
[----:B---3--:R-:W3:Y:S01]  /*43cf0*/  LDL.LU.64 R18, [R1+0x3b0] ;  /* 0x0003b00001127983 */ /* 0x008ee20000300a00 */
        /* <DEDUP_REMOVED lines=8> */
[----:B------:R1:W-:Y:S02]  /*43d80*/  STL [R1+0x2760], R0 ;  /* 0x0027600001007387 */ /* 0x0003e40000100800 */
[----:B-1----:R-:W-:-:S02]  /*43d90*/  IMAD.MOV.U32 R0, RZ, RZ, R35 ;  /* 0x000000ffff007224 */ /* 0x002fc400078e0023 */
[----:B------:R-:W3:Y:S04]  /*43da0*/  LDL.LU.64 R34, [R1+0x18f8] ;  /* 0x0018f80001227983 */ /* 0x000ee80000300a00 */
[----:B------:R1:W-:Y:S04]  /*43db0*/  STL [R1+0x2768], R0 ;  /* 0x0027680001007387 */ /* 0x0003e80000100800 */
[----:B----4-:R-:W-:Y:S01]  /*43dc0*/  STL [R1+0x2774], R242 ;  /* 0x002774f201007387 */ /* 0x010fe20000100800 */
[----:B-1----:R-:W-:-:S03]  /*43dd0*/  IMAD.MOV.U32 R0, RZ, RZ, R243 ;  /* 0x000000ffff007224 */ /* 0x002fc600078e00f3 */
[----:B------:R-:W-:Y:S04]  /*43de0*/  STL [R1+0x277c], R204 ;  /* 0x00277ccc01007387 */ /* 0x000fe80000100800 */
[----:B------:R1:W-:Y:S04]  /*43df0*/  STL [R1+0x2770], R0 ;  /* 0x0027700001007387 */ /* 0x0003e80000100800 */
        /* <DEDUP_REMOVED lines=21> */
[----:B------:R-:W2:Y:S01]  /*43f50*/  LDL.LU.64 R82, [R1+0x1910] ;  /* 0x0019100001527983 */ /* 0x000ea20000300a00 */
[----:B-1----:R-:W-:-:S05]  /*43f60*/  IMAD.MOV.U32 R0, RZ, RZ, R67 ;  /* 0x000000ffff007224 */ /* 0x002fca00078e0043 */
[----:B------:R1:W-:Y:S04]  /*43f70*/  STL [R1+0x27a8], R0 ;  /* 0x0027a80001007387 */ /* 0x0003e80000100800 */
[----:B---3--:R-:W-:Y:S04]  /*43f80*/  STL [R1+0x27b4], R18 ;  /* 0x0027b41201007387 */ /* 0x008fe80000100800 */
[----:B------:R-:W3:Y:S01]  /*43f90*/  LDL.LU.64 R98, [R1+0x17e0] ;  /* 0x0017e00001627983 */ /* 0x000ee20000300a00 */
[----:B-1----:R-:W-:-:S05]  /*43fa0*/  IMAD.MOV.U32 R0, RZ, RZ, R19 ;  /* 0x000000ffff007224 */ /* 0x002fca00078e0013 */
[----:B------:R1:W-:Y:S04]  /*43fb0*/  STL [R1+0x27b0], R0 ;  /* 0x0027b00001007387 */ /* 0x0003e80000100800 */
[----:B------:R-:W-:Y:S04]  /*43fc0*/  STL [R1+0x27bc], R218 ;  /* 0x0027bcda01007387 */ /* 0x000fe80000100800 */
[----:B------:R-:W-:Y:S04]  /*43fd0*/  STL [R1+0x27b8], R219 ;  /* 0x0027b8db01007387 */ /* 0x000fe80000100800 */
[----:B------:R-:W-:Y:S04]  /*43fe0*/  STL [R1+0x27c4], R158 ;  /* 0x0027c49e01007387 */ /* 0x000fe80000100800 */
[----:B------:R-:W3:Y:S04]  /*43ff0*/  LDL.LU.64 R50, [R1+0x16c8] ;  /* 0x0016c80001327983 */ /* 0x000ee80000300a00 */
[----:B------:R-:W-:Y:S04]  /*44000*/  STL [R1+0x27c0], R159 ;  /* 0x0027c09f01007387 */ /* 0x000fe80000100800 */
[----:B------:R-:W-:Y:S01]  /*44010*/  STL [R1+0x27cc], R34 ;  /* 0x0027cc2201007387 */ /* 0x000fe20000100800 */
[----:B-1----:R-:W-:-:S03]  /*44020*/  IMAD.MOV.U32 R0, RZ, RZ, R35 ;  /* 0x000000ffff007224 */ /* 0x002fc600078e0023 */
[----:B------:R-:W3:Y:S04]  /*44030*/  LDL.LU.64 R66, [R1+0xfb0] ;  /* 0x000fb00001427983 */ /* 0x000ee80000300a00 */
[----:B------:R-:W3:Y:S04]  /*44040*/  LDL.LU.64 R18, [R1+0x628] ;  /* 0x0006280001127983 */ /* 0x000ee80000300a00 */
[----:B------:R4:W-:Y:S02]  /*44050*/  STL [R1+0x27c8], R0 ;  /* 0x0027c80001007387 */ /* 0x0009e40000100800 */
[----:B----4-:R-:W-:-:S02]  /*44060*/  IMAD.MOV.U32 R0, RZ, RZ, R195 ;  /* 0x000000ffff007224 */ /* 0x010fc400078e00c3 */
[----:B------:R-:W-:Y:S04]  /*44070*/  STL [R1+0x27d4], R194 ;  /* 0x0027d4c201007387 */ /* 0x000fe80000100800 */
[----:B------:R-:W4:Y:S04]  /*44080*/  LDL.LU.64 R34, [R1+0x4a0] ;  /* 0x0004a00001227983 */ /* 0x000f280000300a00 */
        /* <DEDUP_REMOVED lines=15> */
[----:B------:R-:W2:Y:S04]  /*44180*/  LDL.LU.64 R242, [R1+0x1818] ;  /* 0x0018180001f27983 */ /* 0x000ea80000300a00 */
[----:B------:R-:W-:Y:S04]  /*44190*/  STL [R1+0x27f8], R235 ;  /* 0x0027f8eb01007387 */ /* 0x000fe80000100800 */
[----:B------:R-:W-:Y:S04]  /*441a0*/  STL [R1+0x2804], R172 ;  /* 0x002804ac01007387 */ /* 0x000fe80000100800 */
[----:B------:R-:W-:Y:S04]  /*441b0*/  STL [R1+0x2800], R173 ;  /* 0x002800ad01007387 */ /* 0x000fe80000100800 */
[----:B------:R-:W2:Y:S01]  /*441c0*/  LDL.LU.64 R246, [R1+0x1708] ;  /* 0x0017080001f67983 */ /* 0x000ea20000300a00 */
[----:B-1----:R-:W-:-:S03]  /*441d0*/  IMAD.MOV.U32 R0, RZ, RZ, R83 ;  /* 0x000000ffff007224 */ /* 0x002fc600078e0053 */
[----:B------:R1:W-:Y:S04]  /*441e0*/  STL [R1+0x280c], R82 ;  /* 0x00280c5201007387 */ /* 0x0003e80000100800 */
[----:B------:R-:W2:Y:S04]  /*441f0*/  LDL.LU.64 R130, [R1+0xff8] ;  /* 0x000ff80001827983 */ /* 0x000ea80000300a00 */
[----:B------:R1:W-:Y:S04]  /*44200*/  STL [R1+0x2808], R0 ;  /* 0x0028080001007387 */ /* 0x0003e80000100800 */
[----:B---3--:R3:W-:Y:S04]  /*44210*/  STL [R1+0x2814], R98 ;  /* 0x0028146201007387 */ /* 0x0087e80000100800 */
[----:B-1----:R-:W2:Y:S01]  /*44220*/  LDL.LU.64 R82, [R1+0x668] ;  /* 0x0006680001527983 */ /* 0x002ea20000300a00 */
[----:B------:R-:W-:-:S03]  /*44230*/  IMAD.MOV.U32 R0, RZ, RZ, R99 ;  /* 0x000000ffff007224 */ /* 0x000fc600078e0063 */
[----:B---3--:R-:W3:Y:S04]  /*44240*/  LDL.LU.64 R98, [R1+0x548] ;  /* 0x0005480001627983 */ /* 0x008ee80000300a00 */
[----:B------:R1:W-:Y:S04]  /*44250*/  STL [R1+0x2810], R0 ;  /* 0x0028100001007387 */ /* 0x0003e80000100800 */
[----:B------:R1:W-:Y:S02]  /*44260*/  STL [R1+0x281c], R50 ;  /* 0x00281c3201007387 */ /* 0x0003e40000100800 */
[----:B-1----:R-:W-:-:S02]  /*44270*/  MOV R0, R51 ;  /* 0x0000003300007202 */ /* 0x002fc40000000f00 */
[----:B------:R-:W3:Y:S04]  /*44280*/  LDL.LU.64 R50, [R1+0x18] ;  /* 0x0000180001327983 */ /* 0x000ee80000300a00 */
[----:B------:R1:W-:Y:S02]  /*44290*/  STL [R1+0x2818], R0 ;  /* 0x0028180001007387 */ /* 0x0003e40000100800 */
[----:B-1----:R-:W-:Y:S02]  /*442a0*/  IMAD.MOV.U32 R0, RZ, RZ, R67 ;  /* 0x000000ffff007224 */ /* 0x002fe400078e0043 */
[----:B------:R-:W-:Y:S04]  /*442b0*/  STL [R1+0x2824], R66 ;  /* 0x0028244201007387 */ /* 0x000fe80000100800 */
[----:B------:R-:W-:Y:S04]  /*442c0*/  STL [R1+0x282c], R18 ;  /* 0x00282c1201007387 */ /* 0x000fe80000100800 */
[----:B------:R1:W-:Y:S02]  /*442d0*/  STL [R1+0x2820], R0 ;  /* 0x0028200001007387 */ /* 0x0003e40000100800 */
[----:B-1----:R-:W-:-:S02]  /*442e0*/  IMAD.MOV.U32 R0, RZ, RZ, R19 ;  /* 0x000000ffff007224 */ /* 0x002fc400078e0013 */
[----:B----4-:R-:W-:Y:S04]  /*442f0*/  STL [R1+0x2834], R34 ;  /* 0x0028342201007387 */ /* 0x010fe80000100800 */
[----:B------:R1:W-:Y:S04]  /*44300*/  STL [R1+0x2828], R0 ;  /* 0x0028280001007387 */ /* 0x0003e80000100800 */
[----:B------:R-:W4:Y:S01]  /*44310*/  LDL.LU.64 R66, [R1+0x19f0] ;  /* 0x0019f00001427983 */ /* 0x000f220000300a00 */
[----:B-1----:R-:W-:-:S03]  /*44320*/  IMAD.MOV.U32 R0, RZ, RZ, R35 ;  /* 0x000000ffff007224 */ /* 0x002fc600078e0023 */
[----:B------:R-:W-:Y:S04]  /*44330*/  STL [R1+0x283c], R236 ;  /* 0x00283cec01007387 */ /* 0x000fe80000100800 */
[----:B------:R2:W-:Y:S04]  /*44340*/  STL [R1+0x2830], R0 ;  /* 0x0028300001007387 */ /* 0x0005e80000100800 */
[----:B------:R-:W4:Y:S04]  /*44350*/  LDL.LU.64 R18, [R1+0x1890] ;  /* 0x0018900001127983 */ /* 0x000f280000300a00 */
[----:B------:R-:W-:Y:S04]  /*44360*/  STL [R1+0x2838], R237 ;  /* 0x002838ed01007387 */ /* 0x000fe80000100800 */
[----:B------:R-:W-:Y:S04]  /*44370*/  STL [R1+0x2844], R174 ;  /* 0x002844ae01007387 */ /* 0x000fe80000100800 */
[----:B------:R-:W-:Y:S04]  /*44380*/  STL [R1+0x2840], R175 ;  /* 0x002840af01007387 */ /* 0x000fe80000100800 */
[----:B------:R-:W4:Y:S01]  /*44390*/  LDL.LU.64 R34, [R1+0x1748] ;  /* 0x0017480001227983 */ /* 0x000f220000300a00 */
[----:B--2---:R-:W-:-:S03]  /*443a0*/  IMAD.MOV.U32 R0, RZ, RZ, R115 ;  /* 0x000000ffff007224 */ /* 0x004fc600078e0073 */
[----:B------:R1:W-:Y:S04]  /*443b0*/  STL [R1+0x284c], R114 ;  /* 0x00284c7201007387 */ /* 0x0003e80000100800 */
[----:B------:R-:W2:Y:S04]  /*443c0*/  LDL.LU.64 R194, [R1+0x1040] ;  /* 0x0010400001c27983 */ /* 0x000ea80000300a00 */
[----:B------:R1:W-:Y:S04]  /*443d0*/  STL [R1+0x2848], R0 ;  /* 0x0028480001007387 */ /* 0x0003e80000100800 */
[----:B------:R1:W-:Y:S04]  /*443e0*/  STL [R1+0x2854], R242 ;  /* 0x002854f201007387 */ /* 0x0003e80000100800 */
[----:B-1----:R-:W2:Y:S01]  /*443f0*/  LDL.LU.64 R114, [R1+0xa18] ;  /* 0x000a180001727983 */ /* 0x002ea20000300a00 */
[----:B------:R-:W-:-:S03]  /*44400*/  IMAD.MOV.U32 R0, RZ, RZ, R243 ;  /* 0x000000ffff007224 */ /* 0x000fc600078e00f3 */
[----:B------:R-:W2:Y:S04]  /*44410*/  LDL.LU.64 R242, [R1+0x580] ;  /* 0x0005800001f27983 */ /* 0x000ea80000300a00 */
[----:B------:R1:W-:Y:S04]  /*44420*/  STL [R1+0x2850], R0 ;  /* 0x0028500001007387 */ /* 0x0003e80000100800 */
[----:B------:R1:W-:Y:S02]  /*44430*/  STL [R1+0x285c], R246 ;  /* 0x00285cf601007387 */ /* 0x0003e40000100800 */
[----:B-1----:R-:W-:-:S02]  /*44440*/  MOV R0, R247 ;  /* 0x000000f700007202 */ /* 0x002fc40000000f00 */
[----:B------:R-:W2:Y:S04]  /*44450*/  LDL.LU.64 R246, [R1+0x368] ;  /* 0x0003680001f67983 */ /* 0x000ea80000300a00 */
[----:B------:R1:W-:Y:S04]  /*44460*/  STL [R1+0x2858], R0 ;  /* 0x0028580001007387 */ /* 0x0003e80000100800 */
[----:B------:R-:W-:Y:S01]  /*44470*/  STL [R1+0x2864], R130 ;  /* 0x0028648201007387 */ /* 0x000fe20000100800 */
[----:B-1----:R-:W-:-:S03]  /*44480*/  IMAD.MOV.U32 R0, RZ, RZ, R131 ;  /* 0x000000ffff007224 */ /* 0x002fc600078e0083 */
        /* <DEDUP_REMOVED lines=9> */
[----:B------:R-:W3:Y:S01]  /*44520*/  LDL.LU.64 R82, [R1+0x18c8] ;  /* 0x0018c80001527983 */ /* 0x000ee20000300a00 */
[----:B-1----:R-:W-:-:S03]  /*44530*/  IMAD.MOV.U32 R0, RZ, RZ, R51 ;  /* 0x000000ffff007224 */ /* 0x002fc600078e0033 */
[----:B------:R-:W-:Y:S04]  /*44540*/  STL [R1+0x2884], R190 ;  /* 0x002884be01007387 */ /* 0x000fe80000100800 */
[----:B------:R4:W-:Y:S04]  /*44550*/  STL [R1+0x2878], R0 ;  /* 0x0028780001007387 */ /* 0x0009e80000100800 */
[----:B------:R-:W3:Y:S04]  /*44560*/  LDL.LU.64 R98, [R1+0x1788] ;  /* 0x0017880001627983 */ /* 0x000ee80000300a00 */
[----:B------:R-:W-:Y:S01]  /*44570*/  STL [R1+0x2880], R191 ;  /* 0x002880bf01007387 */ /* 0x000fe20000100800 */
[----:B----4-:R-:W-:-:S03]  /*44580*/  IMAD.MOV.U32 R0, RZ, RZ, R67 ;  /* 0x000000ffff007224 */ /* 0x010fc600078e0043 */
[----:B------:R1:W-:Y:S04]  /*44590*/  STL [R1+0x288c], R66 ;  /* 0x00288c4201007387 */ /* 0x0003e80000100800 */
[----:B------:R-:W4:Y:S04]  /*445a0*/  LDL.LU.64 R50, [R1+0x1668] ;  /* 0x0016680001327983 */ /* 0x000f280000300a00 */
[----:B------:R1:W-:Y:S04]  /*445b0*/  STL [R1+0x2888], R0 ;  /* 0x0028880001007387 */ /* 0x0003e80000100800 */
[----:B------:R1:W-:Y:S04]  /*445c0*/  STL [R1+0x2894], R18 ;  /* 0x0028941201007387 */ /* 0x0003e80000100800 */
[----:B-1----:R-:W4:Y:S01]  /*445d0*/  LDL.LU.64 R66, [R1+0xa50] ;  /* 0x000a500001427983 */ /* 0x002f220000300a00 */
[----:B------:R-:W-:-:S03]  /*445e0*/  MOV R0, R19 ;  /* 0x0000001300007202 */ /* 0x000fc60000000f00 */
[----:B------:R-:W4:Y:S04]  /*445f0*/  LDL.LU.64 R18, [R1+0x5b0] ;  /* 0x0005b00001127983 */ /* 0x000f280000300a00 */
[----:B------:R1:W-:Y:S04]  /*44600*/  STL [R1+0x2890], R0 ;  /* 0x0028900001007387 */ /* 0x0003e80000100800 */
[----:B------:R1:W-:Y:S02]  /*44610*/  STL [R1+0x289c], R34 ;  /* 0x00289c2201007387 */ /* 0x0003e40000100800 */
[----:B-1----:R-:W-:-:S02]  /*44620*/  IMAD.MOV.U32 R0, RZ, RZ, R35 ;  /* 0x000000ffff007224 */ /* 0x002fc400078e0023 */
[----:B------:R-:W4:Y:S04]  /*44630*/  LDL.LU.64 R34, [R1+0x3a8] ;  /* 0x0003a80001227983 */ /* 0x000f280000300a00 */
[----:B------:R2:W-:Y:S02]  /*44640*/  STL [R1+0x2898], R0 ;  /* 0x0028980001007387 */ /* 0x0005e40000100800 */
[----:B--2---:R-:W-:Y:S02]  /*44650*/  IMAD.MOV.U32 R0, RZ, RZ, R195 ;  /* 0x000000ffff007224 */ /* 0x004fe400078e00c3 */
[----:B------:R-:W-:Y:S04]  /*44660*/  STL [R1+0x28a4], R194 ;  /* 0x0028a4c201007387 */ /* 0x000fe80000100800 */
        /* <DEDUP_REMOVED lines=8> */
[----:B------:R1:W-:Y:S02]  /*446f0*/  STL [R1+0x28bc], R246 ;  /* 0x0028bcf601007387 */ /* 0x0003e40000100800 */
[----:B-1----:R-:W-:-:S02]  /*44700*/  IMAD.MOV.U32 R0, RZ, RZ, R247 ;  /* 0x000000ffff007224 */ /* 0x002fc400078e00f7 */
[----:B------:R-:W2:Y:S04]  /*44710*/  LDL.LU.64 R246, [R1+0x18f0] ;  /* 0x0018f00001f67983 */ /* 0x000ea80000300a00 */
[----:B------:R1:W-:Y:S04]  /*44720*/  STL [R1+0x28b8], R0 ;  /* 0x0028b80001007387 */ /* 0x0003e80000100800 */
[----:B------:R-:W-:Y:S04]  /*44730*/  STL [R1+0x28c4], R206 ;  /* 0x0028c4ce01007387 */ /* 0x000fe80000100800 */
[----:B------:R-:W-:Y:S04]  /*44740*/  STL [R1+0x28c0], R207 ;  /* 0x0028c0cf01007387 */ /* 0x000fe80000100800 */
[----:B------:R-:W2:Y:S04]  /*44750*/  LDL.LU.64 R134, [R1+0x17c8] ;  /* 0x0017c80001867983 */ /* 0x000ea80000300a00 */
[----:B---3--:R3:W-:Y:S01]  /*44760*/  STL [R1+0x28cc], R130 ;  /* 0x0028cc8201007387 */ /* 0x0087e20000100800 */
[----:B-1----:R-:W-:-:S03]  /*44770*/  MOV R0, R131 ;  /* 0x0000008300007202 */ /* 0x002fc60000000f00 */
[----:B------:R-:W2:Y:S04]  /*44780*/  LDL.LU.64 R194, [R1+0x16b8] ;  /* 0x0016b80001c27983 */ /* 0x000ea80000300a00 */
[----:B------:R1:W-:Y:S04]  /*44790*/  STL [R1+0x28c8], R0 ;  /* 0x0028c80001007387 */ /* 0x0003e80000100800 */
[----:B------:R1:W-:Y:S04]  /*447a0*/  STL [R1+0x28d4], R82 ;  /* 0x0028d45201007387 */ /* 0x0003e80000100800 */
[----:B---3--:R-:W3:Y:S01]  /*447b0*/  LDL.LU.64 R130, [R1+0xac8] ;  /* 0x000ac80001827983 */ /* 0x008ee20000300a00 */
[----:B-1----:R-:W-:-:S03]  /*447c0*/  IMAD.MOV.U32 R0, RZ, RZ, R83 ;  /* 0x000000ffff007224 */ /* 0x002fc600078e0053 */
[----:B------:R-:W-:Y:S04]  /*447d0*/  STL [R1+0x28dc], R98 ;  /* 0x0028dc6201007387 */ /* 0x000fe80000100800 */
[----:B------:R1:W-:Y:S04]  /*447e0*/  STL [R1+0x28d0], R0 ;  /* 0x0028d00001007387 */ /* 0x0003e80000100800 */
[----:B------:R-:W3:Y:S01]  /*447f0*/  LDL.LU.64 R82, [R1+0x5e8] ;  /* 0x0005e80001527983 */ /* 0x000ee20000300a00 */
[----:B-1----:R-:W-:-:S03]  /*44800*/  IMAD.MOV.U32 R0, RZ, RZ, R99 ;  /* 0x000000ffff007224 */ /* 0x002fc600078e0063 */
[----:B------:R-:W3:Y:S04]  /*44810*/  LDL.LU.64 R98, [R1+0x3e8] ;  /* 0x0003e80001627983 */ /* 0x000ee80000300a00 */
[----:B------:R4:W-:Y:S02]  /*44820*/  STL [R1+0x28d8], R0 ;  /* 0x0028d80001007387 */ /* 0x0009e40000100800 */
[----:B----4-:R-:W-:Y:S02]  /*44830*/  IMAD.MOV.U32 R0, RZ, RZ, R51 ;  /* 0x000000ffff007224 */ /* 0x010fe400078e0033 */
[----:B------:R-:W-:Y:S04]  /*44840*/  STL [R1+0x28e4], R50 ;  /* 0x0028e43201007387 */ /* 0x000fe80000100800 */
[----:B------:R-:W-:Y:S04]  /*44850*/  STL [R1+0x28ec], R66 ;  /* 0x0028ec4201007387 */ /* 0x000fe80000100800 */
[----:B------:R1:W-:Y:S04]  /*44860*/  STL [R1+0x28e0], R0 ;  /* 0x0028e00001007387 */ /* 0x0003e80000100800 */
[----:B------:R-:W-:Y:S01]  /*44870*/  STL [R1+0x28f4], R18 ;  /* 0x0028f41201007387 */ /* 0x000fe20000100800 */
[----:B-1----:R-:W-:-:S05]  /*44880*/  IMAD.MOV.U32 R0, RZ, RZ, R67 ;  /* 0x000000ffff007224 */ /* 0x002fca00078e0043 */
[----:B------:R1:W-:Y:S04]  /*44890*/  STL [R1+0x28e8], R0 ;  /* 0x0028e80001007387 */ /* 0x0003e80000100800 */
[----:B------:R-:W4:Y:S01]  /*448a0*/  LDL.LU.64 R50, [R1+0x1a30] ;  /* 0x001a300001327983 */ /* 0x000f220000300a00 */
[----:B-1----:R-:W-:-:S03]  /*448b0*/  IMAD.MOV.U32 R0, RZ, RZ, R19 ;  /* 0x000000ffff007224 */ /* 0x002fc600078e0013 */
[----:B------:R-:W-:Y:S04]  /*448c0*/  STL [R1+0x28fc], R34 ;  /* 0x0028fc2201007387 */ /* 0x000fe80000100800 */
[----:B------:R1:W-:Y:S04]  /*448d0*/  STL [R1+0x28f0], R0 ;  /* 0x0028f00001007387 */ /* 0x0003e80000100800 */
[----:B------:R-:W4:Y:S04]  /*448e0*/  LDL.LU.64 R66, [R1+0x1908] ;  /* 0x0019080001427983 */ /* 0x000f280000300a00 */
[----:B------:R-:W4:Y:S01]  /*448f0*/  LDL.LU.64 R114, [R1+0x1800] ;  /* 0x0018000001727983 */ /* 0x000f220000300a00 */
[----:B-1----:R-:W-:-:S05]  /*44900*/  MOV R0, R35 ;  /* 0x0000002300007202 */ /* 0x002fca0000000f00 */
[----:B------:R2:W-:Y:S04]  /*44910*/  STL [R1+0x28f8], R0 ;  /* 0x0028f80001007387 */ /* 0x0005e80000100800 */
[----:B------:R-:W-:Y:S04]  /*44920*/  STL [R1+0x2904], R220 ;  /* 0x002904dc01007387 */ /* 0x000fe80000100800 */
[----:B------:R-:W-:Y:S04]  /*44930*/  STL [R1+0x2900], R221 ;  /* 0x002900dd01007387 */ /* 0x000fe80000100800 */
[----:B------:R-:W4:Y:S01]  /*44940*/  LDL.LU.64 R18, [R1+0x16f8] ;  /* 0x0016f80001127983 */ /* 0x000f220000300a00 */
[----:B--2---:R-:W-:-:S03]  /*44950*/  IMAD.MOV.U32 R0, RZ, RZ, R243 ;  /* 0x000000ffff007224 */ /* 0x004fc600078e00f3 */
[----:B------:R-:W-:Y:S04]  /*44960*/  STL [R1+0x290c], R242 ;  /* 0x00290cf201007387 */ /* 0x000fe80000100800 */
[----:B------:R-:W2:Y:S04]  /*44970*/  LDL.LU.64 R34, [R1+0xff0] ;  /* 0x000ff00001227983 */ /* 0x000ea80000300a00 */
[----:B------:R1:W-:Y:S04]  /*44980*/  STL [R1+0x2908], R0 ;  /* 0x0029080001007387 */ /* 0x0003e80000100800 */
[----:B------:R1:W-:Y:S02]  /*44990*/  STL [R1+0x2914], R246 ;  /* 0x002914f601007387 */ /* 0x0003e40000100800 */
[----:B-1----:R-:W-:-:S02]  /*449a0*/  IMAD.MOV.U32 R0, RZ, RZ, R247 ;  /* 0x000000ffff007224 */ /* 0x002fc400078e00f7 */
[----:B------:R-:W2:Y:S04]  /*449b0*/  LDL.LU.64 R242, [R1+0x660] ;  /* 0x0006600001f27983 */ /* 0x000ea80000300a00 */
[----:B------:R-:W-:Y:S04]  /*449c0*/  STL [R1+0x291c], R134 ;  /* 0x00291c8601007387 */ /* 0x000fe80000100800 */
[----:B------:R1:W-:Y:S04]  /*449d0*/  STL [R1+0x2910], R0 ;  /* 0x0029100001007387 */ /* 0x0003e80000100800 */
[----:B------:R-:W2:Y:S01]  /*449e0*/  LDL.LU.64 R246, [R1+0x4e0] ;  /* 0x0004e00001f67983 */ /* 0x000ea20000300a00 */
[----:B-1----:R-:W-:-:S03]  /*449f0*/  IMAD.MOV.U32 R0, RZ, RZ, R135 ;  /* 0x000000ffff007224 */ /* 0x002fc600078e0087 */
[----:B------:R-:W-:Y:S04]  /*44a00*/  STL [R1+0x2924], R194 ;  /* 0x002924c201007387 */ /* 0x000fe80000100800 */
[----:B------:R1:W-:Y:S04]  /*44a10*/  STL [R1+0x2918], R0 ;  /* 0x0029180001007387 */ /* 0x0003e80000100800 */
[----:B---3--:R-:W-:Y:S01]  /*44a20*/  STL [R1+0x292c], R130 ;  /* 0x00292c8201007387 */ /* 0x008fe20000100800 */
[----:B-1----:R-:W-:-:S05]  /*44a30*/  IMAD.MOV.U32 R0, RZ, RZ, R195 ;  /* 0x000000ffff007224 */ /* 0x002fca00078e00c3 */
[----:B------:R1:W-:Y:S02]  /*44a40*/  STL [R1+0x2920], R0 ;  /* 0x0029200001007387 */ /* 0x0003e40000100800 */
[----:B-1----:R-:W-:Y:S02]  /*44a50*/  IMAD.MOV.U32 R0, RZ, RZ, R131 ;  /* 0x000000ffff007224 */ /* 0x002fe400078e0083 */
[----:B------:R-:W3:Y:S04]  /*44a60*/  LDL.LU.64 R130, [R1+0x1a38] ;  /* 0x001a380001827983 */ /* 0x000ee80000300a00 */
[----:B------:R1:W-:Y:S04]  /*44a70*/  STL [R1+0x2928], R0 ;  /* 0x0029280001007387 */ /* 0x0003e80000100800 */
[----:B------:R1:W-:Y:S02]  /*44a80*/  STL [R1+0x2934], R82 ;  /* 0x0029345201007387 */ /* 0x0003e40000100800 */
[----:B-1----:R-:W-:-:S02]  /*44a90*/  MOV R0, R83 ;  /* 0x0000005300007202 */ /* 0x002fc40000000f00 */
        /* <DEDUP_REMOVED lines=10> */
[----:B-1----:R-:W4:Y:S04]  /*44b40*/  LDL.LU.64 R50, [R1+0x1740] ;  /* 0x0017400001327983 */ /* 0x002f280000300a00 */
[----:B------:R1:W-:Y:S04]  /*44b50*/  STL [R1+0x2948], R0 ;  /* 0x0029480001007387 */ /* 0x0003e80000100800 */
[----:B------:R1:W-:Y:S02]  /*44b60*/  STL [R1+0x2954], R66 ;  /* 0x0029544201007387 */ /* 0x0003e40000100800 */
[----:B-1----:R-:W-:-:S02]  /*44b70*/  IMAD.MOV.U32 R0, RZ, RZ, R67 ;  /* 0x000000ffff007224 */ /* 0x002fc400078e0043 */
[----:B------:R-:W-:Y:S04]  /*44b80*/  STL [R1+0x295c], R114 ;  /* 0x00295c7201007387 */ /* 0x000fe80000100800 */
[----:B------:R1:W-:Y:S04]  /*44b90*/  STL [R1+0x2950], R0 ;  /* 0x0029500001007387 */ /* 0x0003e80000100800 */
[----:B------:R-:W4:Y:S01]  /*44ba0*/  LDL.LU.64 R66, [R1+0x1038] ;  /* 0x0010380001427983 */ /* 0x000f220000300a00 */
[----:B-1----:R-:W-:-:S03]  /*44bb0*/  IMAD.MOV.U32 R0, RZ, RZ, R115 ;  /* 0x000000ffff007224 */ /* 0x002fc600078e0073 */
[----:B------:R-:W-:Y:S04]  /*44bc0*/  STL [R1+0x2964], R18 ;  /* 0x0029641201007387 */ /* 0x000fe80000100800 */
[----:B------:R1:W-:Y:S02]  /*44bd0*/  STL [R1+0x2958], R0 ;  /* 0x0029580001007387 */ /* 0x0003e40000100800 */
[----:B-1----:R-:W-:Y:S02]  /*44be0*/  IMAD.MOV.U32 R0, RZ, RZ, R19 ;  /* 0x000000ffff007224 */ /* 0x002fe400078e0013 */
[----:B------:R-:W4:Y:S04]  /*44bf0*/  LDL.LU.64 R18, [R1+0x738] ;  /* 0x0007380001127983 */ /* 0x000f280000300a00 */
[----:B------:R2:W-:Y:S02]  /*44c00*/  STL [R1+0x2960], R0 ;  /* 0x0029600001007387 */ /* 0x0005e40000100800 */
[----:B--2---:R-:W-:-:S02]  /*44c10*/  MOV R0, R35 ;  /* 0x0000002300007202 */ /* 0x004fc40000000f00 */
[----:B------:R1:W-:Y:S04]  /*44c20*/  STL [R1+0x296c], R34 ;  /* 0x00296c2201007387 */ /* 0x0003e80000100800 */
[----:B------:R-:W-:Y:S04]  /*44c30*/  STL [R1+0x2974], R242 ;  /* 0x002974f201007387 */ /* 0x000fe80000100800 */
[----:B------:R2:W-:Y:S04]  /*44c40*/  STL [R1+0x2968], R0 ;  /* 0x0029680001007387 */ /* 0x0005e80000100800 */
[----:B-1----:R-:W4:Y:S01]  /*44c50*/  LDL.LU.64 R34, [R1+0x500] ;  /* 0x0005000001227983 */ /* 0x002f220000300a00 */
[----:B--2---:R-:W-:-:S03]  /*44c60*/  IMAD.MOV.U32 R0, RZ, RZ, R243 ;  /* 0x000000ffff007224 */ /* 0x004fc600078e00f3 */
[----:B------:R-:W-:Y:S04]  /*44c70*/  STL [R1+0x297c], R246 ;  /* 0x00297cf601007387 */ /* 0x000fe80000100800 */
[----:B------:R1:W-:Y:S04]  /*44c80*/  STL [R1+0x2970], R0 ;  /* 0x0029700001007387 */ /* 0x0003e80000100800 */
[----:B------:R-:W2:Y:S01]  /*44c90*/  LDL.LU.64 R242, [R1+0x10] ;  /* 0x0000100001f27983 */ /* 0x000ea20000300a00 */
[----:B-1----:R-:W-:-:S03]  /*44ca0*/  IMAD.MOV.U32 R0, RZ, RZ, R247 ;  /* 0x000000ffff007224 */ /* 0x002fc600078e00f7 */
[----:B------:R-:W-:Y:S04]  /*44cb0*/  STL [R1+0x2984], R238 ;  /* 0x002984ee01007387 */ /* 0x000fe80000100800 */
[----:B------:R1:W-:Y:S04]  /*44cc0*/  STL [R1+0x2978], R0 ;  /* 0x0029780001007387 */ /* 0x0003e80000100800 */
[----:B------:R-:W2:Y:S04]  /*44cd0*/  LDL.LU.64 R20, [R1+0x1b00] ;  /* 0x001b000001147983 */ /* 0x000ea80000300a00 */
[----:B------:R-:W-:Y:S04]  /*44ce0*/  STL [R1+0x2980], R239 ;  /* 0x002980ef01007387 */ /* 0x000fe80000100800 */
[----:B---3--:R-:W-:Y:S04]  /*44cf0*/  STL [R1+0x298c], R130 ;  /* 0x00298c8201007387 */ /* 0x008fe80000100800 */
[----:B------:R-:W3:Y:S04]  /*44d00*/  LDL.LU.64 R246, [R1+0x19e0] ;  /* 0x0019e00001f67983 */ /* 0x000ee80000300a00 */
[----:B------:R-:W3:Y:S01]  /*44d10*/  LDL.LU.64 R42, [R1+0x18c0] ;  /* 0x0018c000012a7983 */ /* 0x000ee20000300a00 */
[----:B-1----:R-:W-:-:S05]  /*44d20*/  IMAD.MOV.U32 R0, RZ, RZ, R131 ;  /* 0x000000ffff007224 */ /* 0x002fca00078e0083 */
[----:B------:R1:W-:Y:S04]  /*44d30*/  STL [R1+0x2988], R0 ;  /* 0x0029880001007387 */ /* 0x0003e80000100800 */
[----:B------:R-:W-:Y:S01]  /*44d40*/  STL [R1+0x2994], R82 ;  /* 0x0029945201007387 */ /* 0x000fe20000100800 */
[----:B-1----:R-:W-:-:S03]  /*44d50*/  IMAD.MOV.U32 R0, RZ, RZ, R83 ;  /* 0x000000ffff007224 */ /* 0x002fc600078e0053 */
[----:B------:R-:W3:Y:S04]  /*44d60*/  LDL.LU.64 R84, [R1+0x1780] ;  /* 0x0017800001547983 */ /* 0x000ee80000300a00 */
[----:B------:R1:W-:Y:S04]  /*44d70*/  STL [R1+0x2990], R0 ;  /* 0x0029900001007387 */ /* 0x0003e80000100800 */
[----:B------:R-:W-:Y:S04]  /*44d80*/  STL [R1+0x299c], R98 ;  /* 0x00299c6201007387 */ /* 0x000fe80000100800 */
[----:B------:R-:W3:Y:S01]  /*44d90*/  LDL.LU.64 R134, [R1+0x1660] ;  /* 0x0016600001867983 */ /* 0x000ee20000300a00 */
[----:B-1----:R-:W-:-:S03]  /*44da0*/  IMAD.MOV.U32 R0, RZ, RZ, R99 ;  /* 0x000000ffff007224 */ /* 0x002fc600078e0063 */
[----:B------:R-:W3:Y:S04]  /*44db0*/  LDL.LU.64 R194, [R1+0xa10] ;  /* 0x000a100001c27983 */ /* 0x000ee80000300a00 */
[----:B------:R1:W-:Y:S04]  /*44dc0*/  STL [R1+0x2998], R0 ;  /* 0x0029980001007387 */ /* 0x0003e80000100800 */
[----:B----4-:R-:W-:Y:S04]  /*44dd0*/  STL [R1+0x29a4], R50 ;  /* 0x0029a43201007387 */ /* 0x010fe80000100800 */
[----:B------:R-:W4:Y:S01]  /*44de0*/  LDL.LU.64 R114, [R1+0x540] ;  /* 0x0005400001727983 */ /* 0x000f220000300a00 */
[----:B-1----:R-:W-:-:S03]  /*44df0*/  MOV R0, R51 ;  /* 0x0000003300007202 */ /* 0x002fc60000000f00 */
[----:B------:R-:W4:Y:S04]  /*44e00*/  LDL.LU.64 R130, [R1+0x360] ;  /* 0x0003600001827983 */ /* 0x000f280000300a00 */
[----:B------:R1:W-:Y:S04]  /*44e10*/  STL [R1+0x29a0], R0 ;  /* 0x0029a00001007387 */ /* 0x0003e80000100800 */
[----:B------:R-:W-:Y:S01]  /*44e20*/  STL [R1+0x29ac], R66 ;  /* 0x0029ac4201007387 */ /* 0x000fe20000100800 */
[----:B-1----:R-:W-:-:S03]  /*44e30*/  IMAD.MOV.U32 R0, RZ, RZ, R67 ;  /* 0x000000ffff007224 */ /* 0x002fc600078e0043 */
[----:B------:R-:W4:Y:S04]  /*44e40*/  LDL.LU.64 R82, [R1+0x1b08] ;  /* 0x001b080001527983 */ /* 0x000f280000300a00 */
[----:B------:R-:W4:Y:S04]  /*44e50*/  LDL.LU.64 R98, [R1+0x1a08] ;  /* 0x001a080001627983 */ /* 0x000f280000300a00 */
[----:B------:R1:W-:Y:S02]  /*44e60*/  STL [R1+0x29a8], R0 ;  /* 0x0029a80001007387 */ /* 0x0003e40000100800 */
[----:B-1----:R-:W-:-:S02]  /*44e70*/  IMAD.MOV.U32 R0, RZ, RZ, R19 ;  /* 0x000000ffff007224 */ /* 0x002fc400078e0013 */
[----:B------:R-:W-:Y:S04]  /*44e80*/  STL [R1+0x29b4], R18 ;  /* 0x0029b41201007387 */ /* 0x000fe80000100800 */
[----:B------:R-:W4:Y:S04]  /*44e90*/  LDL.LU.64 R50, [R1+0x18e8] ;  /* 0x0018e80001327983 */ /* 0x000f280000300a00 */
[----:B------:R-:W4:Y:S04]  /*44ea0*/  LDL.LU.64 R66, [R1+0x17c0] ;  /* 0x0017c00001427983 */ /* 0x000f280000300a00 */
[----:B------:R1:W-:Y:S02]  /*44eb0*/  STL [R1+0x29b0], R0 ;  /* 0x0029b00001007387 */ /* 0x0003e40000100800 */
[----:B-1----:R-:W-:-:S02]  /*44ec0*/  IMAD.MOV.U32 R0, RZ, RZ, R35 ;  /* 0x000000ffff007224 */ /* 0x002fc400078e0023 */
[----:B------:R1:W-:Y:S04]  /*44ed0*/  STL [R1+0x29bc], R34 ;  /* 0x0029bc2201007387 */ /* 0x0003e80000100800 */
[----:B------:R-:W4:Y:S04]  /*44ee0*/  LDL.LU.64 R18, [R1+0x16a8] ;  /* 0x0016a80001127983 */ /* 0x000f280000300a00 */
[----:B--2---:R-:W-:Y:S04]  /*44ef0*/  STL [R1+0x29c4], R242 ;  /* 0x0029c4f201007387 */ /* 0x004fe80000100800 */
[----:B------:R2:W-:Y:S04]  /*44f00*/  STL [R1+0x29b8], R0 ;  /* 0x0029b80001007387 */ /* 0x0005e80000100800 */
[----:B-1----:R-:W4:Y:S01]  /*44f10*/  LDL.LU.64 R34, [R1+0xab8] ;  /* 0x000ab80001227983 */ /* 0x002f220000300a00 */
[----:B--2---:R-:W-:-:S03]  /*44f20*/  IMAD.MOV.U32 R0, RZ, RZ, R243 ;  /* 0x000000ffff007224 */ /* 0x004fc600078e00f3 */
[----:B------:R-:W-:Y:S04]  /*44f30*/  STL [R1+0x29cc], R20 ;  /* 0x0029cc1401007387 */ /* 0x000fe80000100800 */
[----:B------:R1:W-:Y:S04]  /*44f40*/  STL [R1+0x29c0], R0 ;  /* 0x0029c00001007387 */ /* 0x0003e80000100800 */
[----:B------:R-:W2:Y:S01]  /*44f50*/  LDL.LU.64 R242, [R1+0x5a8] ;  /* 0x0005a80001f27983 */ /* 0x000ea20000300a00 */
[----:B-1----:R-:W-:-:S03]  /*44f60*/  IMAD.MOV.U32 R0, RZ, RZ, R21 ;  /* 0x000000ffff007224 */ /* 0x002fc600078e0015 */
[----:B---3--:R-:W-:Y:S04]  /*44f70*/  STL [R1+0x29d4], R246 ;  /* 0x0029d4f601007387 */ /* 0x008fe80000100800 */
[----:B------:R1:W-:Y:S04]  /*44f80*/  STL [R1+0x29c8], R0 ;  /* 0x0029c80001007387 */ /* 0x0003e80000100800 */
[----:B------:R-:W-:Y:S01]  /*44f90*/  STL [R1+0x29dc], R42 ;  /* 0x0029dc2a01007387 */ /* 0x000fe20000100800 */
[----:B-1----:R-:W-:-:S05]  /*44fa0*/  MOV R0, R247 ;  /* 0x000000f700007202 */ /* 0x002fca0000000f00 */
[----:B------:R1:W-:Y:S04]  /*44fb0*/  STL [R1+0x29d0], R0 ;  /* 0x0029d00001007387 */ /* 0x0003e80000100800 */
[----:B------:R-:W3:Y:S01]  /*44fc0*/  LDL.LU.64 R246, [R1+0x3a0] ;  /* 0x0003a00001f67983 */ /* 0x000ee20000300a00 */
[----:B-1----:R-:W-:-:S03]  /*44fd0*/  IMAD.MOV.U32 R0, RZ, RZ, R43 ;  /* 0x000000ffff007224 */ /* 0x002fc600078e002b */
[----:B------:R-:W-:Y:S04]  /*44fe0*/  STL [R1+0x29e4], R84 ;  /* 0x0029e45401007387 */ /* 0x000fe80000100800 */
[----:B------:R1:W-:Y:S04]  /*44ff0*/  STL [R1+0x29d8], R0 ;  /* 0x0029d80001007387 */ /* 0x0003e80000100800 */
[----:B------:R-:W-:Y:S01]  /*45000*/  STL [R1+0x29ec], R134 ;  /* 0x0029ec8601007387 */ /* 0x000fe20000100800 */
[----:B-1----:R-:W-:-:S05]  /*45010*/  IMAD.MOV.U32 R0, RZ, RZ, R85 ;  /* 0x000000ffff007224 */ /* 0x002fca00078e0055 */
[----:B------:R1:W-:Y:S04]  /*45020*/  STL [R1+0x29e0], R0 ;  /* 0x0029e00001007387 */ /* 0x0003e80000100800 */
[----:B------:R-:W-:Y:S01]  /*45030*/  STL [R1+0x29f4], R194 ;  /* 0x0029f4c201007387 */ /* 0x000fe20000100800 */
[----:B-1----:R-:W-:-:S05]  /*45040*/  IMAD.MOV.U32 R0, RZ, RZ, R135 ;  /* 0x000000ffff007224 */ /* 0x002fca00078e0087 */
[----:B------:R1:W-:Y:S02]  /*45050*/  STL [R1+0x29e8], R0 ;  /* 0x0029e80001007387 */ /* 0x0003e40000100800 */
[----:B-1----:R-:W-:Y:S02]  /*45060*/  IMAD.MOV.U32 R0, RZ, RZ, R195 ;  /* 0x000000ffff007224 */ /* 0x002fe400078e00c3 */
        /* <DEDUP_REMOVED lines=18> */
[----:B------:R-:W-:Y:S04]  /*45190*/  STL [R1+0x2a2c], R18 ;  /* 0x002a2c1201007387 */ /* 0x000fe80000100800 */
[----:B------:R1:W-:Y:S02]  /*451a0*/  STL [R1+0x2a20], R0 ;  /* 0x002a200001007387 */ /* 0x0003e40000100800 */
[----:B-1----:R-:W-:Y:S01]  /*451b0*/  IMAD.MOV.U32 R0, RZ, RZ, R19 ;  /* 0x000000ffff007224 */ /* 0x002fe200078e0013 */
[----:B------:R-:W-:Y:S01]  /*451c0*/  MOV R2, R35 ;  /* 0x0000002300027202 */ /* 0x000fe20000000f00 */
[----:B------:R-:W-:Y:S04]  /*451d0*/  STL [R1+0x2a34], R34 ;  /* 0x002a342201007387 */ /* 0x000fe80000100800 */
[----:B------:R-:W-:Y:S04]  /*451e0*/  STL [R1+0x2a28], R0 ;  /* 0x002a280001007387 */ /* 0x000fe80000100800 */
[----:B------:R1:W-:Y:S04]  /*451f0*/  STL [R1+0x2a30], R2 ;  /* 0x002a300201007387 */ /* 0x0003e80000100800 */
[----:B--2---:R-:W-:Y:S01]  /*45200*/  STL [R1+0x2a3c], R242 ;  /* 0x002a3cf201007387 */ /* 0x004fe20000100800 */
[----:B-1----:R-:W-:-:S05]  /*45210*/  IMAD.MOV.U32 R2, RZ, RZ, R243 ;  /* 0x000000ffff027224 */ /* 0x002fca00078e00f3 */
[----:B------:R-:W-:Y:S01]  /*45220*/  STL [R1+0x2a38], R2 ;  /* 0x002a380201007387 */ /* 0x000fe20000100800 */
[----:B---3--:R-:W-:-:S03]  /*45230*/  IMAD.MOV.U32 R8, RZ, RZ, R247 ;  /* 0x000000ffff087224 */ /* 0x008fc600078e00f7 */
[----:B------:R-:W-:Y:S04]  /*45240*/  STL [R1+0x2a44], R246 ;  /* 0x002a44f601007387 */ /* 0x000fe80000100800 */
[----:B------:R1:W-:Y:S04]  /*45250*/  STL [R1+0x2a40], R8 ;  /* 0x002a400801007387 */ /* 0x0003e80000100800 */
[----:B-1----:R-:W2:Y:S01]  /*45260*/  LDL.LU.64 R8, [R1+0x1b10] ;  /* 0x001b100001087983 */ /* 0x002ea20000300a00 */
[----:B------:R-:W1:Y:S03]  /*45270*/  S2R R252, SR_TID.X ;  /* 0x0000000000fc7919 */ /* 0x000e660000002100 */
[----:B------:R-:W3:Y:S01]  /*45280*/  LDL.LU.64 R10, [R1+0x1a18] ;  /* 0x001a1800010a7983 */ /* 0x000ee20000300a00 */
[----:B-1----:R-:W-:-:S02]  /*45290*/  LOP3.LUT R5, R252, 0x3, RZ, 0xc0, !PT ;  /* 0x00000003fc057812 */ /* 0x002fc400078ec0ff */
[----:B------:R-:W-:-:S05]  /*452a0*/  LOP3.LUT R4, R252, 0x1c, RZ, 0xc0, !PT ;  /* 0x0000001cfc047812 */ /* 0x000fca00078ec0ff */
[----:B------:R-:W-:Y:S01]  /*452b0*/  IMAD R4, R5, 0x120, R4 ;  /* 0x0000012005047824 */ /* 0x000fe200078e0204 */
[----:B--2---:R1:W-:Y:S04]  /*452c0*/  STL.64 [R1+0x2038], R8 ;  /* 0x0020380801007387 */ /* 0x0043e80000100a00 */
[----:B------:R-:W-:Y:S04]  /*452d0*/  STL [R1+0x4c], R4 ;  /* 0x00004c0401007387 */ /* 0x000fe80000100800 */
[----:B-1----:R-:W2:Y:S04]  /*452e0*/  LDL.LU.64 R8, [R1+0x1900] ;  /* 0x0019000001087983 */ /* 0x002ea80000300a00 */
[----:B---3--:R1:W-:Y:S04]  /*452f0*/  STL.64 [R1+0x1f38], R10 ;  /* 0x001f380a01007387 */ /* 0x0083e80000100a00 */
[----:B-1----:R-:W3:Y:S04]  /*45300*/  LDL.LU.64 R10, [R1+0x17f8] ;  /* 0x0017f800010a7983 */ /* 0x002ee80000300a00 */
[----:B--2---:R1:W-:Y:S04]  /*45310*/  STL.64 [R1+0x1e38], R8 ;  /* 0x001e380801007387 */ /* 0x0043e80000100a00 */
        /* <DEDUP_REMOVED lines=277> */
[----:B---3--:R-:W-:Y:S04]  /*46470*/  STL.64 [R1+0x1ab0], R10 ;  /* 0x001ab00a01007387 */ /* 0x008fe80000100a00 */
[----:B------:R-:W-:Y:S04]  /*46480*/  STL.64 [R1+0x18a8], R16 ;  /* 0x0018a81001007387 */ /* 0x000fe80000100a00 */
[----:B--2---:R1:W-:Y:S04]  /*46490*/  STL.64 [R1+0x19b0], R8 ;  /* 0x0019b00801007387 */ /* 0x0043e80000100a00 */
[----:B-1----:R-:W2:Y:S04]  /*464a0*/  LDL.LU.64 R8, [R1+0x1f78] ;  /* 0x001f780001087983 */ /* 0x002ea80000300a00 */
[----:B------:R-:W3:Y:S04]  /*464b0*/  LDL.LU.64 R10, [R1+0x1e50] ;  /* 0x001e5000010a7983 */ /* 0x000ee80000300a00 */
        /* <DEDUP_REMOVED lines=184> */
[----:B------:R-:W2:Y:S04]  /*47040*/  LDL.LU.64 R10, [R1+0x1960] ;  /* 0x00196000010a7983 */ /* 0x000ea80000300a00 */
        /* <DEDUP_REMOVED lines=13> */
[----:B--2---:R-:W-:Y:S04]  /*47120*/  STL.64 [R1+0x1948], R10 ;  /* 0x0019480a01007387 */ /* 0x004fe80000100a00 */
[----:B------:R-:W-:Y:S04]  /*47130*/  STL.64 [R1+0x1870], R128 ;  /* 0x0018708001007387 */ /* 0x000fe80000100a00 */
[----:B---3--:R-:W-:Y:S04]  /*47140*/  STL.64 [R1+0x1940], R8 ;  /* 0x0019400801007387 */ /* 0x008fe80000100a00 */
[----:B------:R-:W-:Y:S04]  /*47150*/  STL.64 [R1+0x1868], R144 ;  /* 0x0018689001007387 */ /* 0x000fe80000100a00 */
[----:B------:R-:W-:Y:S04]  /*47160*/  STL.64 [R1+0x1860], R160 ;  /* 0x001860a001007387 */ /* 0x000fe80000100a00 */
[----:B------:R-:W-:Y:S04]  /*47170*/  STL.64 [R1+0x1858], R176 ;  /* 0x001858b001007387 */ /* 0x000fe80000100a00 */
[----:B------:R-:W-:Y:S04]  /*47180*/  STL.64 [R1+0x1850], R192 ;  /* 0x001850c001007387 */ /* 0x000fe80000100a00 */
[----:B------:R-:W-:Y:S04]  /*47190*/  STL.64 [R1+0x1848], R208 ;  /* 0x001848d001007387 */ /* 0x000fe80000100a00 */
[----:B------:R-:W-:Y:S04]  /*471a0*/  STL.64 [R1+0x1840], R224 ;  /* 0x001840e001007387 */ /* 0x000fe80000100a00 */
[----:B------:R1:W-:Y:S04]  /*471b0*/  STL.64 [R1+0x1938], R6 ;  /* 0x0019380601007387 */ /* 0x0003e80000100a00 */
        /* <DEDUP_REMOVED lines=1016> */
[----:B-1----:R-:W-:-:S03]  /*4b140*/  LOP3.LUT R7, R4, 0x20, RZ, 0x3c, !PT ;  /* 0x0000002004077812 */ /* 0x002fc600078e3cff */
[----:B------:R2:W-:Y:S01]  /*4b150*/  STL [R1+0x60], RZ ;  /* 0x000060ff01007387 */ /* 0x0005e20000100800 */
[----:B------:R-:W-:-:S03]  /*4b160*/  LOP3.LUT R6, R4, 0x40, RZ, 0x3c, !PT ;  /* 0x0000004004067812 */ /* 0x000fc600078e3cff */
[----:B------:R2:W-:Y:S01]  /*4b170*/  STL [R1+0x64], RZ ;  /* 0x000064ff01007387 */ /* 0x0005e20000100800 */
[----:B------:R-:W-:-:S03]  /*4b180*/  LOP3.LUT R5, R4, 0x60, RZ, 0x3c, !PT ;  /* 0x0000006004057812 */ /* 0x000fc600078e3cff */
[----:B------:R2:W-:Y:S04]  /*4b190*/  STL [R1+0x68], RZ ;  /* 0x000068ff01007387 */ /* 0x0005e80000100800 */
[----:B------:R2:W-:Y:S04]  /*4b1a0*/  STL [R1+0x6c], RZ ;  /* 0x00006cff01007387 */ /* 0x0005e80000100800 */
[----:B------:R2:W-:Y:S04]  /*4b1b0*/  STL [R1+0x50], RZ ;  /* 0x000050ff01007387 */ /* 0x0005e80000100800 */
[----:B------:R2:W-:Y:S04]  /*4b1c0*/  STL [R1+0x54], RZ ;  /* 0x000054ff01007387 */ /* 0x0005e80000100800 */
[----:B------:R2:W-:Y:S04]  /*4b1d0*/  STL [R1+0x58], RZ ;  /* 0x000058ff01007387 */ /* 0x0005e80000100800 */
[----:B------:R2:W-:Y:S04]  /*4b1e0*/  STL [R1+0x5c], RZ ;  /* 0x00005cff01007387 */ /* 0x0005e80000100800 */
[----:B------:R2:W-:Y:S04]  /*4b1f0*/  STL [R1+0x2a58], R7 ;  /* 0x002a580701007387 */ /* 0x0005e80000100800 */
[----:B------:R2:W-:Y:S04]  /*4b200*/  STL [R1+0x2a54], R6 ;  /* 0x002a540601007387 */ /* 0x0005e80000100800 */
[----:B------:R2:W-:Y:S01]  /*4b210*/  STL [R1+0x2a50], R5 ;  /* 0x002a500501007387 */ /* 0x0005e20000100800 */
[C---:B------:R-:W-:Y:S01]  /*4b220*/  LOP3.LUT R0, R252.reuse, 0x7, RZ, 0xc0, !PT ;  /* 0x00000007fc007812 */ /* 0x040fe200078ec0ff */
[----:B------:R-:W-:Y:S01]  /*4b230*/  IMAD.SHL.U32 R2, R252, 0x2, RZ ;  /* 0x00000002fc027824 */ /* 0x000fe200078e00ff */
[----:B------:R-:W-:-:S03]  /*4b240*/  USHF.R.S32.HI UR12, URZ, 0x1f, UR8 ;  /* 0x0000001f3f0c7899 */ /* 0x000fc60008011408 */
[----:B------:R-:W-:Y:S01]  /*4b250*/  IMAD R0, R0, 0x90, RZ ;  /* 0x0000009000007824 */ /* 0x000fe200078e02ff */
[----:B------:R-:W-:Y:S01]  /*4b260*/  ULEA.HI UR8, UR12, UR8, URZ, 0x5 ;  /* 0x000000080c087291 */ /* 0x000fe2000f8f283f */
[----:B------:R-:W-:-:S03]  /*4b270*/  SHF.R.S32.HI R252, RZ, 0x1f, R240 ;  /* 0x0000001ffffc7819 */ /* 0x000fc600000114f0 */
[----:B------:R-:W-:Y:S02]  /*4b280*/  LOP3.LUT R0, R0, 0x30, R2, 0x78, !PT ;  /* 0x0000003000007812 */ /* 0x000fe400078e7802 */
[----:B------:R-:W-:Y:S01]  /*4b290*/  SHF.R.S32.HI R2, RZ, 0x1f, R241 ;  /* 0x0000001fff027819 */ /* 0x000fe200000114f1 */
[----:B------:R-:W-:Y:S01]  /*4b2a0*/  USHF.R.S32.HI UR8, URZ, 0x5, UR8 ;  /* 0x000000053f087899 */ /* 0x000fe20008011408 */
[----:B------:R-:W-:Y:S02]  /*4b2b0*/  SHF.L.U64.HI R252, R240, 0x2, R252 ;  /* 0x00000002f0fc7819 */ /* 0x000fe400000102fc */
[----:B------:R-:W-:Y:S02]  /*4b2c0*/  SHF.L.U64.HI R2, R241, 0x2, R2 ;  /* 0x00000002f1027819 */ /* 0x000fe40000010202 */
[----:B------:R-:W-:Y:S01]  /*4b2d0*/  LOP3.LUT R4, R0, 0x40, RZ, 0x3c, !PT ;  /* 0x0000004000047812 */ /* 0x000fe200078e3cff */
[----:B------:R-:W-:Y:S01]  /*4b2e0*/  UMOV UR9, URZ ;  /* 0x0000003f00097c82 */ /* 0x000fe20008000000 */
[----:B------:R-:W-:Y:S01]  /*4b2f0*/  UMOV UR11, 0x1 ;  /* 0x00000001000b7882 */ /* 0x000fe20000000000 */
[----:B------:R-:W-:Y:S01]  /*4b300*/  UIADD3 UR15, UR8, -0x2, URZ ;  /* 0xfffffffe080f7890 */ /* 0x000fe2000fffe03f */
[----:B--2---:R-:W-:-:S11]  /*4b310*/  UMOV UR12, 0xffffffff ;  /* 0xffffffff000c7882 */ /* 0x004fd60000000000 */
.L_x_1:
[----:B------:R-:W2:Y:S01]  /*4b320*/  LDL.LU.64 R36, [R1+0xdc0] ;  /* 0x000dc00001247983 */ /* 0x000ea20000300a00 */
[----:B------:R-:W-:-:S04]  /*4b330*/  DEPBAR.LE SB0, 0x2 ;  /* 0x000080800000791a */ /* 0x000fc80000000000 */
[----:B------:R-:W2:Y:S04]  /*4b340*/  LDL.LU.64 R38, [R1+0xdc8] ;  /* 0x000dc80001267983 */ /* 0x000ea80000300a00 */
[----:B------:R-:W3:Y:S04]  /*4b350*/  LDL.LU.64 R28, [R1+0xdb0] ;  /* 0x000db000011c7983 */ /* 0x000ee80000300a00 */
[----:B------:R-:W3:Y:S04]  /*4b360*/  LDL.LU.64 R30, [R1+0xdb8] ;  /* 0x000db800011e7983 */ /* 0x000ee80000300a00 */
[----:B------:R-:W4:Y:S04]  /*4b370*/  LDL.LU.64 R20, [R1+0xd90] ;  /* 0x000d900001147983 */ /* 0x000f280000300a00 */
[----:B------:R-:W4:Y:S04]  /*4b380*/  LDL.LU.64 R22, [R1+0xd98] ;  /* 0x000d980001167983 */ /* 0x000f280000300a00 */
[----:B------:R-:W4:Y:S04]  /*4b390*/  LDL.LU.64 R12, [R1+0xd80] ;  /* 0x000d8000010c7983 */ /* 0x000f280000300a00 */
[----:B------:R-:W4:Y:S04]  /*4b3a0*/  LDL.LU.64 R14, [R1+0xd88] ;  /* 0x000d8800010e7983 */ /* 0x000f280000300a00 */
[----:B------:R1:W-:Y:S04]  /*4b3b0*/  STL [R1+0x2c08], R2 ;  /* 0x002c080201007387 */ /* 0x0003e80000100800 */
[----:B-1----:R-:W2:Y:S01]  /*4b3c0*/  LDL R2, [R1+0x2a58] ;  /* 0x002a580001027983 */ /* 0x002ea20000100800 */
[----:B------:R-:W-:Y:S01]  /*4b3d0*/  UIADD3 UR12, UR12, 0x1, URZ ;  /* 0x000000010c0c7890 */ /* 0x000fe2000fffe03f */
[----:B------:R-:W1:Y:S03]  /*4b3e0*/  S2R R4, SR_TID.X ;  /* 0x0000000000047919 */ /* 0x000e660000002100 */
[----:B------:R-:W-:Y:S01]  /*4b3f0*/  UISETP.GT.AND UP0, UPT, UR12, 0x1, UPT ;  /* 0x000000010c00788c */ /* 0x000fe2000bf04270 */
[----:B------:R-:W-:Y:S03]  /*4b400*/  STL [R1+0x2b70], R252 ;  /* 0x002b70fc01007387 */ /* 0x000fe60000100800 */
[----:B------:R-:W-:Y:S01]  /*4b410*/  USEL UR12, UR12, URZ, !UP0 ;  /* 0x0000003f0c0c7287 */ /* 0x000fe2000c000000 */
[----:B-----5:R-:W-:Y:S03]  /*4b420*/  STL [R1+0x2ad4], R3 ;  /* 0x002ad40301007387 */ /* 0x020fe60000100800 */
[----:B------:R-:W-:-:S02]  /*4b430*/  ULEA UR14, UR12, UR4, 0x10 ;  /* 0x000000040c0e7291 */ /* 0x000fc4000f8e803f */
[----:B------:R-:W-:Y:S01]  /*4b440*/  ULEA UR13, UR12, UR4, 0xd ;  /* 0x000000040c0d7291 */ /* 0x000fe2000f8e683f */
[----:B------:R-:W-:Y:S06]  /*4b450*/  BAR.SYNC.DEFER_BLOCKING 0x0 ;  /* 0x0000000000007b1d */ /* 0x000fec0000010000 */
[----:B------:R-:W4:Y:S04]  /*4b460*/  LDL.LU.64 R8, [R1+0xd50] ;  /* 0x000d500001087983 */ /* 0x000f280000300a00 */
[----:B------:R-:W4:Y:S01]  /*4b470*/  LDL.LU.64 R10, [R1+0xd58] ;  /* 0x000d5800010a7983 */ /* 0x000f220000300a00 */
[----:B-1----:R-:W-:-:S02]  /*4b480*/  LOP3.LUT R5, R4, 0x1c, RZ, 0xc0, !PT ;  /* 0x0000001c04057812 */ /* 0x002fc400078ec0ff */
[----:B------:R-:W-:Y:S01]  /*4b490*/  LOP3.LUT R4, R4, 0x3, RZ, 0xc0, !PT ;  /* 0x0000000304047812 */ /* 0x000fe200078ec0ff */
[----:B------:R-:W1:Y:S04]  /*4b4a0*/  LDSM.16.M88.4 R32, [R0+UR14] ;  /* 0x0000000e0020783b */ /* 0x000e680008000200 */
[----:B------:R-:W-:Y:S01]  /*4b4b0*/  IMAD R4, R4, 0x120, R5 ;  /* 0x0000012004047824 */ /* 0x000fe200078e0205 */
[----:B------:R-:W1:Y:S04]  /*4b4c0*/  LDSM.16.M88.4 R24, [R0+UR14+0x400] ;  /* 0x0004000e0018783b */ /* 0x000e680008000200 */
[----:B------:R-:W-:Y:S04]  /*4b4d0*/  LDS R236, [R4+UR13+0x20000] ;  /* 0x0200000d04ec7984 */ /* 0x000fe80008000800 */
[----:B------:R-:W-:Y:S04]  /*4b4e0*/  LDS R238, [R4+UR13+0x20400] ;  /* 0x0204000d04ee7984 */ /* 0x000fe80008000800 */
[----:B------:R-:W1:Y:S04]  /*4b4f0*/  LDSM.16.M88.4 R248, [R0+UR14+0x1000] ;  /* 0x0010000e00f8783b */ /* 0x000e680008000200 */
[----:B------:R-:W1:Y:S04]  /*4b500*/  LDSM.16.M88.4 R16, [R0+UR14+0x800] ;  /* 0x0008000e0010783b */ /* 0x000e680008000200 */
[----:B------:R-:W-:Y:S04]  /*4b510*/  LDSM.16.M88.4 R4, [R0+UR14+0xc00] ;  /* 0x000c000e0004783b */ /* 0x000fe80008000200 */
        /* <DEDUP_REMOVED lines=48> */
[----:B--2---:R-:W-:Y:S04]  /*4b820*/  LDS R237, [R2+UR13+0x20000] ;  /* 0x0200000d02ed7984 */ /* 0x004fe80008000800 */
[----:B------:R-:W2:Y:S04]  /*4b830*/  LDS R239, [R2+UR13+0x20400] ;  /* 0x0204000d02ef7984 */ /* 0x000ea80008000800 */
[----:B------:R-:W-:Y:S04]  /*4b840*/  STL [R1+0x3e58], R2 ;  /* 0x003e580201007387 */ /* 0x000fe80000100800 */
[----:B-1----:R-:W-:Y:S04]  /*4b850*/  STL.64 [R1+0x30], R32 ;  /* 0x0000302001007387 */ /* 0x002fe80000100a00 */
[----:B------:R2:W-:Y:S04]  /*4b860*/  STL.64 [R1+0x38], R34 ;  /* 0x0000382201007387 */ /* 0x0005e80000100a00 */
[----:B------:R-:W-:Y:S04]  /*4b870*/  STL.64 [R1+0x20], R24 ;  /* 0x0000201801007387 */ /* 0x000fe80000100a00 */
[----:B------:R3:W-:Y:S04]  /*4b880*/  STL.64 [R1+0x28], R26 ;  /* 0x0000281a01007387 */ /* 0x0007e80000100a00 */
[----:B------:R-:W-:Y:S04]  /*4b890*/  STL [R1+0x3bdc], R250 ;  /* 0x003bdcfa01007387 */ /* 0x000fe80000100800 */
[----:B------:R-:W-:Y:S04]  /*4b8a0*/  STL.64 [R1+0x10], R16 ;  /* 0x0000101001007387 */ /* 0x000fe80000100a00 */
[----:B------:R-:W-:Y:S04]  /*4b8b0*/  STL.64 [R1+0x18], R18 ;  /* 0x0000181201007387 */ /* 0x000fe80000100a00 */
[----:B------:R-:W-:Y:S01]  /*4b8c0*/  STL [R1+0x3bd8], R251 ;  /* 0x003bd8fb01007387 */ /* 0x000fe20000100800 */
[C---:B--2---:R-:W-:Y:S03]  /*4b8d0*/  HMMA.1688.F32.TF32 R32, R236.reuse, R32, R36 ;  /* 0x00000020ec20723c */ /* 0x044fe60000081024 */
[----:B------:R-:W-:Y:S03]  /*4b8e0*/  STL.64 [R1], R4 ;  /* 0x0000000401007387 */ /* 0x000fe60000100a00 */
[C---:B---3--:R-:W-:Y:S01]  /*4b8f0*/  HMMA.1688.F32.TF32 R24, R236.reuse, R24, R28 ;  /* 0x00000018ec18723c */ /* 0x048fe2000008101c */
[----:B------:R1:W-:Y:S05]  /*4b900*/  STL.64 [R1+0x8], R6 ;  /* 0x0000080601007387 */ /* 0x0003ea0000100a00 */
[C---:B----4-:R-:W-:Y:S06]  /*4b910*/  HMMA.1688.F32.TF32 R20, R236.reuse, R16, R20 ;  /* 0x00000010ec14723c */ /* 0x050fec0000081014 */
[----:B-1----:R-:W-:Y:S01]  /*4b920*/  HMMA.1688.F32.TF32 R4, R236, R4, R12 ;  /* 0x00000004ec04723c */ /* 0x002fe2000008100c */
[----:B------:R-:W-:Y:S04]  /*4b930*/  STL [R1+0x3bcc], R246 ;  /* 0x003bccf601007387 */ /* 0x000fe80000100800 */
[----:B------:R-:W-:Y:S04]  /*4b940*/  STL [R1+0x3bc8], R247 ;  /* 0x003bc8f701007387 */ /* 0x000fe80000100800 */
[----:B------:R-:W-:Y:S04]  /*4b950*/  STL [R1+0x3bd4], R234 ;  /* 0x003bd4ea01007387 */ /* 0x000fe80000100800 */
[----:B------:R-:W-:Y:S04]  /*4b960*/  STL [R1+0x3bd0], R235 ;  /* 0x003bd0eb01007387 */ /* 0x000fe80000100800 */
[----:B------:R-:W-:Y:S04]  /*4b970*/  STL [R1+0x3bc4], R230 ;  /* 0x003bc4e601007387 */ /* 0x000fe80000100800 */
[----:B------:R-:W-:Y:S04]  /*4b980*/  STL [R1+0x3bc0], R231 ;  /* 0x003bc0e701007387 */ /* 0x000fe80000100800 */
[----:B------:R-:W-:Y:S04]  /*4b990*/  STL.64 [R1+0x2d0], R32 ;  /* 0x0002d02001007387 */ /* 0x000fe80000100a00 */
[----:B------:R-:W-:Y:S04]  /*4b9a0*/  STL.64 [R1+0x2d8], R34 ;  /* 0x0002d82201007387 */ /* 0x000fe80000100a00 */
[----:B------:R-:W-:Y:S04]  /*4b9b0*/  STL.64 [R1+0x300], R24 ;  /* 0x0003001801007387 */ /* 0x000fe80000100a00 */
[----:B------:R-:W-:Y:S04]  /*4b9c0*/  STL.64 [R1+0x308], R26 ;  /* 0x0003081a01007387 */ /* 0x000fe80000100a00 */
[----:B------:R-:W-:Y:S01]  /*4b9d0*/  STL.64 [R1+0x330], R20 ;  /* 0x0003301401007387 */ /* 0x000fe20000100a00 */
[----:B------:R-:W-:-:S03]  /*4b9e0*/  IMAD.MOV.U32 R252, RZ, RZ, R7 ;  /* 0x000000fffffc7224 */ /* 0x000fc600078e0007 */
[----:B------:R-:W-:Y:S04]  /*4b9f0*/  STL.64 [R1+0x338], R22 ;  /* 0x0003381601007387 */ /* 0x000fe80000100a00 */
[----:B------:R1:W-:Y:S04]  /*4ba00*/  STL.64 [R1+0x360], R4 ;  /* 0x0003600401007387 */ /* 0x0003e80000100a00 */
[----:B------:R2:W-:Y:S04]  /*4ba10*/  STL [R1+0x368], R6 ;  /* 0x0003680601007387 */ /* 0x0005e80000100800 */
[----:B-1----:R-:W3:Y:S04]  /*4ba20*/  LDL.LU.64 R4, [R1+0xd40] ;  /* 0x000d400001047983 */ /* 0x002ee80000300a00 */
[----:B--2---:R-:W3:Y:S01]  /*4ba30*/  LDL.LU.64 R6, [R1+0xd48] ;  /* 0x000d480001067983 */ /* 0x004ee20000300a00 */
[----:B------:R-:W-:Y:S03]  /*4ba40*/  HMMA.1688.F32.TF32 R8, R236, R248, R8 ;  /* 0x000000f8ec08723c */ /* 0x000fe60000081008 */
[----:B------:R1:W-:Y:S04]  /*4ba50*/  STL [R1+0x3bf8], R252 ;  /* 0x003bf8fc01007387 */ /* 0x0003e80000100800 */
[----:B------:R-:W-:Y:S04]  /*4ba60*/  STL [R1+0x3bb4], R226 ;  /* 0x003bb4e201007387 */ /* 0x000fe80000100800 */
[----:B------:R-:W-:Y:S04]  /*4ba70*/  STL [R1+0x3bb0], R227 ;  /* 0x003bb0e301007387 */ /* 0x000fe80000100800 */
[----:B------:R-:W-:Y:S04]  /*4ba80*/  STL [R1+0x3b9c], R222 ;  /* 0x003b9cde01007387 */ /* 0x000fe80000100800 */
[----:B------:R-:W-:Y:S04]  /*4ba90*/  STL [R1+0x3b98], R223 ;  /* 0x003b98df01007387 */ /* 0x000fe80000100800 */
[----:B------:R-:W-:Y:S01]  /*4baa0*/  STL [R1+0x3b94], R218 ;  /* 0x003b94da01007387 */ /* 0x000fe20000100800 */
[----:B------:R-:W-:-:S03]  /*4bab0*/  IMAD.MOV.U32 R247, RZ, RZ, R11 ;  /* 0x000000fffff77224 */ /* 0x000fc600078e000b */
[----:B------:R-:W-:Y:S01]  /*4bac0*/  STL [R1+0x3b90], R219 ;  /* 0x003b90db01007387 */ /* 0x000fe20000100800 */
[----:B------:R-:W-:-:S03]  /*4bad0*/  MOV R234, R8 ;  /* 0x0000000800ea7202 */ /* 0x000fc60000000f00 */
[----:B------:R-:W-:Y:S01]  /*4bae0*/  STL [R1+0x3ba4], R214 ;  /* 0x003ba4d601007387 */ /* 0x000fe20000100800 */
[----:B------:R-:W-:-:S03]  /*4baf0*/  IMAD.MOV.U32 R235, RZ, RZ, R9 ;  /* 0x000000ffffeb7224 */ /* 0x000fc600078e0009 */
[----:B------:R-:W-:Y:S01]  /*4bb00*/  STL [R1+0x3ba0], R215 ;  /* 0x003ba0d701007387 */ /* 0x000fe20000100800 */
[----:B------:R-:W-:-:S03]  /*4bb10*/  IMAD.MOV.U32 R246, RZ, RZ, R10 ;  /* 0x000000fffff67224 */ /* 0x000fc600078e000a */
[----:B------:R-:W-:Y:S04]  /*4bb20*/  STL [R1+0x3bac], R210 ;  /* 0x003bacd201007387 */ /* 0x000fe80000100800 */
[----:B------:R-:W-:Y:S04]  /*4bb30*/  STL [R1+0x3ba8], R211 ;  /* 0x003ba8d301007387 */ /* 0x000fe80000100800 */
[----:B------:R-:W2:Y:S04]  /*4bb40*/  LDL.LU.64 R8, [R1+0xd30] ;  /* 0x000d300001087983 */ /* 0x000ea80000300a00 */
        /* <DEDUP_REMOVED lines=15> */
[----:B---3--:R-:W-:-:S15]  /*4bc40*/  HMMA.1688.F32.TF32 R4, R236, R244, R4 ;  /* 0x000000f4ec04723c */ /* 0x008fde0000081004 */
[----:B------:R-:W-:-:S08]  /*4bc50*/  NOP ;  /* 0x0000000000007918 */ /* 0x000fd00000000000 */
[----:B------:R3:W-:Y:S01]  /*4bc60*/  STL.64 [R1+0x3a0], R4 ;  /* 0x0003a00401007387 */ /* 0x0007e20000100a00 */
[----:B-1----:R-:W-:-:S03]  /*4bc70*/  IMAD.MOV.U32 R252, RZ, RZ, R6 ;  /* 0x000000fffffc7224 */ /* 0x002fc600078e0006 */
[----:B------:R1:W-:Y:S04]  /*4bc80*/  STL [R1+0x3ac], R7 ;  /* 0x0003ac0701007387 */ /* 0x0003e80000100800 */
[----:B---3--:R-:W3:Y:S04]  /*4bc90*/  LDL.LU.64 R4, [R1+0xd20] ;  /* 0x000d200001047983 */ /* 0x008ee80000300a00 */
[----:B-1----:R-:W3:Y:S01]  /*4bca0*/  LDL.LU.64 R6, [R1+0xd28] ;  /* 0x000d280001067983 */ /* 0x002ee20000300a00 */
[----:B--2---:R-:W-:Y:S03]  /*4bcb0*/  HMMA.1688.F32.TF32 R8, R236, R232, R8 ;  /* 0x000000e8ec08723c */ /* 0x004fe60000081008 */
[----:B------:R-:W-:Y:S04]  /*4bcc0*/  STL [R1+0x3d28], R252 ;  /* 0x003d28fc01007387 */ /* 0x000fe80000100800 */
[----:B------:R-:W-:Y:S04]  /*4bcd0*/  STL [R1+0x3b80], R186 ;  /* 0x003b80ba01007387 */ /* 0x000fe80000100800 */
[----:B------:R-:W-:Y:S04]  /*4bce0*/  STL [R1+0x3b74], R187 ;  /* 0x003b74bb01007387 */ /* 0x000fe80000100800 */
[----:B------:R-:W-:Y:S04]  /*4bcf0*/  STL [R1+0x3b84], R182 ;  /* 0x003b84b601007387 */ /* 0x000fe80000100800 */
[----:B------:R-:W-:Y:S04]  /*4bd00*/  STL [R1+0x3b58], R183 ;  /* 0x003b58b701007387 */ /* 0x000fe80000100800 */
[----:B------:R-:W-:Y:S01]  /*4bd10*/  STL [R1+0x3b8c], R178 ;  /* 0x003b8cb201007387 */ /* 0x000fe20000100800 */
[----:B------:R-:W-:-:S03]  /*4bd20*/  IMAD.MOV.U32 R250, RZ, RZ, R10 ;  /* 0x000000fffffa7224 */ /* 0x000fc600078e000a */
[----:B------:R-:W-:Y:S01]  /*4bd30*/  STL [R1+0x3b88], R179 ;  /* 0x003b88b301007387 */ /* 0x000fe20000100800 */
[----:B------:R-:W-:-:S03]  /*4bd40*/  IMAD.MOV.U32 R251, RZ, RZ, R11 ;  /* 0x000000fffffb7224 */ /* 0x000fc600078e000b */
[----:B------:R-:W-:Y:S04]  /*4bd50*/  STL [R1+0x3b4c], R174 ;  /* 0x003b4cae01007387 */ /* 0x000fe80000100800 */
[----:B------:R-:W-:Y:S04]  /*4bd60*/  STL [R1+0x3b48], R175 ;  /* 0x003b48af01007387 */ /* 0x000fe80000100800 */
[----:B------:R-:W-:Y:S04]  /*4bd70*/  STL [R1+0x3b54], R170 ;  /* 0x003b54aa01007387 */ /* 0x000fe80000100800 */
[----:B------:R-:W-:Y:S04]  /*4bd80*/  STL [R1+0x3b50], R171 ;  /* 0x003b50ab01007387 */ /* 0x000fe80000100800 */
[----:B------:R-:W-:Y:S04]  /*4bd90*/  STL.64 [R1+0x3e10], R250 ;  /* 0x003e10fa01007387 */ /* 0x000fe80000100a00 */
[----:B------:R-:W-:Y:S04]  /*4bda0*/  STL.64 [R1+0x3e08], R248 ;  /* 0x003e08f801007387 */ /* 0x000fe80000100a00 */
[----:B------:R-:W-:Y:S04]  /*4bdb0*/  STL [R1+0x3b44], R166 ;  /* 0x003b44a601007387 */ /* 0x000fe80000100800 */
[----:B------:R-:W-:Y:S04]  /*4bdc0*/  STL [R1+0x3b40], R167 ;  /* 0x003b40a701007387 */ /* 0x000fe80000100800 */
[----:B------:R-:W-:Y:S04]  /*4bdd0*/  STL [R1+0x3b3c], R162 ;  /* 0x003b3ca201007387 */ /* 0x000fe80000100800 */
[----:B------:R-:W-:Y:S04]  /*4bde0*/  STL [R1+0x3b38], R163 ;  /* 0x003b38a301007387 */ /* 0x000fe80000100800 */
[----:B------:R-:W-:Y:S04]  /*4bdf0*/  STL [R1+0x3b1c], R158 ;  /* 0x003b1c9e01007387 */ /* 0x000fe80000100800 */
[----:B------:R-:W-:Y:S04]  /*4be00*/  STL [R1+0x3b18], R159 ;  /* 0x003b189f01007387 */ /* 0x000fe80000100800 */
[----:B------:R-:W-:Y:S01]  /*4be10*/  STL [R1+0x3b10], R154 ;  /* 0x003b109a01007387 */ /* 0x000fe20000100800 */
[----:B------:R-:W-:-:S03]  /*4be20*/  IMAD.MOV.U32 R2, RZ, RZ, R17 ;  /* 0x000000ffff027224 */ /* 0x000fc600078e0011 */
[----:B------:R-:W-:Y:S04]  /*4be30*/  STL [R1+0x3b0c], R155 ;  /* 0x003b0c9b01007387 */ /* 0x000fe80000100800 */
[----:B------:R-:W-:Y:S04]  /*4be40*/  STL [R1+0x3b14], R150 ;  /* 0x003b149601007387 */ /* 0x000fe80000100800 */
[----:B------:R-:W-:Y:S01]  /*4be50*/  STL [R1+0x3b08], R151 ;  /* 0x003b089701007387 */ /* 0x000fe20000100800 */
[----:B------:R-:W-:Y:S01]  /*4be60*/  IMAD.MOV.U32 R235, RZ, RZ, R8 ;  /* 0x000000ffffeb7224 */ /* 0x000fe200078e0008 */
[----:B------:R-:W-:Y:S01]  /*4be70*/  MOV R246, R9 ;  /* 0x0000000900f67202 */ /* 0x000fe20000000f00 */
[----:B---3--:R-:W-:-:S15]  /*4be80*/  HMMA.1688.F32.TF32 R4, R236, R228, R4 ;  /* 0x000000e4ec04723c */ /* 0x008fde0000081004 */
[----:B------:R-:W-:-:S08]  /*4be90*/  NOP ;  /* 0x0000000000007918 */ /* 0x000fd00000000000 */
[----:B------:R1:W-:Y:S04]  /*4bea0*/  STL.64 [R1+0x3e0], R4 ;  /* 0x0003e00401007387 */ /* 0x0003e80000100a00 */
[----:B------:R-:W2:Y:S04]  /*4beb0*/  LDL.LU.64 R16, [R1+0x10b0] ;  /* 0x0010b00001107983 */ /* 0x000ea80000300a00 */
[----:B------:R-:W2:Y:S04]  /*4bec0*/  LDL.LU.64 R18, [R1+0x10b8] ;  /* 0x0010b80001127983 */ /* 0x000ea80000300a00 */
[----:B------:R-:W3:Y:S04]  /*4bed0*/  LDL.LU.64 R12, [R1+0x10a0] ;  /* 0x0010a000010c7983 */ /* 0x000ee80000300a00 */
[----:B------:R-:W3:Y:S04]  /*4bee0*/  LDL.LU.64 R14, [R1+0x10a8] ;  /* 0x0010a800010e7983 */ /* 0x000ee80000300a00 */
[----:B------:R-:W4:Y:S04]  /*4bef0*/  LDL.LU.64 R8, [R1+0x1090] ;  /* 0x0010900001087983 */ /* 0x000f280000300a00 */
[----:B------:R-:W4:Y:S01]  /*4bf00*/  LDL.LU.64 R10, [R1+0x1098] ;  /* 0x00109800010a7983 */ /* 0x000f220000300a00 */
[----:B------:R-:W-:-:S02]  /*4bf10*/  IMAD.MOV.U32 R247, RZ, RZ, R6 ;  /* 0x000000fffff77224 */ /* 0x000fc400078e0006 */
[----:B------:R-:W-:Y:S01]  /*4bf20*/  IMAD.MOV.U32 R234, RZ, RZ, R7 ;  /* 0x000000ffffea7224 */ /* 0x000fe200078e0007 */
[----:B-1----:R-:W4:Y:S04]  /*4bf30*/  LDL.LU.64 R4, [R1+0x1080] ;  /* 0x0010800001047983 */ /* 0x002f280000300a00 */
[----:B------:R-:W4:Y:S04]  /*4bf40*/  LDL.LU.64 R6, [R1+0x1088] ;  /* 0x0010880001067983 */ /* 0x000f280000300a00 */
[----:B------:R-:W-:Y:S04]  /*4bf50*/  STL.64 [R1+0x3e30], R234 ;  /* 0x003e30ea01007387 */ /* 0x000fe80000100a00 */
[----:B------:R-:W-:Y:S04]  /*4bf60*/  STL.64 [R1+0x3e28], R232 ;  /* 0x003e28e801007387 */ /* 0x000fe80000100a00 */
        /* <DEDUP_REMOVED lines=18> */
[C---:B--2---:R-:W-:Y:S06]  /*4c090*/  HMMA.1688.F32.TF32 R16, R236.reuse, R224, R16 ;  /* 0x000000e0ec10723c */ /* 0x044fec0000081010 */
[C---:B---3--:R-:W-:Y:S06]  /*4c0a0*/  HMMA.1688.F32.TF32 R12, R236.reuse, R220, R12 ;  /* 0x000000dcec0c723c */ /* 0x048fec000008100c */
[----:B----4-:R-:W-:-:S15]  /*4c0b0*/  HMMA.1688.F32.TF32 R8, R236, R216, R8 ;  /* 0x000000d8ec08723c */ /* 0x010fde0000081008 */
[----:B------:R-:W-:-:S02]  /*4c0c0*/  NOP ;  /* 0x0000000000007918 */ /* 0x000fc40000000000 */
[----:B------:R1:W-:Y:S01]  /*4c0d0*/  STL.64 [R1+0x460], R12 ;  /* 0x0004600c01007387 */ /* 0x0003e20000100a00 */
[----:B------:R-:W-:-:S03]  /*4c0e0*/  IMAD.MOV.U32 R3, RZ, RZ, R15 ;  /* 0x000000ffff037224 */ /* 0x000fc600078e000f */
[----:B------:R-:W-:Y:S04]  /*4c0f0*/  STL.64 [R1+0x400], R16 ;  /* 0x0004001001007387 */ /* 0x000fe80000100a00 */
[----:B------:R-:W-:Y:S01]  /*4c100*/  STL.64 [R1+0x408], R18 ;  /* 0x0004081201007387 */ /* 0x000fe20000100a00 */
[----:B------:R-:W-:Y:S01]  /*4c110*/  MOV R230, R9 ;  /* 0x0000000900e67202 */ /* 0x000fe20000000f00 */
[----:B------:R-:W-:Y:S02]  /*4c120*/  IMAD.MOV.U32 R231, RZ, RZ, R10 ;  /* 0x000000ffffe77224 */ /* 0x000fe400078e000a */
[----:B------:R2:W-:Y:S04]  /*4c130*/  STL [R1+0x468], R14 ;  /* 0x0004680e01007387 */ /* 0x0005e80000100800 */
[----:B------:R-:W-:Y:S04]  /*4c140*/  STL [R1+0x3d2c], R3 ;  /* 0x003d2c0301007387 */ /* 0x000fe80000100800 */
[----:B------:R3:W-:Y:S04]  /*4c150*/  STL [R1+0x480], R8 ;  /* 0x0004800801007387 */ /* 0x0007e80000100800 */
[----:B------:R4:W-:Y:S04]  /*4c160*/  STL [R1+0x48c], R11 ;  /* 0x00048c0b01007387 */ /* 0x0009e80000100800 */
[----:B------:R-:W4:Y:S04]  /*4c170*/  LDL.LU.64 R44, [R1+0x1070] ;  /* 0x00107000012c7983 */ /* 0x000f280000300a00 */
[----:B------:R-:W4:Y:S04]  /*4c180*/  LDL.LU.64 R46, [R1+0x1078] ;  /* 0x00107800012e7983 */ /* 0x000f280000300a00 */
[----:B------:R-:W-:Y:S04]  /*4c190*/  STL.64 [R1+0x3e40], R230 ;  /* 0x003e40e601007387 */ /* 0x000fe80000100a00 */
[----:B------:R-:W-:Y:S04]  /*4c1a0*/  STL.64 [R1+0x3e38], R228 ;  /* 0x003e38e401007387 */ /* 0x000fe80000100a00 */
[----:B------:R-:W4:Y:S04]  /*4c1b0*/  LDL.LU.64 R40, [R1+0x1060] ;  /* 0x0010600001287983 */ /* 0x000f280000300a00 */
[----:B------:R-:W4:Y:S04]  /*4c1c0*/  LDL.LU.64 R42, [R1+0x1068] ;  /* 0x00106800012a7983 */ /* 0x000f280000300a00 */
[----:B------:R-:W4:Y:S04]  /*4c1d0*/  LDL.LU.64 R36, [R1+0x1050] ;  /* 0x0010500001247983 */ /* 0x000f280000300a00 */
[----:B------:R-:W4:Y:S04]  /*4c1e0*/  LDL.LU.64 R38, [R1+0x1058] ;  /* 0x0010580001267983 */ /* 0x000f280000300a00 */
[----:B-1----:R-:W4:Y:S04]  /*4c1f0*/  LDL.LU.64 R12, [R1+0xd00] ;  /* 0x000d0000010c7983 */ /* 0x002f280000300a00 */
[----:B--2---:R-:W2:Y:S01]  /*4c200*/  LDL.LU.64 R14, [R1+0xd08] ;  /* 0x000d0800010e7983 */ /* 0x004ea20000300a00 */
[----:B------:R-:W-:Y:S03]  /*4c210*/  HMMA.1688.F32.TF32 R4, R236, R212, R4 ;  /* 0x000000d4ec04723c */ /* 0x000fe60000081004 */
[----:B---3--:R-:W3:Y:S04]  /*4c220*/  LDL.LU.64 R8, [R1+0xcf0] ;  /* 0x000cf00001087983 */ /* 0x008ee80000300a00 */
[----:B----4-:R-:W3:-:S15]  /*4c230*/  LDL.LU.64 R10, [R1+0xcf8] ;  /* 0x000cf800010a7983 */ /* 0x010ede0000300a00 */
[----:B------:R-:W-:-:S02]  /*4c240*/  NOP ;  /* 0x0000000000007918 */ /* 0x000fc40000000000 */
[----:B------:R-:W-:Y:S02]  /*4c250*/  IMAD.MOV.U32 R206, RZ, RZ, R4 ;  /* 0x000000ffffce7224 */ /* 0x000fe400078e0004 */
[----:B------:R-:W-:Y:S02]  /*4c260*/  IMAD.MOV.U32 R207, RZ, RZ, R5 ;  /* 0x000000ffffcf7224 */ /* 0x000fe400078e0005 */
[----:B------:R-:W-:Y:S01]  /*4c270*/  IMAD.MOV.U32 R226, RZ, RZ, R6 ;  /* 0x000000ffffe27224 */ /* 0x000fe200078e0006 */
[----:B------:R-:W4:Y:S01]  /*4c280*/  LDL.LU.64 R4, [R1+0xcc0] ;  /* 0x000cc00001047983 */ /* 0x000f220000300a00 */
[----:B------:R-:W-:-:S03]  /*4c290*/  IMAD.MOV.U32 R227, RZ, RZ, R7 ;  /* 0x000000ffffe37224 */ /* 0x000fc600078e0007 */
        /* <DEDUP_REMOVED lines=11> */
[----:B------:R-:W-:Y:S04]  /*4c350*/  STL.64 [R1+0x3e50], R226 ;  /* 0x003e50e201007387 */ /* 0x000fe80000100a00 */
[----:B------:R-:W-:Y:S04]  /*4c360*/  STL.64 [R1+0x3e48], R224 ;  /* 0x003e48e001007387 */ /* 0x000fe80000100a00 */
[----:B------:R-:W-:Y:S04]  /*4c370*/  STL [R1+0x3d34], R207 ;  /* 0x003d34cf01007387 */ /* 0x000fe80000100800 */
[----:B------:R-:W-:Y:S01]  /*4c380*/  STL [R1+0x3d30], R206 ;  /* 0x003d30ce01007387 */ /* 0x000fe20000100800 */
[----:B------:R-:W-:-:S15]  /*4c390*/  HMMA.1688.F32.TF32 R40, R236, R204, R40 ;  /* 0x000000ccec28723c */ /* 0x000fde0000081028 */
[----:B------:R-:W-:-:S09]  /*4c3a0*/  NOP ;  /* 0x0000000000007918 */ /* 0x000fd20000000000 */
[----:B------:R-:W-:Y:S01]  /*4c3b0*/  IMAD.MOV.U32 R222, RZ, RZ, R40 ;  /* 0x000000ffffde7224 */ /* 0x000fe200078e0028 */
[----:B------:R-:W-:Y:S01]  /*4c3c0*/  MOV R218, R42 ;  /* 0x0000002a00da7202 */ /* 0x000fe20000000f00 */
[----:B------:R-:W-:Y:S02]  /*4c3d0*/  IMAD.MOV.U32 R223, RZ, RZ, R41 ;  /* 0x000000ffffdf7224 */ /* 0x000fe400078e0029 */
[----:B------:R-:W-:Y:S02]  /*4c3e0*/  IMAD.MOV.U32 R219, RZ, RZ, R43 ;  /* 0x000000ffffdb7224 */ /* 0x000fe400078e002b */
[C---:B------:R-:W-:Y:S06]  /*4c3f0*/  HMMA.1688.F32.TF32 R40, R236.reuse, R200, R36 ;  /* 0x000000c8ec28723c */ /* 0x040fec0000081024 */
[----:B--2---:R-:W-:Y:S01]  /*4c400*/  HMMA.1688.F32.TF32 R36, R236, R196, R12 ;  /* 0x000000c4ec24723c */ /* 0x004fe2000008100c */
[----:B------:R-:W2:-:S15]  /*4c410*/  LDL.LU.64 R12, [R1+0xc30] ;  /* 0x000c3000010c7983 */ /* 0x000e9e0000300a00 */
[----:B------:R-:W-:-:S01]  /*4c420*/  NOP ;  /* 0x0000000000007918 */ /* 0x000fc20000000000 */
[----:B------:R-:W-:Y:S04]  /*4c430*/  STL.64 [R1+0x500], R40 ;  /* 0x0005002801007387 */ /* 0x000fe80000100a00 */
[----:B------:R-:W-:Y:S04]  /*4c440*/  STL.64 [R1+0x508], R42 ;  /* 0x0005082a01007387 */ /* 0x000fe80000100a00 */
[----:B------:R-:W2:Y:S04]  /*4c450*/  LDL.LU.64 R14, [R1+0xc38] ;  /* 0x000c3800010e7983 */ /* 0x000ea80000300a00 */
[----:B------:R-:W-:Y:S04]  /*4c460*/  STL.64 [R1+0x520], R36 ;  /* 0x0005202401007387 */ /* 0x000fe80000100a00 */
[----:B------:R3:W-:Y:S02]  /*4c470*/  STL.64 [R1+0x528], R38 ;  /* 0x0005282601007387 */ /* 0x0007e40000100a00 */
[----:B---3--:R-:W-:Y:S02]  /*4c480*/  HMMA.1688.F32.TF32 R36, R236, R192, R8 ;  /* 0x000000c0ec24723c */ /* 0x008fe40000081008 */
[----:B------:R-:W3:Y:S04]  /*4c490*/  LDL.LU.64 R8, [R1+0xc20] ;  /* 0x000c200001087983 */ /* 0x000ee80000300a00 */
[----:B------:R-:W3:-:S15]  /*4c4a0*/  LDL.LU.64 R10, [R1+0xc28] ;  /* 0x000c2800010a7983 */ /* 0x000ede0000300a00 */
[----:B------:R-:W-:-:S02]  /*4c4b0*/  NOP ;  /* 0x0000000000007918 */ /* 0x000fc40000000000 */
[----:B------:R-:W-:Y:S04]  /*4c4c0*/  STL.64 [R1+0x540], R36 ;  /* 0x0005402401007387 */ /* 0x000fe80000100a00 */
[----:B------:R4:W-:Y:S02]  /*4c4d0*/  STL.64 [R1+0x548], R38 ;  /* 0x0005482601007387 */ /* 0x0009e40000100a00 */
[C---:B----4-:R-:W-:Y:S02]  /*4c4e0*/  HMMA.1688.F32.TF32 R36, R236.reuse, R188, R4 ;  /* 0x000000bcec24723c */ /* 0x050fe40000081004 */
[----:B------:R-:W4:Y:S04]  /*4c4f0*/  LDL.LU.64 R4, [R1+0xc10] ;  /* 0x000c100001047983 */ /* 0x000f280000300a00 */
[----:B------:R-:W4:Y:S01]  /*4c500*/  LDL.LU.64 R6, [R1+0xc18] ;  /* 0x000c180001067983 */ /* 0x000f220000300a00 */
[C---:B------:R-:W-:Y:S06]  /*4c510*/  HMMA.1688.F32.TF32 R32, R236.reuse, R184, R32 ;  /* 0x000000b8ec20723c */ /* 0x040fec0000081020 */
[C---:B------:R-:W-:Y:S06]  /*4c520*/  HMMA.1688.F32.TF32 R28, R236.reuse, R180, R28 ;  /* 0x000000b4ec1c723c */ /* 0x040fec000008101c */
[C---:B------:R-:W-:Y:S06]  /*4c530*/  HMMA.1688.F32.TF32 R24, R236.reuse, R176, R24 ;  /* 0x000000b0ec18723c */ /* 0x040fec0000081018 */
[C---:B------:R-:W-:Y:S01]  /*4c540*/  HMMA.1688.F32.TF32 R20, R236.reuse, R172, R20 ;  /* 0x000000acec14723c */ /* 0x040fe20000081014 */
[----:B------:R1:W-:Y:S04]  /*4c550*/  STL.64 [R1+0x560], R36 ;  /* 0x0005602401007387 */ /* 0x0003e80000100a00 */
        /* <DEDUP_REMOVED lines=8> */
[----:B------:R-:W4:Y:S04]  /*4c5e0*/  LDL.LU.64 R40, [R1+0xc00] ;  /* 0x000c000001287983 */ /* 0x000f280000300a00 */
[----:B------:R-:W4:Y:S01]  /*4c5f0*/  LDL.LU.64 R42, [R1+0xc08] ;  /* 0x000c0800012a7983 */ /* 0x000f220000300a00 */
[----:B------:R-:W-:Y:S03]  /*4c600*/  HMMA.1688.F32.TF32 R16, R236, R168, R16 ;  /* 0x000000a8ec10723c */ /* 0x000fe60000081010 */
[----:B-1----:R-:W4:Y:S04]  /*4c610*/  LDL.LU.64 R36, [R1+0xbf0] ;  /* 0x000bf00001247983 */ /* 0x002f280000300a00 */
[----:B------:R-:W4:Y:S04]  /*4c620*/  LDL.LU.64 R38, [R1+0xbf8] ;  /* 0x000bf80001267983 */ /* 0x000f280000300a00 */
[----:B------:R-:W4:Y:S04]  /*4c630*/  LDL.LU.64 R32, [R1+0xbe0] ;  /* 0x000be00001207983 */ /* 0x000f280000300a00 */
[----:B------:R-:W4:Y:S04]  /*4c640*/  LDL.LU.64 R34, [R1+0xbe8] ;  /* 0x000be80001227983 */ /* 0x000f280000300a00 */
[----:B------:R-:W4:Y:S04]  /*4c650*/  LDL.LU.64 R28, [R1+0xbd0] ;  /* 0x000bd000011c7983 */ /* 0x000f280000300a00 */
[----:B------:R-:W4:Y:S04]  /*4c660*/  LDL.LU.64 R30, [R1+0xbd8] ;  /* 0x000bd800011e7983 */ /* 0x000f280000300a00 */
[----:B------:R-:W4:Y:S04]  /*4c670*/  LDL.LU.64 R24, [R1+0xbc0] ;  /* 0x000bc00001187983 */ /* 0x000f280000300a00 */
[----:B------:R-:W4:Y:S01]  /*4c680*/  LDL.LU.64 R26, [R1+0xbc8] ;  /* 0x000bc800011a7983 */ /* 0x000f220000300a00 */
[----:B------:R-:W-:-:S02]  /*4c690*/  IMAD.MOV.U32 R178, RZ, RZ, R22 ;  /* 0x000000ffffb27224 */ /* 0x000fc400078e0016 */
[----:B------:R-:W-:Y:S01]  /*4c6a0*/  IMAD.MOV.U32 R179, RZ, RZ, R23 ;  /* 0x000000ffffb37224 */ /* 0x000fe200078e0017 */
[----:B------:R-:W4:Y:S01]  /*4c6b0*/  LDL.LU.64 R20, [R1+0xba0] ;  /* 0x000ba00001147983 */ /* 0x000f220000300a00 */
[----:B------:R-:W-:Y:S01]  /*4c6c0*/  IMAD.MOV.U32 R182, RZ, RZ, R16 ;  /* 0x000000ffffb67224 */ /* 0x000fe200078e0010 */
[----:B------:R-:W-:Y:S01]  /*4c6d0*/  MOV R202, R18 ;  /* 0x0000001200ca7202 */ /* 0x000fe20000000f00 */
[----:B------:R-:W-:Y:S01]  /*4c6e0*/  IMAD.MOV.U32 R186, RZ, RZ, R17 ;  /* 0x000000ffffba7224 */ /* 0x000fe200078e0011 */
[----:B------:R-:W4:Y:S01]  /*4c6f0*/  LDL.LU.64 R22, [R1+0xba8] ;  /* 0x000ba80001167983 */ /* 0x000f220000300a00 */
[----:B------:R-:W-:-:S03]  /*4c700*/  IMAD.MOV.U32 R203, RZ, RZ, R19 ;  /* 0x000000ffffcb7224 */ /* 0x000fc600078e0013 */
[----:B------:R-:W4:Y:S04]  /*4c710*/  LDL.LU.64 R16, [R1+0xb90] ;  /* 0x000b900001107983 */ /* 0x000f280000300a00 */
[----:B------:R-:W4:Y:S01]  /*4c720*/  LDL.LU.64 R18, [R1+0xb98] ;  /* 0x000b980001127983 */ /* 0x000f220000300a00 */
[C---:B--2---:R-:W-:Y:S06]  /*4c730*/  HMMA.1688.F32.TF32 R12, R236.reuse, R164, R12 ;  /* 0x000000a4ec0c723c */ /* 0x044fec000008100c */
[----:B---3--:R-:W-:-:S15]  /*4c740*/  HMMA.1688.F32.TF32 R8, R236, R160, R8 ;  /* 0x000000a0ec08723c */ /* 0x008fde0000081008 */
[----:B------:R-:W-:-:S03]  /*4c750*/  NOP ;  /* 0x0000000000007918 */ /* 0x000fc60000000000 */
[----:B------:R-:W-:Y:S02]  /*4c760*/  IMAD.MOV.U32 R187, RZ, RZ, R12 ;  /* 0x000000ffffbb7224 */ /* 0x000fe400078e000c */
[----:B------:R-:W-:Y:S02]  /*4c770*/  IMAD.MOV.U32 R190, RZ, RZ, R13 ;  /* 0x000000ffffbe7224 */ /* 0x000fe400078e000d */
[----:B------:R-:W-:Y:S01]  /*4c780*/  IMAD.MOV.U32 R198, RZ, RZ, R14 ;  /* 0x000000ffffc67224 */ /* 0x000fe200078e000e */
[----:B------:R-:W2:Y:S01]  /*4c790*/  LDL.LU.64 R12, [R1+0xb70] ;  /* 0x000b7000010c7983 */ /* 0x000ea20000300a00 */
[----:B------:R-:W-:-:S03]  /*4c7a0*/  IMAD.MOV.U32 R199, RZ, RZ, R15 ;  /* 0x000000ffffc77224 */ /* 0x000fc600078e000f */
[----:B------:R-:W2:Y:S01]  /*4c7b0*/  LDL.LU.64 R14, [R1+0xb78] ;  /* 0x000b7800010e7983 */ /* 0x000ea20000300a00 */
[----:B----4-:R-:W-:Y:S01]  /*4c7c0*/  HMMA.1688.F32.TF32 R4, R236, R156, R4 ;  /* 0x0000009cec04723c */ /* 0x010fe20000081004 */
[----:B------:R-:W-:Y:S01]  /*4c7d0*/  MOV R194, R8 ;  /* 0x0000000800c27202 */ /* 0x000fe20000000f00 */
[----:B------:R-:W-:Y:S02]  /*4c7e0*/  IMAD.MOV.U32 R195, RZ, RZ, R9 ;  /* 0x000000ffffc37224 */ /* 0x000fe400078e0009 */
[----:B------:R-:W-:Y:S02]  /*4c7f0*/  IMAD.MOV.U32 R191, RZ, RZ, R10 ;  /* 0x000000ffffbf7224 */ /* 0x000fe400078e000a */
[----:B------:R-:W-:-:S15]  /*4c800*/  IMAD.MOV.U32 R183, RZ, RZ, R11 ;  /* 0x000000ffffb77224 */ /* 0x000fde00078e000b */
[----:B------:R-:W-:-:S03]  /*4c810*/  NOP ;  /* 0x0000000000007918 */ /* 0x000fc60000000000 */
[----:B------:R-:W-:Y:S01]  /*4c820*/  IMAD.MOV.U32 R170, RZ, RZ, R4 ;  /* 0x000000ffffaa7224 */ /* 0x000fe200078e0004 */
[----:B------:R-:W-:Y:S01]  /*4c830*/  MOV R174, R6 ;  /* 0x0000000600ae7202 */ /* 0x000fe20000000f00 */
[----:B------:R-:W-:Y:S02]  /*4c840*/  IMAD.MOV.U32 R171, RZ, RZ, R5 ;  /* 0x000000ffffab7224 */ /* 0x000fe400078e0005 */
[----:B------:R-:W-:Y:S01]  /*4c850*/  IMAD.MOV.U32 R175, RZ, RZ, R7 ;  /* 0x000000ffffaf7224 */ /* 0x000fe200078e0007 */
[----:B------:R-:W3:Y:S04]  /*4c860*/  LDL.LU.64 R4, [R1+0xb20] ;  /* 0x000b200001047983 */ /* 0x000ee80000300a00 */
[----:B------:R-:W3:Y:S04]  /*4c870*/  LDL.LU.64 R6, [R1+0xb28] ;  /* 0x000b280001067983 */ /* 0x000ee80000300a00 */
[----:B------:R-:W4:Y:S04]  /*4c880*/  LDL.LU.64 R8, [R1+0xb10] ;  /* 0x000b100001087983 */ /* 0x000f280000300a00 */
[----:B------:R-:W4:Y:S01]  /*4c890*/  LDL.LU.64 R10, [R1+0xb18] ;  /* 0x000b1800010a7983 */ /* 0x000f220000300a00 */
[C---:B------:R-:W-:Y:S06]  /*4c8a0*/  HMMA.1688.F32.TF32 R40, R236.reuse, R152, R40 ;  /* 0x00000098ec28723c */ /* 0x040fec0000081028 */
[C---:B------:R-:W-:Y:S06]  /*4c8b0*/  HMMA.1688.F32.TF32 R36, R236.reuse, R148, R36 ;  /* 0x00000094ec24723c */ /* 0x040fec0000081024 */
[----:B------:R-:W-:Y:S11]  /*4c8c0*/  HMMA.1688.F32.TF32 R24, R236, R136, R24 ;  /* 0x00000088ec18723c */ /* 0x000ff60000081018 */
[----:B------:R-:W-:-:S13]  /*4c8d0*/  STL.64 [R1+0x600], R40 ;  /* 0x0006002801007387 */ /* 0x000fda0000100a00 */
[----:B------:R-:W-:Y:S02]  /*4c8e0*/  IMAD.MOV.U32 R150, RZ, RZ, R24 ;  /* 0x000000ffff967224 */ /* 0x000fe400078e0018 */
[----:B------:R-:W-:Y:S02]  /*4c8f0*/  IMAD.MOV.U32 R154, RZ, RZ, R25 ;  /* 0x000000ffff9a7224 */ /* 0x000fe400078e0019 */
[----:B------:R-:W-:Y:S02]  /*4c900*/  IMAD.MOV.U32 R155, RZ, RZ, R26 ;  /* 0x000000ffff9b7224 */ /* 0x000fe400078e001a */
[----:B------:R-:W-:Y:S02]  /*4c910*/  IMAD.MOV.U32 R151, RZ, RZ, R27 ;  /* 0x000000ffff977224 */ /* 0x000fe400078e001b */
[C---:B------:R-:W-:Y:S06]  /*4c920*/  HMMA.1688.F32.TF32 R24, R236.reuse, R132, R20 ;  /* 0x00000084ec18723c */ /* 0x040fec0000081014 */
[----:B------:R-:W-:Y:S01]  /*4c930*/  HMMA.1688.F32.TF32 R20, R236, R128, R16 ;  /* 0x00000080ec14723c */ /* 0x000fe20000081010 */
[----:B------:R-:W-:-:S15]  /*4c940*/  STL.64 [R1+0x620], R36 ;  /* 0x0006202401007387 */ /* 0x000fde0000100a00 */
[----:B------:R-:W-:-:S01]  /*4c950*/  NOP ;  /* 0x0000000000007918 */ /* 0x000fc20000000000 */
[----:B------:R-:W-:Y:S04]  /*4c960*/  STL.64 [R1+0x6d0], R24 ;  /* 0x0006d01801007387 */ /* 0x000fe80000100a00 */
[----:B------:R-:W-:Y:S04]  /*4c970*/  STL.64 [R1+0x6d8], R26 ;  /* 0x0006d81a01007387 */ /* 0x000fe80000100a00 */
[----:B------:R-:W-:Y:S04]  /*4c980*/  STL.64 [R1+0x6f0], R20 ;  /* 0x0006f01401007387 */ /* 0x000fe80000100a00 */
[----:B------:R-:W-:Y:S01]  /*4c990*/  STL.64 [R1+0x6f8], R22 ;  /* 0x0006f81601007387 */ /* 0x000fe20000100a00 */
[C---:B------:R-:W-:Y:S03]  /*4c9a0*/  HMMA.1688.F32.TF32 R32, R236.reuse, R144, R32 ;  /* 0x00000090ec20723c */ /* 0x040fe60000081020 */
[----:B------:R-:W1:Y:S03]  /*4c9b0*/  LDSM.16.M88.4 R20, [R0+UR14+0xd400] ;  /* 0x00d4000e0014783b */ /* 0x000e660008000200 */
[C---:B----4-:R-:W-:Y:S06]  /*4c9c0*/  HMMA.1688.F32.TF32 R8, R236.reuse, R116, R8 ;  /* 0x00000074ec08723c */ /* 0x050fec0000081008 */
[C---:B------:R-:W-:Y:S06]  /*4c9d0*/  HMMA.1688.F32.TF32 R44, R236.reuse, R208, R44 ;  /* 0x000000d0ec2c723c */ /* 0x040fec000008102c */
[C---:B------:R-:W-:Y:S01]  /*4c9e0*/  HMMA.1688.F32.TF32 R28, R236.reuse, R140, R28 ;  /* 0x0000008cec1c723c */ /* 0x040fe2000008101c */
[----:B------:R-:W-:Y:S01]  /*4c9f0*/  IMAD.MOV.U32 R162, RZ, RZ, R38 ;  /* 0x000000ffffa27224 */ /* 0x000fe200078e0026 */
[----:B------:R-:W-:Y:S04]  /*4ca00*/  LDSM.16.M88.4 R24, [R0+UR14+0xf800] ;  /* 0x00f8000e0018783b */ /* 0x000fe80008000200 */
[C---:B--2---:R-:W-:Y:S06]  /*4ca10*/  HMMA.1688.F32.TF32 R16, R236.reuse, R124, R12 ;  /* 0x0000007cec10723c */ /* 0x044fec000008100c */
[----:B---3--:R-:W-:Y:S01]  /*4ca20*/  HMMA.1688.F32.TF32 R12, R236, R120, R4 ;  /* 0x00000078ec0c723c */ /* 0x008fe20000081004 */
[----:B------:R-:W-:Y:S01]  /*4ca30*/  IMAD.MOV.U32 R134, RZ, RZ, R11 ;  /* 0x000000ffff867224 */ /* 0x000fe200078e000b */
[----:B------:R-:W-:-:S15]  /*4ca40*/  MOV R118, R10 ;  /* 0x0000000a00767202 */ /* 0x000fde0000000f00 */
[----:B------:R-:W-:Y:S04]  /*4ca50*/  STL.64 [R1+0x710], R16 ;  /* 0x0007101001007387 */ /* 0x000fe80000100a00 */
[----:B------:R-:W-:Y:S04]  /*4ca60*/  STL.64 [R1+0x718], R18 ;  /* 0x0007181201007387 */ /* 0x000fe80000100a00 */
[----:B------:R-:W-:Y:S04]  /*4ca70*/  STL.64 [R1+0x730], R12 ;  /* 0x0007300c01007387 */ /* 0x000fe80000100a00 */
[----:B------:R-:W-:Y:S04]  /*4ca80*/  STL.64 [R1+0x738], R14 ;  /* 0x0007380e01007387 */ /* 0x000fe80000100a00 */
[----:B------:R-:W-:Y:S04]  /*4ca90*/  STL.64 [R1+0x840], R8 ;  /* 0x0008400801007387 */ /* 0x000fe80000100a00 */
[----:B------:R-:W-:Y:S04]  /*4caa0*/  STL [R1+0x3afc], R134 ;  /* 0x003afc8601007387 */ /* 0x000fe80000100800 */
[----:B------:R-:W-:Y:S04]  /*4cab0*/  STL [R1+0x3af8], R118 ;  /* 0x003af87601007387 */ /* 0x000fe80000100800 */
[----:B------:R-:W2:Y:S04]  /*4cac0*/  LDL.LU.64 R228, [R1+0x1620] ;  /* 0x0016200001e47983 */ /* 0x000ea80000300a00 */
[----:B------:R-:W2:Y:S04]  /*4cad0*/  LDL.LU.64 R230, [R1+0x1628] ;  /* 0x0016280001e67983 */ /* 0x000ea80000300a00 */
[----:B------:R-:W3:Y:S04]  /*4cae0*/  LDL.LU.64 R224, [R1+0x1610] ;  /* 0x0016100001e07983 */ /* 0x000ee80000300a00 */
[----:B------:R-:W3:Y:S01]  /*4caf0*/  LDL.LU.64 R226, [R1+0x1618] ;  /* 0x0016180001e27983 */ /* 0x000ee20000300a00 */
[----:B------:R-:W4:Y:S01]  /*4cb00*/  S2R R5, SR_TID.X ;  /* 0x0000000000057919 */ /* 0x000f220000002100 */
[----:B------:R-:W-:Y:S01]  /*4cb10*/  MOV R138, R32 ;  /* 0x00000020008a7202 */ /* 0x000fe20000000f00 */
[----:B------:R-:W-:-:S02]  /*4cb20*/  IMAD.MOV.U32 R139, RZ, RZ, R33 ;  /* 0x000000ffff8b7224 */ /* 0x000fc400078e0021 */
[----:B------:R-:W-:Y:S01]  /*4cb30*/  IMAD.MOV.U32 R142, RZ, RZ, R34 ;  /* 0x000000ffff8e7224 */ /* 0x000fe200078e0022 */
[----:B------:R-:W1:Y:S01]  /*4cb40*/  LDSM.16.M88.4 R8, [R0+UR14+0xd800] ;  /* 0x00d8000e0008783b */ /* 0x000e620008000200 */
[----:B------:R-:W-:Y:S01]  /*4cb50*/  IMAD.MOV.U32 R143, RZ, RZ, R35 ;  /* 0x000000ffff8f7224 */ /* 0x000fe200078e0023 */
[----:B------:R-:W-:Y:S01]  /*4cb60*/  MOV R210, R44 ;  /* 0x0000002c00d27202 */ /* 0x000fe20000000f00 */
[----:B------:R-:W-:Y:S01]  /*4cb70*/  IMAD.MOV.U32 R211, RZ, RZ, R45 ;  /* 0x000000ffffd37224 */ /* 0x000fe200078e002d */
[----:B------:R-:W1:Y:S01]  /*4cb80*/  LDSM.16.M88.4 R32, [R0+UR14+0xdc00] ;  /* 0x00dc000e0020783b */ /* 0x000e620008000200 */
[----:B------:R-:W-:Y:S02]  /*4cb90*/  IMAD.MOV.U32 R214, RZ, RZ, R46 ;  /* 0x000000ffffd67224 */ /* 0x000fe400078e002e */
[----:B------:R-:W-:Y:S01]  /*4cba0*/  IMAD.MOV.U32 R215, RZ, RZ, R47 ;  /* 0x000000ffffd77224 */ /* 0x000fe200078e002f */
[----:B------:R-:W-:Y:S01]  /*4cbb0*/  LDSM.16.M88.4 R12, [R0+UR14+0xf000] ;  /* 0x00f0000e000c783b */ /* 0x000fe20008000200 */
[----:B------:R-:W-:-:S03]  /*4cbc0*/  IMAD.MOV.U32 R163, RZ, RZ, R39 ;  /* 0x000000ffffa37224 */ /* 0x000fc600078e0027 */
[----:B------:R-:W1:Y:S01]  /*4cbd0*/  LDSM.16.M88.4 R44, [R0+UR14+0xe000] ;  /* 0x00e0000e002c783b */ /* 0x000e620008000200 */
[----:B------:R-:W-:Y:S02]  /*4cbe0*/  IMAD.MOV.U32 R166, RZ, RZ, R42 ;  /* 0x000000ffffa67224 */ /* 0x000fe400078e002a */
[----:B------:R-:W-:Y:S01]  /*4cbf0*/  IMAD.MOV.U32 R167, RZ, RZ, R43 ;  /* 0x000000ffffa77224 */ /* 0x000fe200078e002b */
[----:B------:R-:W1:Y:S04]  /*4cc00*/  LDSM.16.M88.4 R36, [R0+UR14+0xe400] ;  /* 0x00e4000e0024783b */ /* 0x000e680008000200 */
[----:B------:R-:W1:Y:S01]  /*4cc10*/  LDSM.16.M88.4 R40, [R0+UR14+0xe800] ;  /* 0x00e8000e0028783b */ /* 0x000e620008000200 */
[----:B------:R-:W-:Y:S01]  /*4cc20*/  IMAD.MOV.U32 R146, RZ, RZ, R28 ;  /* 0x000000ffff927224 */ /* 0x000fe200078e001c */
[----:B------:R-:W-:Y:S01]  /*4cc30*/  MOV R158, R30 ;  /* 0x0000001e009e7202 */ /* 0x000fe20000000f00 */
[----:B------:R-:W-:Y:S01]  /*4cc40*/  IMAD.MOV.U32 R147, RZ, RZ, R29 ;  /* 0x000000ffff937224 */ /* 0x000fe200078e001d */
[----:B------:R-:W-:Y:S01]  /*4cc50*/  LDSM.16.M88.4 R16, [R0+UR14+0xf400] ;  /* 0x00f4000e0010783b */ /* 0x000fe20008000200 */
[----:B----4-:R-:W-:-:S02]  /*4cc60*/  LOP3.LUT R4, R5, 0x1c, RZ, 0xc0, !PT ;  /* 0x0000001c05047812 */ /* 0x010fc400078ec0ff */
[C---:B------:R-:W-:Y:S02]  /*4cc70*/  LOP3.LUT R3, R5.reuse, 0x3, RZ, 0xc0, !PT ;  /* 0x0000000305037812 */ /* 0x040fe400078ec0ff */
[C---:B------:R-:W-:Y:S02]  /*4cc80*/  LOP3.LUT R6, R5.reuse, 0x1c, RZ, 0xc0, !PT ;  /* 0x0000001c05067812 */ /* 0x040fe400078ec0ff */
[----:B------:R-:W-:-:S05]  /*4cc90*/  LOP3.LUT R5, R5, 0x3, RZ, 0xc0, !PT ;  /* 0x0000000305057812 */ /* 0x000fca00078ec0ff */
[----:B------:R-:W-:-:S05]  /*4cca0*/  IMAD R5, R5, 0x120, R6 ;  /* 0x0000012005057824 */ /* 0x000fca00078e0206 */
[----:B------:R-:W-:Y:S01]  /*4ccb0*/  LOP3.LUT R5, R5, 0x40, RZ, 0x3c, !PT ;  /* 0x0000004005057812 */ /* 0x000fe200078e3cff */
[----:B------:R-:W-:Y:S01]  /*4ccc0*/  IMAD R3, R3, 0x120, R4 ;  /* 0x0000012003037824 */ /* 0x000fe200078e0204 */
[----:B------:R-:W-:Y:S04]  /*4ccd0*/  STL [R1+0x3b04], R114 ;  /* 0x003b047201007387 */ /* 0x000fe80000100800 */
[----:B------:R-:W-:Y:S04]  /*4cce0*/  LDS R240, [R5+UR13+0x20000] ;  /* 0x0200000d05f07984 */ /* 0x000fe80008000800 */
[----:B------:R-:W-:Y:S04]  /*4ccf0*/  LDS R242, [R5+UR13+0x20400] ;  /* 0x0204000d05f27984 */ /* 0x000fe80008000800 */
[----:B------:R-:W4:Y:S04]  /*4cd00*/  LDSM.16.M88.4 R4, [R0+UR14+0xec00] ;  /* 0x00ec000e0004783b */ /* 0x000f280008000200 */
[----:B------:R-:W-:Y:S01]  /*4cd10*/  STL [R1+0x3b00], R115 ;  /* 0x003b007301007387 */ /* 0x000fe20000100800 */
[----:B------:R-:W-:-:S03]  /*4cd20*/  IMAD.MOV.U32 R159, RZ, RZ, R31 ;  /* 0x000000ffff9f7224 */ /* 0x000fc600078e001f */
[----:B------:R-:W-:Y:S04]  /*4cd30*/  STL [R1+0x3a08], R102 ;  /* 0x003a086601007387 */ /* 0x000fe80000100800 */
[----:B------:R-:W-:Y:S04]  /*4cd40*/  STL [R1+0x3a04], R103 ;  /* 0x003a046701007387 */ /* 0x000fe80000100800 */
[----:B------:R-:W-:Y:S04]  /*4cd50*/  STL [R1+0x3a00], R98 ;  /* 0x003a006201007387 */ /* 0x000fe80000100800 */
[----:B------:R-:W-:Y:S04]  /*4cd60*/  STL [R1+0x39fc], R99 ;  /* 0x0039fc6301007387 */ /* 0x000fe80000100800 */
[----:B------:R-:W-:Y:S04]  /*4cd70*/  STL [R1+0x39f4], R94 ;  /* 0x0039f45e01007387 */ /* 0x000fe80000100800 */
[----:B------:R-:W4:Y:S04]  /*4cd80*/  LDSM.16.M88.4 R28, [R0+UR14+0xfc00] ;  /* 0x00fc000e001c783b */ /* 0x000f280008000200 */
        /* <DEDUP_REMOVED lines=23> */
[----:B-1----:R-:W-:Y:S04]  /*4cf00*/  STL [R1+0x3924], R23 ;  /* 0x0039241701007387 */ /* 0x002fe80000100800 */
        /* <DEDUP_REMOVED lines=9> */
[----:B----4-:R-:W-:Y:S04]  /*4cfa0*/  STL [R1+0x38e4], R6 ;  /* 0x0038e40601007387 */ /* 0x010fe80000100800 */
        /* <DEDUP_REMOVED lines=8> */
[----:B--2---:R-:W-:-:S15]  /*4d030*/  HMMA.1688.F32.TF32 R228, R236, R112, R228 ;  /* 0x00000070ece4723c */ /* 0x004fde00000810e4 */
[----:B------:R-:W-:-:S09]  /*4d040*/  NOP ;  /* 0x0000000000007918 */ /* 0x000fd20000000000 */
[----:B------:R-:W-:Y:S02]  /*4d050*/  IMAD.MOV.U32 R135, RZ, RZ, R228 ;  /* 0x000000ffff877224 */ /* 0x000fe400078e00e4 */
[----:B------:R-:W-:Y:S02]  /*4d060*/  IMAD.MOV.U32 R126, RZ, RZ, R229 ;  /* 0x000000ffff7e7224 */ /* 0x000fe400078e00e5 */
[----:B------:R-:W-:Y:S01]  /*4d070*/  IMAD.MOV.U32 R130, RZ, RZ, R230 ;  /* 0x000000ffff827224 */ /* 0x000fe200078e00e6 */
[----:B------:R-:W2:Y:S01]  /*4d080*/  LDL.LU.64 R228, [R1+0x1600] ;  /* 0x0016000001e47983 */ /* 0x000ea20000300a00 */
[----:B------:R-:W-:-:S03]  /*4d090*/  IMAD.MOV.U32 R131, RZ, RZ, R231 ;  /* 0x000000ffff837224 */ /* 0x000fc600078e00e7 */
[----:B------:R-:W2:Y:S01]  /*4d0a0*/  LDL.LU.64 R230, [R1+0x1608] ;  /* 0x0016080001e67983 */ /* 0x000ea20000300a00 */
[----:B---3--:R-:W-:Y:S03]  /*4d0b0*/  HMMA.1688.F32.TF32 R224, R236, R108, R224 ;  /* 0x0000006cece0723c */ /* 0x008fe600000810e0 */
[----:B------:R-:W3:Y:S04]  /*4d0c0*/  LDL.LU.64 R248, [R1+0x15f0] ;  /* 0x0015f00001f87983 */ /* 0x000ee80000300a00 */
[----:B------:R-:W3:Y:S04]  /*4d0d0*/  LDL.LU.64 R250, [R1+0x15f8] ;  /* 0x0015f80001fa7983 */ /* 0x000ee80000300a00 */
[----:B------:R-:W4:Y:S04]  /*4d0e0*/  LDL.LU.64 R244, [R1+0x15e0] ;  /* 0x0015e00001f47983 */ /* 0x000f280000300a00 */
[----:B------:R-:W4:Y:S09]  /*4d0f0*/  LDL.LU.64 R246, [R1+0x15e8] ;  /* 0x0015e80001f67983 */ /* 0x000f320000300a00 */
[----:B------:R-:W-:Y:S01]  /*4d100*/  MOV R114, R224 ;  /* 0x000000e000727202 */ /* 0x000fe20000000f00 */
[----:B------:R-:W-:-:S02]  /*4d110*/  IMAD.MOV.U32 R115, RZ, RZ, R225 ;  /* 0x000000ffff737224 */ /* 0x000fc400078e00e1 */
[----:B------:R-:W-:Y:S01]  /*4d120*/  IMAD.MOV.U32 R134, RZ, RZ, R226 ;  /* 0x000000ffff867224 */ /* 0x000fe200078e00e2 */
[----:B------:R-:W4:Y:S01]  /*4d130*/  LDL.LU.64 R224, [R1+0x15d0] ;  /* 0x0015d00001e07983 */ /* 0x000f220000300a00 */
[----:B------:R-:W-:-:S03]  /*4d140*/  IMAD.MOV.U32 R118, RZ, RZ, R227 ;  /* 0x000000ffff767224 */ /* 0x000fc600078e00e3 */
[----:B------:R-:W4:Y:S04]  /*4d150*/  LDL.LU.64 R226, [R1+0x15d8] ;  /* 0x0015d80001e27983 */ /* 0x000f280000300a00 */
[----:B------:R-:W-:Y:S04]  /*4d160*/  STL.64 [R1+0x3e00], R110 ;  /* 0x003e006e01007387 */ /* 0x000fe80000100a00 */
[----:B------:R4:W-:Y:S04]  /*4d170*/  STL.64 [R1+0x3df8], R108 ;  /* 0x003df86c01007387 */ /* 0x0009e80000100a00 */
[----:B------:R-:W4:Y:S04]  /*4d180*/  LDL.LU.64 R232, [R1+0x15c0] ;  /* 0x0015c00001e87983 */ /* 0x000f280000300a00 */
[----:B------:R-:W4:Y:S01]  /*4d190*/  LDL.LU.64 R234, [R1+0x15c8] ;  /* 0x0015c80001ea7983 */ /* 0x000f220000300a00 */
[----:B--2---:R-:W-:-:S15]  /*4d1a0*/  HMMA.1688.F32.TF32 R228, R236, R104, R228 ;  /* 0x00000068ece4723c */ /* 0x004fde00000810e4 */
[----:B------:R-:W-:-:S09]  /*4d1b0*/  NOP ;  /* 0x0000000000007918 */ /* 0x000fd20000000000 */
[----:B------:R-:W-:Y:S01]  /*4d1c0*/  IMAD.MOV.U32 R127, RZ, RZ, R228 ;  /* 0x000000ffff7f7224 */ /* 0x000fe200078e00e4 */
[----:B------:R-:W-:Y:S01]  /*4d1d0*/  MOV R122, R230 ;  /* 0x000000e6007a7202 */ /* 0x000fe20000000f00 */
[----:B------:R-:W-:Y:S02]  /*4d1e0*/  IMAD.MOV.U32 R119, RZ, RZ, R229 ;  /* 0x000000ffff777224 */ /* 0x000fe400078e00e5 */
[----:B------:R-:W-:Y:S01]  /*4d1f0*/  IMAD.MOV.U32 R123, RZ, RZ, R231 ;  /* 0x000000ffff7b7224 */ /* 0x000fe200078e00e7 */
[----:B------:R-:W2:Y:S04]  /*4d200*/  LDL.LU.64 R228, [R1+0x15b0] ;  /* 0x0015b00001e47983 */ /* 0x000ea80000300a00 */
[----:B------:R-:W2:Y:S01]  /*4d210*/  LDL.LU.64 R230, [R1+0x15b8] ;  /* 0x0015b80001e67983 */ /* 0x000ea20000300a00 */
[C---:B---3--:R-:W-:Y:S06]  /*4d220*/  HMMA.1688.F32.TF32 R248, R236.reuse, R100, R248 ;  /* 0x00000064ecf8723c */ /* 0x048fec00000810f8 */
[----:B----4-:R-:W-:Y:S01]  /*4d230*/  HMMA.1688.F32.TF32 R108, R236, R96, R244 ;  /* 0x00000060ec6c723c */ /* 0x010fe200000810f4 */
[----:B------:R-:W-:Y:S04]  /*4d240*/  STL.64 [R1+0x3df0], R106 ;  /* 0x003df06a01007387 */ /* 0x000fe80000100a00 */
[----:B------:R1:W-:-:S12]  /*4d250*/  STL.64 [R1+0x3de8], R104 ;  /* 0x003de86801007387 */ /* 0x0003d80000100a00 */
[----:B------:R-:W-:Y:S01]  /*4d260*/  STL.64 [R1+0xb70], R248 ;  /* 0x000b70f801007387 */ /* 0x000fe20000100a00 */
[C---:B-1----:R-:W-:Y:S03]  /*4d270*/  HMMA.1688.F32.TF32 R104, R236.reuse, R92, R224 ;  /* 0x0000005cec68723c */ /* 0x042fe600000810e0 */
[----:B------:R-:W-:Y:S04]  /*4d280*/  STL.64 [R1+0xb78], R250 ;  /* 0x000b78fa01007387 */ /* 0x000fe80000100a00 */
[----:B------:R1:W-:Y:S04]  /*4d290*/  STL.64 [R1+0xb90], R108 ;  /* 0x000b906c01007387 */ /* 0x0003e80000100a00 */
[----:B------:R3:W-:Y:S04]  /*4d2a0*/  STL.64 [R1+0xb98], R110 ;  /* 0x000b986e01007387 */ /* 0x0007e80000100a00 */
[----:B------:R-:W4:Y:S04]  /*4d2b0*/  LDL.LU.64 R224, [R1+0x15a0] ;  /* 0x0015a00001e07983 */ /* 0x000f280000300a00 */
[----:B------:R-:W4:Y:S04]  /*4d2c0*/  LDL.LU.64 R226, [R1+0x15a8] ;  /* 0x0015a80001e27983 */ /* 0x000f280000300a00 */
[----:B-1----:R-:W4:Y:S04]  /*4d2d0*/  LDL.LU.64 R108, [R1+0x1590] ;  /* 0x00159000016c7983 */ /* 0x002f280000300a00 */
[----:B---3--:R-:W3:Y:S01]  /*4d2e0*/  LDL.LU.64 R110, [R1+0x1598] ;  /* 0x00159800016e7983 */ /* 0x008ee20000300a00 */
[----:B------:R-:W-:Y:S01]  /*4d2f0*/  IMAD.MOV.U32 R38, RZ, RZ, R104 ;  /* 0x000000ffff267224 */ /* 0x000fe200078e0068 */
[----:B------:R-:W-:Y:S01]  /*4d300*/  HMMA.1688.F32.TF32 R232, R236, R88, R232 ;  /* 0x00000058ece8723c */ /* 0x000fe200000810e8 */
[----:B------:R-:W-:-:S02]  /*4d310*/  IMAD.MOV.U32 R39, RZ, RZ, R105 ;  /* 0x000000ffff277224 */ /* 0x000fc400078e0069 */
[----:B------:R-:W-:Y:S02]  /*4d320*/  IMAD.MOV.U32 R46, RZ, RZ, R106 ;  /* 0x000000ffff2e7224 */ /* 0x000fe400078e006a */
[----:B------:R-:W-:-:S05]  /*4d330*/  IMAD.MOV.U32 R47, RZ, RZ, R107 ;  /* 0x000000ffff2f7224 */ /* 0x000fca00078e006b */
[----:B------:R1:W-:Y:S04]  /*4d340*/  STL [R1+0x3a7c], R47 ;  /* 0x003a7c2f01007387 */ /* 0x0003e80000100800 */
[----:B------:R1:W-:Y:S04]  /*4d350*/  STL [R1+0x3a78], R46 ;  /* 0x003a782e01007387 */ /* 0x0003e80000100800 */
[----:B------:R1:W-:Y:S04]  /*4d360*/  STL [R1+0x3a74], R39 ;  /* 0x003a742701007387 */ /* 0x0003e80000100800 */
[----:B------:R1:W-:Y:S04]  /*4d370*/  STL [R1+0x3a70], R38 ;  /* 0x003a702601007387 */ /* 0x0003e80000100800 */
[----:B------:R-:W-:Y:S04]  /*4d380*/  STL.64 [R1+0xc10], R232 ;  /* 0x000c10e801007387 */ /* 0x000fe80000100a00 */
[----:B------:R-:W-:Y:S01]  /*4d390*/  STL.64 [R1+0xc18], R234 ;  /* 0x000c18ea01007387 */ /* 0x000fe20000100a00 */
[----:B--2---:R-:W-:-:S15]  /*4d3a0*/  HMMA.1688.F32.TF32 R104, R236, R84, R228 ;  /* 0x00000054ec68723c */ /* 0x004fde00000810e4 */
[----:B------:R-:W-:-:S09]  /*4d3b0*/  NOP ;  /* 0x0000000000007918 */ /* 0x000fd20000000000 */
[----:B-1----:R-:W-:Y:S01]  /*4d3c0*/  MOV R47, R104 ;  /* 0x00000068002f7202 */ /* 0x002fe20000000f00 */
[----:B------:R-:W-:Y:S02]  /*4d3d0*/  IMAD.MOV.U32 R46, RZ, RZ, R105 ;  /* 0x000000ffff2e7224 */ /* 0x000fe400078e0069 */
[----:B------:R-:W-:Y:S01]  /*4d3e0*/  IMAD.MOV.U32 R39, RZ, RZ, R106 ;  /* 0x000000ffff277224 */ /* 0x000fe200078e006a */
[----:B------:R-:W2:Y:S01]  /*4d3f0*/  LDL.LU.64 R104, [R1+0x1580] ;  /* 0x0015800001687983 */ /* 0x000ea20000300a00 */
[----:B------:R-:W-:-:S03]  /*4d400*/  IMAD.MOV.U32 R38, RZ, RZ, R107 ;  /* 0x000000ffff267224 */ /* 0x000fc600078e006b */
[----:B------:R-:W2:Y:S01]  /*4d410*/  LDL.LU.64 R106, [R1+0x1588] ;  /* 0x00158800016a7983 */ /* 0x000ea20000300a00 */
[C---:B----4-:R-:W-:Y:S06]  /*4d420*/  HMMA.1688.F32.TF32 R228, R236.reuse, R80, R224 ;  /* 0x00000050ece4723c */ /* 0x050fec00000810e0 */
[C---:B---3--:R-:W-:Y:S01]  /*4d430*/  HMMA.1688.F32.TF32 R108, R236.reuse, R76, R108 ;  /* 0x0000004cec6c723c */ /* 0x048fe2000008106c */
[----:B------:R1:W-:Y:S04]  /*4d440*/  STL [R1+0x3a8c], R38 ;  /* 0x003a8c2601007387 */ /* 0x0003e80000100800 */
[----:B------:R3:W-:Y:S04]  /*4d450*/  STL [R1+0x3a88], R39 ;  /* 0x003a882701007387 */ /* 0x0007e80000100800 */
[----:B------:R4:W-:Y:S04]  /*4d460*/  STL [R1+0x3a84], R47 ;  /* 0x003a842f01007387 */ /* 0x0009e80000100800 */
[----:B------:R4:W-:Y:S04]  /*4d470*/  STL [R1+0x3a80], R46 ;  /* 0x003a802e01007387 */ /* 0x0009e80000100800 */
[----:B------:R-:W4:Y:S04]  /*4d480*/  LDL.LU.64 R224, [R1+0x1570] ;  /* 0x0015700001e07983 */ /* 0x000f280000300a00 */
[----:B------:R-:W4:Y:S03]  /*4d490*/  LDL.LU.64 R226, [R1+0x1578] ;  /* 0x0015780001e27983 */ /* 0x000f260000300a00 */
[----:B------:R-:W-:Y:S01]  /*4d4a0*/  IMAD.MOV.U32 R34, RZ, RZ, R108 ;  /* 0x000000ffff227224 */ /* 0x000fe200078e006c */
[----:B------:R-:W-:Y:S01]  /*4d4b0*/  STL.64 [R1+0xc40], R228 ;  /* 0x000c40e401007387 */ /* 0x000fe20000100a00 */
[----:B------:R-:W-:Y:S01]  /*4d4c0*/  IMAD.MOV.U32 R35, RZ, RZ, R109 ;  /* 0x000000ffff237224 */ /* 0x000fe200078e006d */
[----:B------:R-:W-:Y:S01]  /*4d4d0*/  MOV R54, R110 ;  /* 0x0000006e00367202 */ /* 0x000fe20000000f00 */
[----:B------:R-:W-:Y:S01]  /*4d4e0*/  IMAD.MOV.U32 R55, RZ, RZ, R111 ;  /* 0x000000ffff377224 */ /* 0x000fe200078e006f */
[----:B------:R-:W-:Y:S04]  /*4d4f0*/  STL.64 [R1+0xc48], R230 ;  /* 0x000c48e601007387 */ /* 0x000fe80000100a00 */
[----:B------:R-:W4:Y:S04]  /*4d500*/  LDL.LU.64 R108, [R1+0x1560] ;  /* 0x00156000016c7983 */ /* 0x000f280000300a00 */
[----:B------:R-:W4:Y:S04]  /*4d510*/  LDL.LU.64 R110, [R1+0x1568] ;  /* 0x00156800016e7983 */ /* 0x000f280000300a00 */
[----:B------:R-:W-:Y:S04]  /*4d520*/  STL [R1+0x3a9c], R55 ;  /* 0x003a9c3701007387 */ /* 0x000fe80000100800 */
[----:B------:R-:W-:Y:S04]  /*4d530*/  STL [R1+0x3a98], R54 ;  /* 0x003a983601007387 */ /* 0x000fe80000100800 */
[----:B------:R-:W-:Y:S04]  /*4d540*/  STL [R1+0x3a94], R35 ;  /* 0x003a942301007387 */ /* 0x000fe80000100800 */
[----:B------:R4:W-:Y:S01]  /*4d550*/  STL [R1+0x3a90], R34 ;  /* 0x003a902201007387 */ /* 0x0009e20000100800 */
[----:B--2---:R-:W-:-:S15]  /*4d560*/  HMMA.1688.F32.TF32 R104, R236, R72, R104 ;  /* 0x00000048ec68723c */ /* 0x004fde0000081068 */
[----:B------:R-:W-:-:S09]  /*4d570*/  NOP ;  /* 0x0000000000007918 */ /* 0x000fd20000000000 */
[----:B-1----:R-:W-:Y:S02]  /*4d580*/  IMAD.MOV.U32 R38, RZ, RZ, R104 ;  /* 0x000000ffff267224 */ /* 0x002fe400078e0068 */
[----:B---3--:R-:W-:Y:S02]  /*4d590*/  IMAD.MOV.U32 R39, RZ, RZ, R105 ;  /* 0x000000ffff277224 */ /* 0x008fe400078e0069 */
[----:B----4-:R-:W-:Y:S01]  /*4d5a0*/  IMAD.MOV.U32 R47, RZ, RZ, R106 ;  /* 0x000000ffff2f7224 */ /* 0x010fe200078e006a */
[----:B------:R-:W2:Y:S01]  /*4d5b0*/  LDL.LU.64 R104, [R1+0x1550] ;  /* 0x0015500001687983 */ /* 0x000ea20000300a00 */
[----:B------:R-:W-:-:S03]  /*4d5c0*/  IMAD.MOV.U32 R46, RZ, RZ, R107 ;  /* 0x000000ffff2e7224 */ /* 0x000fc600078e006b */
[----:B------:R-:W2:Y:S01]  /*4d5d0*/  LDL.LU.64 R106, [R1+0x1558] ;  /* 0x00155800016a7983 */ /* 0x000ea20000300a00 */
[C---:B------:R-:W-:Y:S03]  /*4d5e0*/  HMMA.1688.F32.TF32 R224, R236.reuse, R68, R224 ;  /* 0x00000044ece0723c */ /* 0x040fe600000810e0 */
[----:B------:R1:W-:Y:S03]  /*4d5f0*/  STL [R1+0x3aac], R46 ;  /* 0x003aac2e01007387 */ /* 0x0003e60000100800 */
[----:B------:R-:W-:Y:S01]  /*4d600*/  HMMA.1688.F32.TF32 R108, R236, R64, R108 ;  /* 0x00000040ec6c723c */ /* 0x000fe2000008106c */
[----:B------:R3:W-:Y:S04]  /*4d610*/  STL [R1+0x3aa8], R47 ;  /* 0x003aa82f01007387 */ /* 0x0007e80000100800 */
[----:B------:R4:W-:-:S13]  /*4d620*/  STL [R1+0x3aa4], R38 ;  /* 0x003aa42601007387 */ /* 0x0009da0000100800 */
[----:B------:R-:W-:Y:S01]  /*4d630*/  IMAD.MOV.U32 R34, RZ, RZ, R227 ;  /* 0x000000ffff227224 */ /* 0x000fe200078e00e3 */
[----:B------:R4:W-:Y:S01]  /*4d640*/  STL [R1+0x3aa0], R39 ;  /* 0x003aa02701007387 */ /* 0x0009e20000100800 */
[----:B------:R-:W-:Y:S01]  /*4d650*/  IMAD.MOV.U32 R35, RZ, RZ, R226 ;  /* 0x000000ffff237224 */ /* 0x000fe200078e00e2 */
[----:B------:R-:W-:Y:S01]  /*4d660*/  MOV R55, R224 ;  /* 0x000000e000377202 */ /* 0x000fe20000000f00 */
[----:B------:R-:W-:Y:S02]  /*4d670*/  IMAD.MOV.U32 R54, RZ, RZ, R225 ;  /* 0x000000ffff367224 */ /* 0x000fe400078e00e1 */
[----:B------:R-:W2:Y:S04]  /*4d680*/  LDL.LU.64 R224, [R1+0x1540] ;  /* 0x0015400001e07983 */ /* 0x000ea80000300a00 */
[----:B------:R-:W2:Y:S04]  /*4d690*/  LDL.LU.64 R226, [R1+0x1548] ;  /* 0x0015480001e27983 */ /* 0x000ea80000300a00 */
[----:B------:R-:W-:Y:S01]  /*4d6a0*/  STL [R1+0x3abc], R34 ;  /* 0x003abc2201007387 */ /* 0x000fe20000100800 */
[----:B-1----:R-:W-:-:S03]  /*4d6b0*/  IMAD.MOV.U32 R46, RZ, RZ, R108 ;  /* 0x000000ffff2e7224 */ /* 0x002fc600078e006c */
[----:B------:R-:W-:Y:S01]  /*4d6c0*/  STL [R1+0x3ab8], R35 ;  /* 0x003ab82301007387 */ /* 0x000fe20000100800 */
[----:B---3--:R-:W-:Y:S01]  /*4d6d0*/  IMAD.MOV.U32 R47, RZ, RZ, R109 ;  /* 0x000000ffff2f7224 */ /* 0x008fe200078e006d */
[----:B----4-:R-:W-:Y:S02]  /*4d6e0*/  MOV R38, R110 ;  /* 0x0000006e00267202 */ /* 0x010fe40000000f00 */
[----:B------:R-:W-:Y:S01]  /*4d6f0*/  STL [R1+0x3ab4], R55 ;  /* 0x003ab43701007387 */ /* 0x000fe20000100800 */
[----:B------:R-:W-:-:S03]  /*4d700*/  IMAD.MOV.U32 R39, RZ, RZ, R111 ;  /* 0x000000ffff277224 */ /* 0x000fc600078e006f */
[----:B------:R-:W-:Y:S04]  /*4d710*/  STL [R1+0x3ab0], R54 ;  /* 0x003ab03601007387 */ /* 0x000fe80000100800 */
[----:B------:R-:W3:Y:S04]  /*4d720*/  LDL.LU.64 R108, [R1+0x1530] ;  /* 0x00153000016c7983 */ /* 0x000ee80000300a00 */
[----:B------:R-:W3:Y:S04]  /*4d730*/  LDL.LU.64 R110, [R1+0x1538] ;  /* 0x00153800016e7983 */ /* 0x000ee80000300a00 */
        /* <DEDUP_REMOVED lines=8> */
[----:B------:R-:W-:Y:S02]  /*4d7c0*/  IMAD.MOV.U32 R58, RZ, RZ, R104 ;  /* 0x000000ffff3a7224 */ /* 0x000fe400078e0068 */
[----:B------:R-:W-:Y:S02]  /*4d7d0*/  IMAD.MOV.U32 R59, RZ, RZ, R105 ;  /* 0x000000ffff3b7224 */ /* 0x000fe400078e0069 */
[----:B------:R-:W2:Y:S04]  /*4d7e0*/  LDL.LU.64 R104, [R1+0x1520] ;  /* 0x0015200001687983 */ /* 0x000ea80000300a00 */
[----:B------:R-:W2:Y:S04]  /*4d7f0*/  LDL.LU.64 R106, [R1+0x1528] ;  /* 0x00152800016a7983 */ /* 0x000ea80000300a00 */
[----:B------:R-:W-:Y:S04]  /*4d800*/  STL.64 [R1+0x3de0], R62 ;  /* 0x003de03e01007387 */ /* 0x000fe80000100a00 */
[----:B------:R1:W-:Y:S04]  /*4d810*/  STL.64 [R1+0x3dd8], R60 ;  /* 0x003dd83c01007387 */ /* 0x0003e80000100a00 */
[----:B-1----:R-:W4:Y:S04]  /*4d820*/  LDL.LU.64 R60, [R1+0x1510] ;  /* 0x00151000013c7983 */ /* 0x002f280000300a00 */
[----:B------:R-:W4:Y:S01]  /*4d830*/  LDL.LU.64 R62, [R1+0x1518] ;  /* 0x00151800013e7983 */ /* 0x000f220000300a00 */
[----:B---3--:R-:W-:-:S15]  /*4d840*/  HMMA.1688.F32.TF32 R108, R236, R52, R108 ;  /* 0x00000034ec6c723c */ /* 0x008fde000008106c */
[----:B------:R-:W-:-:S09]  /*4d850*/  NOP ;  /* 0x0000000000007918 */ /* 0x000fd20000000000 */
[----:B------:R-:W-:Y:S01]  /*4d860*/  IMAD.MOV.U32 R74, RZ, RZ, R108 ;  /* 0x000000ffff4a7224 */ /* 0x000fe200078e006c */
[----:B------:R-:W-:Y:S01]  /*4d870*/  MOV R78, R110 ;  /* 0x0000006e004e7202 */ /* 0x000fe20000000f00 */
[----:B------:R-:W-:Y:S02]  /*4d880*/  IMAD.MOV.U32 R75, RZ, RZ, R109 ;  /* 0x000000ffff4b7224 */ /* 0x000fe400078e006d */
[----:B------:R-:W-:Y:S01]  /*4d890*/  IMAD.MOV.U32 R79, RZ, RZ, R111 ;  /* 0x000000ffff4f7224 */ /* 0x000fe200078e006f */
[----:B------:R-:W3:Y:S04]  /*4d8a0*/  LDL.LU.64 R108, [R1+0x1500] ;  /* 0x00150000016c7983 */ /* 0x000ee80000300a00 */
[----:B------:R-:W3:Y:S01]  /*4d8b0*/  LDL.LU.64 R110, [R1+0x1508] ;  /* 0x00150800016e7983 */ /* 0x000ee20000300a00 */
[----:B------:R-:W-:-:S15]  /*4d8c0*/  HMMA.1688.F32.TF32 R224, R236, R56, R224 ;  /* 0x00000038ece0723c */ /* 0x000fde00000810e0 */
[----:B------:R-:W-:-:S09]  /*4d8d0*/  NOP ;  /* 0x0000000000007918 */ /* 0x000fd20000000000 */
[----:B------:R-:W-:Y:S01]  /*4d8e0*/  MOV R34, R224 ;  /* 0x000000e000227202 */ /* 0x000fe20000000f00 */
[----:B------:R-:W-:Y:S02]  /*4d8f0*/  IMAD.MOV.U32 R35, RZ, RZ, R225 ;  /* 0x000000ffff237224 */ /* 0x000fe400078e00e1 */
[----:B------:R-:W-:Y:S02]  /*4d900*/  IMAD.MOV.U32 R55, RZ, RZ, R226 ;  /* 0x000000ffff377224 */ /* 0x000fe400078e00e2 */
[----:B------:R-:W-:Y:S01]  /*4d910*/  IMAD.MOV.U32 R54, RZ, RZ, R227 ;  /* 0x000000ffff367224 */ /* 0x000fe200078e00e3 */
[C---:B--2---:R-:W-:Y:S06]  /*4d920*/  HMMA.1688.F32.TF32 R104, R236.reuse, R48, R104 ;  /* 0x00000030ec68723c */ /* 0x044fec0000081068 */
[----:B----4-:R-:W-:-:S15]  /*4d930*/  HMMA.1688.F32.TF32 R60, R236, R20, R60 ;  /* 0x00000014ec3c723c */ /* 0x010fde000008103c */
[----:B------:R-:W-:-:S03]  /*4d940*/  NOP ;  /* 0x0000000000007918 */ /* 0x000fc60000000000 */
[----:B------:R-:W-:Y:S02]  /*4d950*/  IMAD.MOV.U32 R50, RZ, RZ, R104 ;  /* 0x000000ffff327224 */ /* 0x000fe400078e0068 */
[----:B------:R-:W-:Y:S02]  /*4d960*/  IMAD.MOV.U32 R51, RZ, RZ, R105 ;  /* 0x000000ffff337224 */ /* 0x000fe400078e0069 */
[----:B------:R-:W-:Y:S01]  /*4d970*/  IMAD.MOV.U32 R23, RZ, RZ, R106 ;  /* 0x000000ffff177224 */ /* 0x000fe200078e006a */
[----:B------:R-:W2:Y:S01]  /*4d980*/  LDL.LU.64 R104, [R1+0x14f0] ;  /* 0x0014f00001687983 */ /* 0x000ea20000300a00 */
[----:B------:R-:W-:-:S03]  /*4d990*/  IMAD.MOV.U32 R11, RZ, RZ, R107 ;  /* 0x000000ffff0b7224 */ /* 0x000fc600078e006b */
[----:B------:R-:W2:Y:S01]  /*4d9a0*/  LDL.LU.64 R106, [R1+0x14f8] ;  /* 0x0014f800016a7983 */ /* 0x000ea20000300a00 */
[----:B------:R-:W-:Y:S01]  /*4d9b0*/  MOV R66, R60 ;  /* 0x0000003c00427202 */ /* 0x000fe20000000f00 */
[----:B------:R-:W-:Y:S02]  /*4d9c0*/  IMAD.MOV.U32 R67, RZ, RZ, R61 ;  /* 0x000000ffff437224 */ /* 0x000fe400078e003d */
[----:B------:R-:W-:Y:S01]  /*4d9d0*/  IMAD.MOV.U32 R70, RZ, RZ, R62 ;  /* 0x000000ffff467224 */ /* 0x000fe200078e003e */
[----:B------:R-:W4:Y:S01]  /*4d9e0*/  LDL.LU.64 R60, [R1+0x14e0] ;  /* 0x0014e000013c7983 */ /* 0x000f220000300a00 */
[----:B------:R-:W-:-:S03]  /*4d9f0*/  IMAD.MOV.U32 R71, RZ, RZ, R63 ;  /* 0x000000ffff477224 */ /* 0x000fc600078e003f */
[----:B------:R-:W4:Y:S04]  /*4da00*/  LDL.LU.64 R62, [R1+0x14e8] ;  /* 0x0014e800013e7983 */ /* 0x000f280000300a00 */
[----:B------:R-:W4:Y:S04]  /*4da10*/  LDL.LU.64 R228, [R1+0x14d0] ;  /* 0x0014d00001e47983 */ /* 0x000f280000300a00 */
[----:B------:R-:W4:Y:S01]  /*4da20*/  LDL.LU.64 R230, [R1+0x14d8] ;  /* 0x0014d80001e67983 */ /* 0x000f220000300a00 */
[----:B---3--:R-:W-:Y:S03]  /*4da30*/  HMMA.1688.F32.TF32 R108, R236, R8, R108 ;  /* 0x00000008ec6c723c */ /* 0x008fe6000008106c */
[----:B------:R-:W-:Y:S04]  /*4da40*/  STL.64 [R1+0x3dd0], R10 ;  /* 0x003dd00a01007387 */ /* 0x000fe80000100a00 */
[----:B------:R4:W-:Y:S04]  /*4da50*/  STL.64 [R1+0x3dc8], R8 ;  /* 0x003dc80801007387 */ /* 0x0009e80000100a00 */
[----:B------:R-:W3:Y:S04]  /*4da60*/  LDL.LU.64 R224, [R1+0x14c0] ;  /* 0x0014c00001e07983 */ /* 0x000ee80000300a00 */
[----:B------:R-:W3:Y:S09]  /*4da70*/  LDL.LU.64 R226, [R1+0x14c8] ;  /* 0x0014c80001e27983 */ /* 0x000ef20000300a00 */
[----:B------:R-:W-:Y:S01]  /*4da80*/  IMAD.MOV.U32 R39, RZ, RZ, R108 ;  /* 0x000000ffff277224 */ /* 0x000fe200078e006c */
[----:B------:R-:W-:Y:S01]  /*4da90*/  MOV R46, R110 ;  /* 0x0000006e002e7202 */ /* 0x000fe20000000f00 */
[----:B------:R-:W-:-:S02]  /*4daa0*/  IMAD.MOV.U32 R38, RZ, RZ, R109 ;  /* 0x000000ffff267224 */ /* 0x000fc400078e006d */
[----:B------:R-:W-:Y:S01]  /*4dab0*/  IMAD.MOV.U32 R47, RZ, RZ, R111 ;  /* 0x000000ffff2f7224 */ /* 0x000fe200078e006f */
[----:B------:R-:W3:Y:S04]  /*4dac0*/  LDL.LU.64 R108, [R1+0x14b0] ;  /* 0x0014b000016c7983 */ /* 0x000ee80000300a00 */
[----:B------:R-:W3:Y:S01]  /*4dad0*/  LDL.LU.64 R110, [R1+0x14b8] ;  /* 0x0014b800016e7983 */ /* 0x000ee20000300a00 */
[C---:B--2---:R-:W-:Y:S06]  /*4dae0*/  HMMA.1688.F32.TF32 R104, R236.reuse, R32, R104 ;  /* 0x00000020ec68723c */ /* 0x044fec0000081068 */
[----:B----4-:R-:W-:-:S15]  /*4daf0*/  HMMA.1688.F32.TF32 R8, R236, R44, R60 ;  /* 0x0000002cec08723c */ /* 0x010fde000008103c */
[----:B------:R-:W-:-:S03]  /*4db00*/  NOP ;  /* 0x0000000000007918 */ /* 0x000fc60000000000 */
[----:B------:R-:W-:Y:S02]  /*4db10*/  IMAD.MOV.U32 R82, RZ, RZ, R104 ;  /* 0x000000ffff527224 */ /* 0x000fe400078e0068 */
[----:B------:R-:W-:Y:S02]  /*4db20*/  IMAD.MOV.U32 R83, RZ, RZ, R105 ;  /* 0x000000ffff537224 */ /* 0x000fe400078e0069 */
[----:B------:R-:W-:Y:S01]  /*4db30*/  IMAD.MOV.U32 R86, RZ, RZ, R106 ;  /* 0x000000ffff567224 */ /* 0x000fe200078e006a */
[----:B------:R-:W2:Y:S01]  /*4db40*/  LDL.LU.64 R104, [R1+0x14a0] ;  /* 0x0014a00001687983 */ /* 0x000ea20000300a00 */
[----:B------:R-:W-:Y:S01]  /*4db50*/  MOV R90, R8 ;  /* 0x00000008005a7202 */ /* 0x000fe20000000f00 */
[----:B------:R-:W-:Y:S02]  /*4db60*/  IMAD.MOV.U32 R102, RZ, RZ, R9 ;  /* 0x000000ffff667224 */ /* 0x000fe400078e0009 */
[----:B------:R-:W-:Y:S02]  /*4db70*/  IMAD.MOV.U32 R103, RZ, RZ, R10 ;  /* 0x000000ffff677224 */ /* 0x000fe400078e000a */
[----:B------:R-:W-:-:S02]  /*4db80*/  IMAD.MOV.U32 R98, RZ, RZ, R11 ;  /* 0x000000ffff627224 */ /* 0x000fc400078e000b */
[----:B------:R-:W-:Y:S01]  /*4db90*/  HMMA.1688.F32.TF32 R8, R236, R36, R228 ;  /* 0x00000024ec08723c */ /* 0x000fe200000810e4 */
[----:B------:R-:W-:Y:S02]  /*4dba0*/  IMAD.MOV.U32 R87, RZ, RZ, R107 ;  /* 0x000000ffff577224 */ /* 0x000fe400078e006b */
[----:B------:R-:W2:Y:S04]  /*4dbb0*/  LDL.LU.64 R106, [R1+0x14a8] ;  /* 0x0014a800016a7983 */ /* 0x000ea80000300a00 */
[----:B------:R-:W4:Y:S04]  /*4dbc0*/  LDL.LU.64 R60, [R1+0x1490] ;  /* 0x00149000013c7983 */ /* 0x000f280000300a00 */
[----:B------:R-:W4:Y:S04]  /*4dbd0*/  LDL.LU.64 R62, [R1+0x1498] ;  /* 0x00149800013e7983 */ /* 0x000f280000300a00 */
[----:B------:R-:W-:Y:S04]  /*4dbe0*/  STL.64 [R1+0x3dc0], R46 ;  /* 0x003dc02e01007387 */ /* 0x000fe80000100a00 */
[----:B------:R-:W-:Y:S05]  /*4dbf0*/  STL.64 [R1+0x3db8], R44 ;  /* 0x003db82c01007387 */ /* 0x000fea0000100a00 */
[----:B------:R-:W-:Y:S01]  /*4dc00*/  IMAD.MOV.U32 R99, RZ, RZ, R8 ;  /* 0x000000ffff637224 */ /* 0x000fe200078e0008 */
[----:B------:R-:W-:Y:S01]  /*4dc10*/  MOV R94, R10 ;  /* 0x0000000a005e7202 */ /* 0x000fe20000000f00 */
[----:B------:R-:W-:-:S02]  /*4dc20*/  IMAD.MOV.U32 R91, RZ, RZ, R9 ;  /* 0x000000ffff5b7224 */ /* 0x000fc400078e0009 */
[----:B------:R-:W-:Y:S01]  /*4dc30*/  IMAD.MOV.U32 R95, RZ, RZ, R11 ;  /* 0x000000ffff5f7224 */ /* 0x000fe200078e000b */
[----:B------:R-:W4:Y:S04]  /*4dc40*/  LDL.LU.64 R8, [R1+0x1480] ;  /* 0x0014800001087983 */ /* 0x000f280000300a00 */
[----:B------:R-:W4:Y:S04]  /*4dc50*/  LDL.LU.64 R10, [R1+0x1488] ;  /* 0x00148800010a7983 */ /* 0x000f280000300a00 */
[----:B------:R-:W-:Y:S04]  /*4dc60*/  STL.64 [R1+0x3db0], R38 ;  /* 0x003db02601007387 */ /* 0x000fe80000100a00 */
[----:B------:R3:W-:Y:S04]  /*4dc70*/  STL.64 [R1+0x3da8], R36 ;  /* 0x003da82401007387 */ /* 0x0007e80000100a00 */
[----:B------:R1:W-:Y:S01]  /*4dc80*/  STL.64 [R1+0x3da0], R40 ;  /* 0x003da02801007387 */ /* 0x0003e20000100a00 */
[C---:B---3--:R-:W-:Y:S06]  /*4dc90*/  HMMA.1688.F32.TF32 R36, R236.reuse, R40, R224 ;  /* 0x00000028ec24723c */ /* 0x048fec00000810e0 */
[----:B-1----:R-:W-:-:S15]  /*4dca0*/  HMMA.1688.F32.TF32 R40, R236, R4, R108 ;  /* 0x00000004ec28723c */ /* 0x002fde000008106c */
[----:B------:R-:W-:-:S02]  /*4dcb0*/  NOP ;  /* 0x0000000000007918 */ /* 0x000fc40000000000 */
[----:B------:R-:W-:Y:S04]  /*4dcc0*/  STL.64 [R1+0xdb0], R36 ;  /* 0x000db02401007387 */ /* 0x000fe80000100a00 */
[----:B------:R-:W-:Y:S04]  /*4dcd0*/  STL.64 [R1+0xdb8], R38 ;  /* 0x000db82601007387 */ /* 0x000fe80000100a00 */
[----:B------:R1:W-:Y:S04]  /*4dce0*/  STL.64 [R1+0x3d98], R4 ;  /* 0x003d980401007387 */ /* 0x0003e80000100a00 */
[----:B------:R-:W-:Y:S04]  /*4dcf0*/  STL.64 [R1+0xdc0], R40 ;  /* 0x000dc02801007387 */ /* 0x000fe80000100a00 */
[----:B------:R-:W-:Y:S04]  /*4dd00*/  STL.64 [R1+0xdc8], R42 ;  /* 0x000dc82a01007387 */ /* 0x000fe80000100a00 */
[----:B-1----:R-:W3:Y:S04]  /*4dd10*/  LDL.LU.64 R4, [R1+0x1330] ;  /* 0x0013300001047983 */ /* 0x002ee80000300a00 */
[----:B------:R-:W3:Y:S01]  /*4dd20*/  LDL.LU.64 R6, [R1+0x1338] ;  /* 0x0013380001067983 */ /* 0x000ee20000300a00 */
[----:B--2---:R-:W-:-:S15]  /*4dd30*/  HMMA.1688.F32.TF32 R36, R236, R12, R104 ;  /* 0x0000000cec24723c */ /* 0x004fde0000081068 */
[----:B------:R-:W-:-:S08]  /*4dd40*/  NOP ;  /* 0x0000000000007918 */ /* 0x000fd00000000000 */
[----:B------:R-:W-:Y:S04]  /*4dd50*/  STL.64 [R1+0xdd0], R36 ;  /* 0x000dd02401007387 */ /* 0x000fe80000100a00 */
[----:B------:R-:W-:Y:S01]  /*4dd60*/  STL.64 [R1+0xdd8], R38 ;  /* 0x000dd82601007387 */ /* 0x000fe20000100a00 */
[C---:B----4-:R-:W-:Y:S03]  /*4dd70*/  HMMA.1688.F32.TF32 R8, R236.reuse, R24, R8 ;  /* 0x00000018ec08723c */ /* 0x050fe60000081008 */
[----:B------:R1:W-:Y:S04]  /*4dd80*/  STL.64 [R1+0x3d90], R12 ;  /* 0x003d900c01007387 */ /* 0x0003e80000100a00 */
[----:B------:R-:W2:Y:S01]  /*4dd90*/  LDL R108, [R1] ;  /* 0x00000000016c7983 */ /* 0x000ea20000100800 */
[----:B-1----:R-:W-:-:S15]  /*4dda0*/  HMMA.1688.F32.TF32 R12, R236, R16, R60 ;  /* 0x00000010ec0c723c */ /* 0x002fde000008103c */
[----:B------:R-:W-:-:S01]  /*4ddb0*/  NOP ;  /* 0x0000000000007918 */ /* 0x000fc20000000000 */
[----:B------:R-:W-:Y:S02]  /*4ddc0*/  IMAD.MOV.U32 R31, RZ, RZ, R11 ;  /* 0x000000ffff1f7224 */ /* 0x000fe400078e000b */
[----:B------:R-:W-:Y:S02]  /*4ddd0*/  IMAD.MOV.U32 R30, RZ, RZ, R10 ;  /* 0x000000ffff1e7224 */ /* 0x000fe400078e000a */
[----:B------:R-:W-:Y:S02]  /*4dde0*/  IMAD.MOV.U32 R27, RZ, RZ, R9 ;  /* 0x000000ffff1b7224 */ /* 0x000fe400078e0009 */
[----:B------:R-:W-:Y:S01]  /*4ddf0*/  IMAD.MOV.U32 R26, RZ, RZ, R8 ;  /* 0x000000ffff1a7224 */ /* 0x000fe200078e0008 */
[----:B------:R1:W-:Y:S04]  /*4de00*/  STL.64 [R1+0xde0], R12 ;  /* 0x000de00c01007387 */ /* 0x0003e80000100a00 */
[----:B------:R4:W-:Y:S04]  /*4de10*/  STL.64 [R1+0xde8], R14 ;  /* 0x000de80e01007387 */ /* 0x0009e80000100a00 */
[----:B------:R-:W2:Y:S04]  /*4de20*/  LDL R109, [R1+0x4] ;  /* 0x00000400016d7983 */ /* 0x000ea80000100800 */
[----:B------:R-:W2:Y:S04]  /*4de30*/  LDL R244, [R1+0x20] ;  /* 0x0000200001f47983 */ /* 0x000ea80000100800 */
[----:B------:R-:W2:Y:S04]  /*4de40*/  LDL R245, [R1+0x24] ;  /* 0x0000240001f57983 */ /* 0x000ea80000100800 */
[----:B------:R-:W2:Y:S04]  /*4de50*/  LDL R228, [R1+0x30] ;  /* 0x0000300001e47983 */ /* 0x000ea80000100800 */
[----:B------:R-:W2:Y:S01]  /*4de60*/  LDL R229, [R1+0x34] ;  /* 0x0000340001e57983 */ /* 0x000ea20000100800 */
[----:B---3--:R-:W-:Y:S03]  /*4de70*/  HMMA.1688.F32.TF32 R4, R236, R28, R4 ;  /* 0x0000001cec04723c */ /* 0x008fe60000081004 */
[----:B------:R-:W-:Y:S04]  /*4de80*/  STL [R1+0x38f4], R31 ;  /* 0x0038f41f01007387 */ /* 0x000fe80000100800 */
[----:B------:R-:W-:Y:S04]  /*4de90*/  STL [R1+0x38e8], R30 ;  /* 0x0038e81e01007387 */ /* 0x000fe80000100800 */
[----:B------:R-:W-:Y:S04]  /*4dea0*/  STL [R1+0x38cc], R27 ;  /* 0x0038cc1b01007387 */ /* 0x000fe80000100800 */
[----:B------:R-:W-:Y:S04]  /*4deb0*/  STL [R1+0x38c8], R26 ;  /* 0x0038c81a01007387 */ /* 0x000fe80000100800 */
[----:B------:R3:W-:Y:S04]  /*4dec0*/  STL.64 [R1+0x3d88], R24 ;  /* 0x003d881801007387 */ /* 0x0007e80000100a00 */
[----:B------:R-:W2:Y:S01]  /*4ded0*/  LDL.LU.64 R224, [R1+0x1320] ;  /* 0x0013200001e07983 */ /* 0x000ea20000300a00 */
[----:B------:R-:W-:-:S03]  /*4dee0*/  MOV R237, R2 ;  /* 0x0000000200ed7202 */ /* 0x000fc60000000f00 */
[----:B------:R-:W2:Y:S04]  /*4def0*/  LDL.LU.64 R226, [R1+0x1328] ;  /* 0x0013280001e27983 */ /* 0x000ea80000300a00 */
[----:B------:R3:W-:Y:S04]  /*4df00*/  STL.64 [R1+0xdf0], R4 ;  /* 0x000df00401007387 */ /* 0x0007e80000100a00 */
[----:B------:R3:W-:Y:S04]  /*4df10*/  STL.64 [R1+0xdf8], R6 ;  /* 0x000df80601007387 */ /* 0x0007e80000100a00 */
[----:B------:R-:W2:Y:S04]  /*4df20*/  LDL R236, [R1+0x10] ;  /* 0x0000100001ec7983 */ /* 0x000ea80000100800 */
[----:B------:R-:W2:Y:S04]  /*4df30*/  LDL.LU R2, [R1+0x3e58] ;  /* 0x003e580001027983 */ /* 0x000ea80000300800 */
[----:B------:R-:W2:Y:S04]  /*4df40*/  LDL.LU.64 R232, [R1+0x1310] ;  /* 0x0013100001e87983 */ /* 0x000ea80000300a00 */
[----:B------:R-:W2:Y:S04]  /*4df50*/  LDL.LU.64 R234, [R1+0x1318] ;  /* 0x0013180001ea7983 */ /* 0x000ea80000300a00 */
[----:B------:R-:W2:Y:S04]  /*4df60*/  LDL.LU.64 R248, [R1+0x1300] ;  /* 0x0013000001f87983 */ /* 0x000ea80000300a00 */
[----:B------:R-:W2:Y:S01]  /*4df70*/  LDL.LU.64 R250, [R1+0x1308] ;  /* 0x0013080001fa7983 */ /* 0x000ea20000300a00 */
[----:B------:R-:W-:-:S03]  /*4df80*/  LOP3.LUT R3, R3, 0x60, RZ, 0x3c, !PT ;  /* 0x0000006003037812 */ /* 0x000fc600078e3cff */
[----:B------:R-:W2:Y:S04]  /*4df90*/  LDL.LU.64 R104, [R1+0x12f0] ;  /* 0x0012f00001687983 */ /* 0x000ea80000300a00 */
[----:B------:R-:W-:Y:S04]  /*4dfa0*/  LDS R241, [R3+UR13+0x20000] ;  /* 0x0200000d03f17984 */ /* 0x000fe80008000800 */
[----:B------:R-:W2:Y:S04]  /*4dfb0*/  LDS R243, [R3+UR13+0x20400] ;  /* 0x0204000d03f37984 */ /* 0x000ea80008000800 */
[----:B------:R-:W2:Y:S04]  /*4dfc0*/  LDL.LU.64 R106, [R1+0x12f8] ;  /* 0x0012f800016a7983 */ /* 0x000ea80000300a00 */
        /* <DEDUP_REMOVED lines=8> */
[----:B-1----:R-:W2:Y:S04]  /*4e050*/  LDL.LU.64 R12, [R1+0x12a0] ;  /* 0x0012a000010c7983 */ /* 0x002ea80000300a00 */
[----:B----4-:R-:W4:Y:S04]  /*4e060*/  LDL.LU.64 R14, [R1+0x12a8] ;  /* 0x0012a800010e7983 */ /* 0x010f280000300a00 */
[----:B---3--:R-:W3:Y:S04]  /*4e070*/  LDL.LU.64 R24, [R1+0x1290] ;  /* 0x0012900001187983 */ /* 0x008ee80000300a00 */
[----:B------:R-:W3:Y:S04]  /*4e080*/  LDL.LU.64 R26, [R1+0x1298] ;  /* 0x00129800011a7983 */ /* 0x000ee80000300a00 */
[----:B------:R-:W4:Y:S04]  /*4e090*/  LDL.LU.64 R8, [R1+0x1280] ;  /* 0x0012800001087983 */ /* 0x000f280000300a00 */
[----:B------:R-:W4:Y:S04]  /*4e0a0*/  LDL.LU.64 R10, [R1+0x1288] ;  /* 0x00128800010a7983 */ /* 0x000f280000300a00 */
[----:B------:R-:W4:Y:S04]  /*4e0b0*/  LDL.LU.64 R4, [R1+0x1270] ;  /* 0x0012700001047983 */ /* 0x000f280000300a00 */
[----:B------:R-:W4:Y:S01]  /*4e0c0*/  LDL.LU.64 R6, [R1+0x1278] ;  /* 0x0012780001067983 */ /* 0x000f220000300a00 */
[C---:B--2---:R-:W-:Y:S03]  /*4e0d0*/  HMMA.1688.F32.TF32 R228, R240.reuse, R228, R224 ;  /* 0x000000e4f0e4723c */ /* 0x044fe600000810e0 */
[----:B------:R-:W2:Y:S04]  /*4e0e0*/  LDL.LU.64 R226, [R1+0x3e50] ;  /* 0x003e500001e27983 */ /* 0x000ea80000300a00 */
[----:B------:R-:W2:Y:S01]  /*4e0f0*/  LDL.LU.64 R224, [R1+0x3e48] ;  /* 0x003e480001e07983 */ /* 0x000ea20000300a00 */
[----:B------:R-:W-:-:S15]  /*4e100*/  HMMA.1688.F32.TF32 R244, R240, R244, R232 ;  /* 0x000000f4f0f4723c */ /* 0x000fde00000810e8 */
[----:B------:R-:W-:Y:S04]  /*4e110*/  STL.64 [R1+0xe10], R228 ;  /* 0x000e10e401007387 */ /* 0x000fe80000100a00 */
[----:B------:R1:W-:Y:S01]  /*4e120*/  STL.64 [R1+0xe18], R230 ;  /* 0x000e18e601007387 */ /* 0x0003e20000100a00 */
[C---:B------:R-:W-:Y:S03]  /*4e130*/  HMMA.1688.F32.TF32 R236, R240.reuse, R236, R248 ;  /* 0x000000ecf0ec723c */ /* 0x040fe600000810f8 */
[----:B-1----:R-:W2:Y:S04]  /*4e140*/  LDL.LU.64 R230, [R1+0x3e40] ;  /* 0x003e400001e67983 */ /* 0x002ea80000300a00 */
[----:B------:R-:W2:Y:S04]  /*4e150*/  LDL.LU.64 R228, [R1+0x3e38] ;  /* 0x003e380001e47983 */ /* 0x000ea80000300a00 */
[----:B------:R-:W2:Y:S04]  /*4e160*/  LDL.LU.64 R234, [R1+0x3e30] ;  /* 0x003e300001ea7983 */ /* 0x000ea80000300a00 */
[----:B------:R-:W2:Y:S04]  /*4e170*/  LDL.LU.64 R232, [R1+0x3e28] ;  /* 0x003e280001e87983 */ /* 0x000ea80000300a00 */
[----:B------:R-:W-:Y:S04]  /*4e180*/  STL.64 [R1+0xe20], R244 ;  /* 0x000e20f401007387 */ /* 0x000fe80000100a00 */
[----:B------:R1:W-:Y:S04]  /*4e190*/  STL.64 [R1+0xe28], R246 ;  /* 0x000e28f601007387 */ /* 0x0003e80000100a00 */
[----:B-1----:R-:W2:Y:S04]  /*4e1a0*/  LDL.LU.64 R246, [R1+0x3e20] ;  /* 0x003e200001f67983 */ /* 0x002ea80000300a00 */
[----:B------:R-:W2:Y:S04]  /*4e1b0*/  LDL.LU.64 R244, [R1+0x3e18] ;  /* 0x003e180001f47983 */ /* 0x000ea80000300a00 */
[----:B------:R-:W2:Y:S04]  /*4e1c0*/  LDL.LU.64 R250, [R1+0x3e10] ;  /* 0x003e100001fa7983 */ /* 0x000ea80000300a00 */
[----:B------:R-:W2:Y:S01]  /*4e1d0*/  LDL.LU.64 R248, [R1+0x3e08] ;  /* 0x003e080001f87983 */ /* 0x000ea20000300a00 */
[C---:B------:R-:W-:Y:S03]  /*4e1e0*/  HMMA.1688.F32.TF32 R104, R240.reuse, R108, R104 ;  /* 0x0000006cf068723c */ /* 0x040fe60000081068 */
[----:B------:R-:W-:Y:S04]  /*4e1f0*/  STL.64 [R1+0xe30], R236 ;  /* 0x000e30ec01007387 */ /* 0x000fe80000100a00 */
[----:B------:R-:W-:Y:S01]  /*4e200*/  STL.64 [R1+0xe38], R238 ;  /* 0x000e38ee01007387 */ /* 0x000fe20000100a00 */
[C---:B---3--:R-:W-:Y:S03]  /*4e210*/  HMMA.1688.F32.TF32 R24, R240.reuse, R220, R24 ;  /* 0x000000dcf018723c */ /* 0x048fe60000081018 */
[----:B------:R-:W-:Y:S04]  /*4e220*/  LDS R237, [R2+UR13+0x20080] ;  /* 0x0200800d02ed7984 */ /* 0x000fe80008000800 */
[----:B------:R-:W-:Y:S01]  /*4e230*/  LDS R239, [R2+UR13+0x20480] ;  /* 0x0204800d02ef7984 */ /* 0x000fe20008000800 */
[C---:B----4-:R-:W-:Y:S06]  /*4e240*/  HMMA.1688.F32.TF32 R8, R240.reuse, R216, R8 ;  /* 0x000000d8f008723c */ /* 0x050fec0000081008 */
[C---:B--2---:R-:W-:Y:S01]  /*4e250*/  HMMA.1688.F32.TF32 R60, R240.reuse, R248, R60 ;  /* 0x000000f8f03c723c */ /* 0x044fe2000008103c */
[----:B------:R-:W-:Y:S04]  /*4e260*/  STL.64 [R1+0x3d80], R250 ;  /* 0x003d80fa01007387 */ /* 0x000fe80000100a00 */
[----:B------:R-:W-:Y:S04]  /*4e270*/  STL.64 [R1+0xe40], R104 ;  /* 0x000e406801007387 */ /* 0x000fe80000100a00 */
[----:B------:R-:W-:Y:S04]  /*4e280*/  STL.64 [R1+0xe48], R106 ;  /* 0x000e486a01007387 */ /* 0x000fe80000100a00 */
[----:B------:R-:W-:Y:S10]  /*4e290*/  STL.64 [R1+0x3d78], R248 ;  /* 0x003d78f801007387 */ /* 0x000ff40000100a00 */
[----:B------:R-:W-:Y:S04]  /*4e2a0*/  STL.64 [R1+0xe60], R60 ;  /* 0x000e603c01007387 */ /* 0x000fe80000100a00 */
[----:B------:R1:W-:Y:S02]  /*4e2b0*/  STL.64 [R1+0xe68], R62 ;  /* 0x000e683e01007387 */ /* 0x0003e40000100a00 */
[C---:B-1----:R-:W-:Y:S06]  /*4e2c0*/  HMMA.1688.F32.TF32 R60, R240.reuse, R244, R44 ;  /* 0x000000f4f03c723c */ /* 0x042fec000008102c */
[C---:B------:R-:W-:Y:S06]  /*4e2d0*/  HMMA.1688.F32.TF32 R44, R240.reuse, R232, R40 ;  /* 0x000000e8f02c723c */ /* 0x040fec0000081028 */
[C---:B------:R-:W-:Y:S06]  /*4e2e0*/  HMMA.1688.F32.TF32 R40, R240.reuse, R228, R36 ;  /* 0x000000e4f028723c */ /* 0x040fec0000081024 */
[C---:B------:R-:W-:Y:S05]  /*4e2f0*/  HMMA.1688.F32.TF32 R36, R240.reuse, R224, R12 ;  /* 0x000000e0f024723c */ /* 0x040fea000008100c */
[----:B------:R-:W-:Y:S04]  /*4e300*/  STL.64 [R1+0xe70], R60 ;  /* 0x000e703c01007387 */ /* 0x000fe80000100a00 */
[----:B------:R-:W-:Y:S04]  /*4e310*/  STL.64 [R1+0xe78], R62 ;  /* 0x000e783e01007387 */ /* 0x000fe80000100a00 */
[----:B------:R-:W-:Y:S04]  /*4e320*/  STL.64 [R1+0xe90], R44 ;  /* 0x000e902c01007387 */ /* 0x000fe80000100a00 */
[----:B------:R-:W-:Y:S04]  /*4e330*/  STL.64 [R1+0xe98], R46 ;  /* 0x000e982e01007387 */ /* 0x000fe80000100a00 */
[----:B------:R-:W2:Y:S04]  /*4e340*/  LDL.LU.64 R12, [R1+0x1260] ;  /* 0x00126000010c7983 */ /* 0x000ea80000300a00 */
[----:B------:R-:W-:Y:S04]  /*4e350*/  STL.64 [R1+0xea0], R40 ;  /* 0x000ea02801007387 */ /* 0x000fe80000100a00 */
[----:B------:R-:W-:Y:S04]  /*4e360*/  STL.64 [R1+0xea8], R42 ;  /* 0x000ea82a01007387 */ /* 0x000fe80000100a00 */
[----:B------:R-:W2:Y:S04]  /*4e370*/  LDL.LU.64 R14, [R1+0x1268] ;  /* 0x00126800010e7983 */ /* 0x000ea80000300a00 */
[----:B------:R-:W-:Y:S04]  /*4e380*/  STL.64 [R1+0xeb0], R36 ;  /* 0x000eb02401007387 */ /* 0x000fe80000100a00 */
[----:B------:R-:W-:Y:S04]  /*4e390*/  STL.64 [R1+0xeb8], R38 ;  /* 0x000eb82601007387 */ /* 0x000fe80000100a00 */
[----:B------:R-:W3:Y:S04]  /*4e3a0*/  LDL R252, [R1+0x4c] ;  /* 0x00004c0001fc7983 */ /* 0x000ee80000100800 */
[----:B------:R-:W-:Y:S04]  /*4e3b0*/  STL.64 [R1+0xec0], R24 ;  /* 0x000ec01801007387 */ /* 0x000fe80000100a00 */
[----:B------:R-:W-:Y:S04]  /*4e3c0*/  STL.64 [R1+0xec8], R26 ;  /* 0x000ec81a01007387 */ /* 0x000fe80000100a00 */
[----:B------:R1:W-:Y:S04]  /*4e3d0*/  STL.64 [R1+0xed0], R8 ;  /* 0x000ed00801007387 */ /* 0x0003e80000100a00 */
[----:B------:R4:W-:Y:S04]  /*4e3e0*/  STL.64 [R1+0xed8], R10 ;  /* 0x000ed80a01007387 */ /* 0x0009e80000100a00 */
[----:B-1----:R-:W3:Y:S04]  /*4e3f0*/  LDL.LU.64 R8, [R1+0x1250] ;  /* 0x0012500001087983 */ /* 0x002ee80000300a00 */
[----:B----4-:R-:W4:Y:S01]  /*4e400*/  LDL.LU.64 R10, [R1+0x1258] ;  /* 0x00125800010a7983 */ /* 0x010f220000300a00 */
[----:B------:R-:W-:-:S15]  /*4e410*/  HMMA.1688.F32.TF32 R4, R240, R212, R4 ;  /* 0x000000d4f004723c */ /* 0x000fde0000081004 */
[----:B------:R-:W-:-:S08]  /*4e420*/  NOP ;  /* 0x0000000000007918 */ /* 0x000fd00000000000 */
[----:B------:R1:W-:Y:S04]  /*4e430*/  STL.64 [R1+0xef0], R4 ;  /* 0x000ef00401007387 */ /* 0x0003e80000100a00 */
[----:B------:R1:W-:Y:S04]  /*4e440*/  STL.64 [R1+0xef8], R6 ;  /* 0x000ef80601007387 */ /* 0x0003e80000100a00 */
        /* <DEDUP_REMOVED lines=11> */
[----:B------:R-:W4:Y:S01]  /*4e500*/  LDL.LU.64 R46, [R1+0x11f8] ;  /* 0x0011f800012e7983 */ /* 0x000f220000300a00 */
[----:B--2---:R-:W-:Y:S03]  /*4e510*/  HMMA.1688.F32.TF32 R12, R240, R208, R12 ;  /* 0x000000d0f00c723c */ /* 0x004fe6000008100c */
[----:B---3--:R-:W-:Y:S04]  /*4e520*/  LDS R236, [R252+UR13+0x20080] ;  /* 0x0200800dfcec7984 */ /* 0x008fe80008000800 */
[----:B------:R-:W1:-:S15]  /*4e530*/  LDS R238, [R252+UR13+0x20480] ;  /* 0x0204800dfcee7984 */ /* 0x000e5e0008000800 */
[----:B------:R-:W-:-:S01]  /*4e540*/  NOP ;  /* 0x0000000000007918 */ /* 0x000fc20000000000 */
[----:B------:R2:W-:Y:S04]  /*4e550*/  STL.64 [R1+0xf00], R12 ;  /* 0x000f000c01007387 */ /* 0x0005e80000100a00 */
[----:B------:R3:W-:Y:S04]  /*4e560*/  STL.64 [R1+0xf08], R14 ;  /* 0x000f080e01007387 */ /* 0x0007e80000100a00 */
[----:B------:R-:W4:Y:S04]  /*4e570*/  LDL.LU.64 R40, [R1+0x11e0] ;  /* 0x0011e00001287983 */ /* 0x000f280000300a00 */
[----:B------:R-:W4:Y:S04]  /*4e580*/  LDL.LU.64 R42, [R1+0x11e8] ;  /* 0x0011e800012a7983 */ /* 0x000f280000300a00 */
[----:B--2---:R-:W2:Y:S04]  /*4e590*/  LDL.LU.64 R12, [R1+0x11d0] ;  /* 0x0011d000010c7983 */ /* 0x004ea80000300a00 */
[----:B---3--:R-:W2:Y:S01]  /*4e5a0*/  LDL.LU.64 R14, [R1+0x11d8] ;  /* 0x0011d800010e7983 */ /* 0x008ea20000300a00 */
[----:B----4-:R-:W-:Y:S03]  /*4e5b0*/  HMMA.1688.F32.TF32 R108, R240, R204, R8 ;  /* 0x000000ccf06c723c */ /* 0x010fe60000081008 */
[----:B------:R-:W3:Y:S04]  /*4e5c0*/  LDL.LU.64 R8, [R1+0x11c0] ;  /* 0x0011c00001087983 */ /* 0x000ee80000300a00 */
[----:B------:R-:W3:-:S15]  /*4e5d0*/  LDL.LU.64 R10, [R1+0x11c8] ;  /* 0x0011c800010a7983 */ /* 0x000ede0000300a00 */
[----:B------:R-:W-:-:S01]  /*4e5e0*/  NOP ;  /* 0x0000000000007918 */ /* 0x000fc20000000000 */
[----:B------:R-:W-:Y:S04]  /*4e5f0*/  STL.64 [R1+0xf10], R108 ;  /* 0x000f106c01007387 */ /* 0x000fe80000100a00 */
[----:B------:R4:W-:Y:S02]  /*4e600*/  STL.64 [R1+0xf18], R110 ;  /* 0x000f186e01007387 */ /* 0x0009e40000100a00 */
[----:B----4-:R-:W-:Y:S02]  /*4e610*/  HMMA.1688.F32.TF32 R108, R240, R200, R4 ;  /* 0x000000c8f06c723c */ /* 0x010fe40000081004 */
[----:B------:R-:W4:Y:S04]  /*4e620*/  LDL.LU.64 R4, [R1+0x11b0] ;  /* 0x0011b00001047983 */ /* 0x000f280000300a00 */
[----:B------:R-:W4:-:S15]  /*4e630*/  LDL.LU.64 R6, [R1+0x11b8] ;  /* 0x0011b80001067983 */ /* 0x000f1e0000300a00 */
[----:B------:R-:W-:-:S02]  /*4e640*/  NOP ;  /* 0x0000000000007918 */ /* 0x000fc40000000000 */
        /* <DEDUP_REMOVED lines=10> */
[----:B------:R-:W4:Y:S04]  /*4e6f0*/  LDL.LU.64 R36, [R1+0x11a0] ;  /* 0x0011a00001247983 */ /* 0x000f280000300a00 */
[----:B------:R-:W-:Y:S04]  /*4e700*/  STL.64 [R1+0xf80], R60 ;  /* 0x000f803c01007387 */ /* 0x000fe80000100a00 */
[----:B------:R1:W-:Y:S04]  /*4e710*/  STL.64 [R1+0xf88], R62 ;  /* 0x000f883e01007387 */ /* 0x0003e80000100a00 */
[----:B------:R-:W4:Y:S01]  /*4e720*/  LDL.LU.64 R38, [R1+0x11a8] ;  /* 0x0011a80001267983 */ /* 0x000f220000300a00 */
[C---:B-1----:R-:W-:Y:S03]  /*4e730*/  HMMA.1688.F32.TF32 R60, R240.reuse, R180, R44 ;  /* 0x000000b4f03c723c */ /* 0x042fe6000008102c */
[----:B------:R1:W-:Y:S04]  /*4e740*/  STL.64 [R1+0xfa0], R24 ;  /* 0x000fa01801007387 */ /* 0x0003e80000100a00 */
[----:B------:R1:W-:Y:S04]  /*4e750*/  STL.64 [R1+0xfa8], R26 ;  /* 0x000fa81a01007387 */ /* 0x0003e80000100a00 */
[----:B-1----:R-:W4:Y:S04]  /*4e760*/  LDL.LU.64 R24, [R1+0x1190] ;  /* 0x0011900001187983 */ /* 0x002f280000300a00 */
[----:B------:R-:W4:Y:S08]  /*4e770*/  LDL.LU.64 R26, [R1+0x1198] ;  /* 0x00119800011a7983 */ /* 0x000f300000300a00 */
[----:B------:R-:W-:Y:S04]  /*4e780*/  STL.64 [R1+0xfc0], R60 ;  /* 0x000fc03c01007387 */ /* 0x000fe80000100a00 */
[----:B------:R-:W-:Y:S01]  /*4e790*/  STL.64 [R1+0xfc8], R62 ;  /* 0x000fc83e01007387 */ /* 0x000fe20000100a00 */
        /* <DEDUP_REMOVED lines=15> */
[----:B----4-:R-:W-:Y:S02]  /*4e890*/  HMMA.1688.F32.TF32 R40, R240, R164, R4 ;  /* 0x000000a4f028723c */ /* 0x010fe40000081004 */
[----:B------:R-:W4:Y:S04]  /*4e8a0*/  LDL.LU.64 R4, [R1+0x1140] ;  /* 0x0011400001047983 */ /* 0x000f280000300a00 */
[----:B------:R-:W4:-:S15]  /*4e8b0*/  LDL.LU.64 R6, [R1+0x1148] ;  /* 0x0011480001067983 */ /* 0x000f1e0000300a00 */
[----:B------:R-:W-:-:S02]  /*4e8c0*/  NOP ;  /* 0x0000000000007918 */ /* 0x000fc40000000000 */
[----:B------:R1:W-:Y:S04]  /*4e8d0*/  STL.64 [R1+0x1050], R40 ;  /* 0x0010502801007387 */ /* 0x0003e80000100a00 */
[----:B------:R1:W-:Y:S04]  /*4e8e0*/  STL.64 [R1+0x1058], R42 ;  /* 0x0010582a01007387 */ /* 0x0003e80000100a00 */
[----:B------:R-:W4:Y:S04]  /*4e8f0*/  LDL.LU.64 R44, [R1+0x1110] ;  /* 0x00111000012c7983 */ /* 0x000f280000300a00 */
[----:B------:R-:W4:Y:S04]  /*4e900*/  LDL.LU.64 R46, [R1+0x1118] ;  /* 0x00111800012e7983 */ /* 0x000f280000300a00 */
[----:B-1----:R-:W4:Y:S04]  /*4e910*/  LDL.LU.64 R40, [R1+0x10d0] ;  /* 0x0010d00001287983 */ /* 0x002f280000300a00 */
[----:B------:R-:W4:Y:S01]  /*4e920*/  LDL.LU.64 R42, [R1+0x10d8] ;  /* 0x0010d800012a7983 */ /* 0x000f220000300a00 */
[C---:B------:R-:W-:Y:S03]  /*4e930*/  HMMA.1688.F32.TF32 R60, R240.reuse, R160, R36 ;  /* 0x000000a0f03c723c */ /* 0x040fe60000081024 */
[----:B------:R-:W4:Y:S03]  /*4e940*/  LDL.LU.64 R36, [R1+0x1470] ;  /* 0x0014700001247983 */ /* 0x000f260000300a00 */
[----:B------:R-:W-:-:S15]  /*4e950*/  HMMA.1688.F32.TF32 R24, R240, R156, R24 ;  /* 0x0000009cf018723c */ /* 0x000fde0000081018 */
[----:B------:R-:W-:-:S02]  /*4e960*/  NOP ;  /* 0x0000000000007918 */ /* 0x000fc40000000000 */
[----:B------:R-:W-:Y:S04]  /*4e970*/  STL.64 [R1+0x1060], R60 ;  /* 0x0010603c01007387 */ /* 0x000fe80000100a00 */
[----:B------:R-:W-:Y:S04]  /*4e980*/  STL.64 [R1+0x1068], R62 ;  /* 0x0010683e01007387 */ /* 0x000fe80000100a00 */
[----:B------:R-:W4:Y:S04]  /*4e990*/  LDL.LU.64 R38, [R1+0x1478] ;  /* 0x0014780001267983 */ /* 0x000f280000300a00 */
[----:B------:R1:W-:Y:S04]  /*4e9a0*/  STL.64 [R1+0x1070], R24 ;  /* 0x0010701801007387 */ /* 0x0003e80000100a00 */
[----:B------:R1:W-:Y:S04]  /*4e9b0*/  STL.64 [R1+0x1078], R26 ;  /* 0x0010781a01007387 */ /* 0x0003e80000100a00 */
[----:B-1----:R-:W4:Y:S04]  /*4e9c0*/  LDL.LU.64 R24, [R1+0x1460] ;  /* 0x0014600001187983 */ /* 0x002f280000300a00 */
[----:B------:R-:W4:Y:S01]  /*4e9d0*/  LDL.LU.64 R26, [R1+0x1468] ;  /* 0x00146800011a7983 */ /* 0x000f220000300a00 */
[----:B--2---:R-:W-:Y:S03]  /*4e9e0*/  HMMA.1688.F32.TF32 R60, R240, R152, R12 ;  /* 0x00000098f03c723c */ /* 0x004fe6000008100c */
[----:B------:R-:W2:Y:S04]  /*4e9f0*/  LDL.LU.64 R12, [R1+0x1450] ;  /* 0x00145000010c7983 */ /* 0x000ea80000300a00 */
[----:B------:R-:W2:-:S15]  /*4ea00*/  LDL.LU.64 R14, [R1+0x1458] ;  /* 0x00145800010e7983 */ /* 0x000e9e0000300a00 */
[----:B------:R-:W-:-:S01]  /*4ea10*/  NOP ;  /* 0x0000000000007918 */ /* 0x000fc20000000000 */
        /* <DEDUP_REMOVED lines=12> */
[C---:B------:R-:W-:Y:S10]  /*4eae0*/  HMMA.1688.F32.TF32 R40, R240.reuse, R136, R40 ;  /* 0x00000088f028723c */ /* 0x040ff40000081028 */
[----:B------:R1:W-:Y:S04]  /*4eaf0*/  STL.64 [R1+0x10a0], R60 ;  /* 0x0010a03c01007387 */ /* 0x0003e80000100a00 */
[----:B------:R1:W-:Y:S04]  /*4eb00*/  STL.64 [R1+0x10a8], R62 ;  /* 0x0010a83e01007387 */ /* 0x0003e80000100a00 */
[----:B------:R-:W-:Y:S04]  /*4eb10*/  STL.64 [R1+0x10b0], R44 ;  /* 0x0010b02c01007387 */ /* 0x000fe80000100a00 */
[----:B------:R-:W-:Y:S01]  /*4eb20*/  STL.64 [R1+0x10b8], R46 ;  /* 0x0010b82e01007387 */ /* 0x000fe20000100a00 */
[C---:B------:R-:W-:Y:S03]  /*4eb30*/  HMMA.1688.F32.TF32 R36, R240.reuse, R132, R36 ;  /* 0x00000084f024723c */ /* 0x040fe60000081024 */
[----:B------:R-:W-:Y:S04]  /*4eb40*/  STL.64 [R1+0x10d0], R40 ;  /* 0x0010d02801007387 */ /* 0x000fe80000100a00 */
[----:B------:R-:W-:Y:S04]  /*4eb50*/  STL.64 [R1+0x10d8], R42 ;  /* 0x0010d82a01007387 */ /* 0x000fe80000100a00 */
[----:B------:R-:W-:Y:S01]  /*4eb60*/  STL.64 [R1+0x3d70], R130 ;  /* 0x003d708201007387 */ /* 0x000fe20000100a00 */
[C---:B------:R-:W-:Y:S11]  /*4eb70*/  HMMA.1688.F32.TF32 R24, R240.reuse, R128, R24 ;  /* 0x00000080f018723c */ /* 0x040ff60000081018 */
[----:B------:R-:W-:Y:S04]  /*4eb80*/  STL.64 [R1+0x1110], R36 ;  /* 0x0011102401007387 */ /* 0x000fe80000100a00 */
[----:B------:R-:W-:Y:S04]  /*4eb90*/  STL.64 [R1+0x1118], R38 ;  /* 0x0011182601007387 */ /* 0x000fe80000100a00 */
[----:B------:R1:W-:Y:S04]  /*4eba0*/  STL.64 [R1+0x3d68], R128 ;  /* 0x003d688001007387 */ /* 0x0003e80000100a00 */
[----:B------:R-:W-:Y:S04]  /*4ebb0*/  STL.64 [R1+0x1140], R24 ;  /* 0x0011401801007387 */ /* 0x000fe80000100a00 */
[----:B------:R-:W-:Y:S04]  /*4ebc0*/  STL.64 [R1+0x1148], R26 ;  /* 0x0011481a01007387 */ /* 0x000fe80000100a00 */
[----:B------:R-:W-:Y:S04]  /*4ebd0*/  STL.64 [R1+0x3d60], R126 ;  /* 0x003d607e01007387 */ /* 0x000fe80000100a00 */
[----:B------:R1:W-:Y:S01]  /*4ebe0*/  STL.64 [R1+0x3d58], R124 ;  /* 0x003d587c01007387 */ /* 0x0003e20000100a00 */
[C---:B--2---:R-:W-:Y:S06]  /*4ebf0*/  HMMA.1688.F32.TF32 R12, R240.reuse, R124, R12 ;  /* 0x0000007cf00c723c */ /* 0x044fec000008100c */
[----:B---3--:R-:W-:-:S15]  /*4ec00*/  HMMA.1688.F32.TF32 R8, R240, R120, R8 ;  /* 0x00000078f008723c */ /* 0x008fde0000081008 */
[----:B------:R-:W-:-:S02]  /*4ec10*/  NOP ;  /* 0x0000000000007918 */ /* 0x000fc40000000000 */
[----:B------:R-:W-:Y:S04]  /*4ec20*/  STL.64 [R1+0x1150], R12 ;  /* 0x0011500c01007387 */ /* 0x000fe80000100a00 */
[----:B------:R-:W-:Y:S04]  /*4ec30*/  STL.64 [R1+0x1158], R14 ;  /* 0x0011580e01007387 */ /* 0x000fe80000100a00 */
[----:B------:R-:W-:Y:S04]  /*4ec40*/  STL.64 [R1+0x3d50], R122 ;  /* 0x003d507a01007387 */ /* 0x000fe80000100a00 */
[----:B------:R2:W-:Y:S04]  /*4ec50*/  STL.64 [R1+0x3d48], R120 ;  /* 0x003d487801007387 */ /* 0x0005e80000100a00 */
[----:B------:R3:W-:Y:S04]  /*4ec60*/  STL.64 [R1+0x1180], R8 ;  /* 0x0011800801007387 */ /* 0x0007e80000100a00 */
[----:B------:R3:W-:Y:S04]  /*4ec70*/  STL.64 [R1+0x1188], R10 ;  /* 0x0011880a01007387 */ /* 0x0007e80000100a00 */
[----:B------:R-:W3:Y:S04]  /*4ec80*/  LDL.LU.64 R108, [R1+0x1420] ;  /* 0x00142000016c7983 */ /* 0x000ee80000300a00 */
[----:B------:R-:W3:Y:S01]  /*4ec90*/  LDL.LU.64 R110, [R1+0x1428] ;  /* 0x00142800016e7983 */ /* 0x000ee20000300a00 */
[----:B----4-:R-:W-:-:S15]  /*4eca0*/  HMMA.1688.F32.TF32 R4, R240, R116, R4 ;  /* 0x00000074f004723c */ /* 0x010fde0000081004 */
[----:B------:R-:W-:-:S08]  /*4ecb0*/  NOP ;  /* 0x0000000000007918 */ /* 0x000fd00000000000 */
[----:B------:R4:W-:Y:S04]  /*4ecc0*/  STL.64 [R1+0x1190], R4 ;  /* 0x0011900401007387 */ /* 0x0009e80000100a00 */
        /* <DEDUP_REMOVED lines=11> */
[----:B--2---:R-:W2:Y:S04]  /*4ed80*/  LDL.LU.64 R120, [R1+0x13b0] ;  /* 0x0013b00001787983 */ /* 0x004ea80000300a00 */
        /* <DEDUP_REMOVED lines=11> */
[----:B---3--:R-:W3:Y:S04]  /*4ee40*/  LDL.LU.64 R8, [R1+0x1350] ;  /* 0x0013500001087983 */ /* 0x008ee80000300a00 */
[----:B------:R-:W3:Y:S04]  /*4ee50*/  LDL.LU.64 R10, [R1+0x1358] ;  /* 0x00135800010a7983 */ /* 0x000ee80000300a00 */
[----:B----4-:R-:W4:Y:S04]  /*4ee60*/  LDL.LU.64 R4, [R1+0x1340] ;  /* 0x0013400001047983 */ /* 0x010f280000300a00 */
[----:B------:R-:W4:Y:S04]  /*4ee70*/  LDL.LU.64 R6, [R1+0x1348] ;  /* 0x0013480001067983 */ /* 0x000f280000300a00 */
[----:B------:R-:W-:Y:S04]  /*4ee80*/  STL.64 [R1+0x3d40], R118 ;  /* 0x003d407601007387 */ /* 0x000fe80000100a00 */
[----:B------:R1:W-:Y:S04]  /*4ee90*/  STL.64 [R1+0x3d38], R116 ;  /* 0x003d387401007387 */ /* 0x0003e80000100a00 */
[----:B-1----:R-:W2:Y:S04]  /*4eea0*/  LDL.LU.64 R116, [R1+0x13e0] ;  /* 0x0013e00001747983 */ /* 0x002ea80000300a00 */
[----:B------:R-:W2:Y:S01]  /*4eeb0*/  LDL.LU.64 R118, [R1+0x13e8] ;  /* 0x0013e80001767983 */ /* 0x000ea20000300a00 */
[----:B------:R-:W-:-:S15]  /*4eec0*/  HMMA.1688.F32.TF32 R108, R240, R112, R108 ;  /* 0x00000070f06c723c */ /* 0x000fde000008106c */
[----:B------:R-:W-:-:S08]  /*4eed0*/  NOP ;  /* 0x0000000000007918 */ /* 0x000fd00000000000 */
[----:B------:R-:W-:Y:S04]  /*4eee0*/  STL.64 [R1+0x11a0], R108 ;  /* 0x0011a06c01007387 */ /* 0x000fe80000100a00 */
[----:B------:R1:W-:Y:S04]  /*4eef0*/  STL.64 [R1+0x11a8], R110 ;  /* 0x0011a86e01007387 */ /* 0x0003e80000100a00 */
[----:B-1----:R-:W3:Y:S04]  /*4ef00*/  LDL.LU.64 R110, [R1+0x3e00] ;  /* 0x003e0000016e7983 */ /* 0x002ee80000300a00 */
[----:B------:R-:W4:Y:S02]  /*4ef10*/  LDL.LU.64 R108, [R1+0x3df8] ;  /* 0x003df800016c7983 */ /* 0x000f240000300a00 */
[----:B----4-:R-:W-:-:S15]  /*4ef20*/  HMMA.1688.F32.TF32 R104, R240, R108, R104 ;  /* 0x0000006cf068723c */ /* 0x010fde0000081068 */
[----:B------:R-:W-:-:S08]  /*4ef30*/  NOP ;  /* 0x0000000000007918 */ /* 0x000fd00000000000 */
[----:B------:R-:W-:Y:S04]  /*4ef40*/  STL.64 [R1+0x11b0], R104 ;  /* 0x0011b06801007387 */ /* 0x000fe80000100a00 */
[----:B------:R1:W-:Y:S04]  /*4ef50*/  STL.64 [R1+0x11b8], R106 ;  /* 0x0011b86a01007387 */ /* 0x0003e80000100a00 */
[----:B-1----:R-:W4:Y:S04]  /*4ef60*/  LDL.LU.64 R106, [R1+0x3df0] ;  /* 0x003df000016a7983 */ /* 0x002f280000300a00 */
[----:B------:R-:W3:Y:S01]  /*4ef70*/  LDL.LU.64 R104, [R1+0x3de8] ;  /* 0x003de80001687983 */ /* 0x000ee20000300a00 */
[C---:B------:R-:W-:Y:S06]  /*4ef80*/  HMMA.1688.F32.TF32 R60, R240.reuse, R100, R60 ;  /* 0x00000064f03c723c */ /* 0x040fec000008103c */
[C---:B--2---:R-:W-:Y:S06]  /*4ef90*/  HMMA.1688.F32.TF32 R116, R240.reuse, R96, R116 ;  /* 0x00000060f074723c */ /* 0x044fec0000081074 */
[----:B---3--:R-:W-:-:S15]  /*4efa0*/  HMMA.1688.F32.TF32 R248, R240, R104, R248 ;  /* 0x00000068f0f8723c */ /* 0x008fde00000810f8 */
[----:B------:R-:W-:-:S08]  /*4efb0*/  NOP ;  /* 0x0000000000007918 */ /* 0x000fd00000000000 */
[----:B------:R1:W-:Y:S04]  /*4efc0*/  STL.64 [R1+0x11c0], R248 ;  /* 0x0011c0f801007387 */ /* 0x0003e80000100a00 */
[----:B------:R-:W-:Y:S04]  /*4efd0*/  STL.64 [R1+0x11c8], R250 ;  /* 0x0011c8fa01007387 */ /* 0x000fe80000100a00 */
[----:B-1----:R-:W2:Y:S04]  /*4efe0*/  LDL.LU.64 R248, [R1+0x30] ;  /* 0x0000300001f87983 */ /* 0x002ea80000300a00 */
[----:B------:R-:W-:Y:S04]  /*4eff0*/  STL.64 [R1+0x11d0], R60 ;  /* 0x0011d03c01007387 */ /* 0x000fe80000100a00 */
[----:B------:R1:W-:Y:S04]  /*4f000*/  STL.64 [R1+0x11d8], R62 ;  /* 0x0011d83e01007387 */ /* 0x0003e80000100a00 */
[----:B-1----:R-:W3:Y:S04]  /*4f010*/  LDL.LU.64 R62, [R1+0x3de0] ;  /* 0x003de000013e7983 */ /* 0x002ee80000300a00 */
[----:B------:R-:W4:Y:S01]  /*4f020*/  LDL.LU.64 R60, [R1+0x3dd8] ;  /* 0x003dd800013c7983 */ /* 0x000f220000300a00 */
[C---:B------:R-:W-:Y:S03]  /*4f030*/  HMMA.1688.F32.TF32 R128, R240.reuse, R92, R128 ;  /* 0x0000005cf080723c */ /* 0x040fe60000081080 */
[----:B------:R-:W-:Y:S03]  /*4f040*/  STL.64 [R1+0x11e0], R116 ;  /* 0x0011e07401007387 */ /* 0x000fe60000100a00 */
[C---:B------:R-:W-:Y:S01]  /*4f050*/  HMMA.1688.F32.TF32 R124, R240.reuse, R88, R124 ;  /* 0x00000058f07c723c */ /* 0x040fe2000008107c */
[----:B------:R1:W-:Y:S05]  /*4f060*/  STL.64 [R1+0x11e8], R118 ;  /* 0x0011e87601007387 */ /* 0x0003ea0000100a00 */
[C---:B------:R-:W-:Y:S06]  /*4f070*/  HMMA.1688.F32.TF32 R44, R240.reuse, R80, R44 ;  /* 0x00000050f02c723c */ /* 0x040fec000008102c */
[C---:B-1----:R-:W-:Y:S06]  /*4f080*/  HMMA.1688.F32.TF32 R116, R240.reuse, R84, R120 ;  /* 0x00000054f074723c */ /* 0x042fec0000081078 */
[C---:B------:R-:W-:Y:S06]  /*4f090*/  HMMA.1688.F32.TF32 R40, R240.reuse, R76, R40 ;  /* 0x0000004cf028723c */ /* 0x040fec0000081028 */
[C---:B------:R-:W-:Y:S06]  /*4f0a0*/  HMMA.1688.F32.TF32 R36, R240.reuse, R72, R36 ;  /* 0x00000048f024723c */ /* 0x040fec0000081024 */
[C---:B------:R-:W-:Y:S06]  /*4f0b0*/  HMMA.1688.F32.TF32 R24, R240.reuse, R68, R24 ;  /* 0x00000044f018723c */ /* 0x040fec0000081018 */
[C---:B------:R-:W-:Y:S01]  /*4f0c0*/  HMMA.1688.F32.TF32 R12, R240.reuse, R64, R12 ;  /* 0x00000040f00c723c */ /* 0x040fe2000008100c */
[----:B------:R-:W-:Y:S05]  /*4f0d0*/  STL.64 [R1+0x11f0], R128 ;  /* 0x0011f08001007387 */ /* 0x000fea0000100a00 */
[C---:B------:R-:W-:Y:S01]  /*4f0e0*/  HMMA.1688.F32.TF32 R4, R240.reuse, R56, R4 ;  /* 0x00000038f004723c */ /* 0x040fe20000081004 */
        /* <DEDUP_REMOVED lines=15> */
[----:B------:R-:W2:Y:S01]  /*4f1e0*/  LDL.LU.64 R120, [R1+0x1170] ;  /* 0x0011700001787983 */ /* 0x000ea20000300a00 */
[----:B----4-:R-:W-:-:S15]  /*4f1f0*/  HMMA.1688.F32.TF32 R8, R240, R60, R8 ;  /* 0x0000003cf008723c */ /* 0x010fde0000081008 */
[----:B------:R-:W-:-:S08]  /*4f200*/  NOP ;  /* 0x0000000000007918 */ /* 0x000fd00000000000 */
[----:B------:R4:W-:Y:S04]  /*4f210*/  STL.64 [R1+0x1270], R8 ;  /* 0x0012700801007387 */ /* 0x0009e80000100a00 */
[----:B------:R3:W-:Y:S04]  /*4f220*/  STL.64 [R1+0x1278], R10 ;  /* 0x0012780a01007387 */ /* 0x0007e80000100a00 */
[----:B------:R-:W2:Y:S04]  /*4f230*/  LDL.LU.64 R122, [R1+0x1178] ;  /* 0x00117800017a7983 */ /* 0x000ea80000300a00 */
[----:B------:R3:W-:Y:S04]  /*4f240*/  STL.64 [R1+0x12d0], R4 ;  /* 0x0012d00401007387 */ /* 0x0007e80000100a00 */
[----:B------:R3:W-:Y:S04]  /*4f250*/  STL.64 [R1+0x12d8], R6 ;  /* 0x0012d80601007387 */ /* 0x0007e80000100a00 */
[----:B-1----:R-:W2:Y:S04]  /*4f260*/  LDL.LU.64 R116, [R1+0x1160] ;  /* 0x0011600001747983 */ /* 0x002ea80000300a00 */
[----:B------:R-:W2:Y:S04]  /*4f270*/  LDL.LU.64 R118, [R1+0x1168] ;  /* 0x0011680001767983 */ /* 0x000ea80000300a00 */
[----:B----4-:R-:W4:Y:S04]  /*4f280*/  LDL.LU.64 R8, [R1+0x1130] ;  /* 0x0011300001087983 */ /* 0x010f280000300a00 */
[----:B---3--:R-:W4:Y:S04]  /*4f290*/  LDL.LU.64 R10, [R1+0x1138] ;  /* 0x00113800010a7983 */ /* 0x008f280000300a00 */
[----:B------:R-:W3:Y:S04]  /*4f2a0*/  LDL.LU.64 R124, [R1+0x1120] ;  /* 0x00112000017c7983 */ /* 0x000ee80000300a00 */
        /* <DEDUP_REMOVED lines=14> */
[----:B------:R-:W3:Y:S01]  /*4f390*/  LDL.LU.64 R26, [R1+0xb68] ;  /* 0x000b6800011a7983 */ /* 0x000ee20000300a00 */
[C---:B--2---:R-:W-:Y:S06]  /*4f3a0*/  HMMA.1688.F32.TF32 R120, R240.reuse, R52, R120 ;  /* 0x00000034f078723c */ /* 0x044fec0000081078 */
[C---:B------:R-:W-:Y:S06]  /*4f3b0*/  HMMA.1688.F32.TF32 R116, R240.reuse, R48, R116 ;  /* 0x00000030f074723c */ /* 0x040fec0000081074 */
[C---:B----4-:R-:W-:Y:S11]  /*4f3c0*/  HMMA.1688.F32.TF32 R8, R240.reuse, R20, R8 ;  /* 0x00000014f008723c */ /* 0x050ff60000081008 */
[----:B------:R1:W-:Y:S04]  /*4f3d0*/  STL.64 [R1+0x12c0], R120 ;  /* 0x0012c07801007387 */ /* 0x0003e80000100a00 */
[----:B------:R2:W-:Y:S04]  /*4f3e0*/  STL.64 [R1+0x12c8], R122 ;  /* 0x0012c87a01007387 */ /* 0x0005e80000100a00 */
[----:B-1----:R-:W4:Y:S04]  /*4f3f0*/  LDL.LU.64 R120, [R1+0xb40] ;  /* 0x000b400001787983 */ /* 0x002f280000300a00 */
[----:B--2---:R-:W4:Y:S04]  /*4f400*/  LDL.LU.64 R122, [R1+0xb48] ;  /* 0x000b4800017a7983 */ /* 0x004f280000300a00 */
[----:B------:R1:W-:Y:S04]  /*4f410*/  STL.64 [R1+0x12b0], R116 ;  /* 0x0012b07401007387 */ /* 0x0003e80000100a00 */
[----:B------:R2:W-:Y:S04]  /*4f420*/  STL.64 [R1+0x12b8], R118 ;  /* 0x0012b87601007387 */ /* 0x0005e80000100a00 */
[----:B-1----:R-:W4:Y:S04]  /*4f430*/  LDL.LU.64 R116, [R1+0xb30] ;  /* 0x000b300001747983 */ /* 0x002f280000300a00 */
[----:B--2---:R-:W2:Y:S04]  /*4f440*/  LDL.LU.64 R118, [R1+0xb38] ;  /* 0x000b380001767983 */ /* 0x004ea80000300a00 */
[----:B------:R-:W-:Y:S04]  /*4f450*/  STL.64 [R1+0x12a0], R8 ;  /* 0x0012a00801007387 */ /* 0x000fe80000100a00 */
[----:B------:R1:W-:Y:S04]  /*4f460*/  STL.64 [R1+0x12a8], R10 ;  /* 0x0012a80a01007387 */ /* 0x0003e80000100a00 */
[----:B-1----:R-:W2:Y:S04]  /*4f470*/  LDL.LU.64 R10, [R1+0x3dd0] ;  /* 0x003dd000010a7983 */ /* 0x002ea80000300a00 */
[----:B------:R-:W4:Y:S01]  /*4f480*/  LDL.LU.64 R8, [R1+0x3dc8] ;  /* 0x003dc80001087983 */ /* 0x000f220000300a00 */
[C---:B---3--:R-:W-:Y:S06]  /*4f490*/  HMMA.1688.F32.TF32 R44, R240.reuse, R32, R44 ;  /* 0x00000020f02c723c */ /* 0x048fec000008102c */
[----:B----4-:R-:W-:-:S15]  /*4f4a0*/  HMMA.1688.F32.TF32 R124, R240, R8, R124 ;  /* 0x00000008f07c723c */ /* 0x010fde000008107c */
[----:B------:R-:W-:-:S08]  /*4f4b0*/  NOP ;  /* 0x0000000000007918 */ /* 0x000fd00000000000 */
[----:B------:R1:W-:Y:S04]  /*4f4c0*/  STL.64 [R1+0x1290], R124 ;  /* 0x0012907c01007387 */ /* 0x0003e80000100a00 */
[----:B------:R-:W-:Y:S04]  /*4f4d0*/  STL.64 [R1+0x1298], R126 ;  /* 0x0012987e01007387 */ /* 0x000fe80000100a00 */
[----:B-1----:R-:W3:Y:S04]  /*4f4e0*/  LDL.LU.64 R124, [R1+0x10] ;  /* 0x00001000017c7983 */ /* 0x002ee80000300a00 */
[----:B------:R-:W-:Y:S04]  /*4f4f0*/  STL.64 [R1+0x1280], R44 ;  /* 0x0012802c01007387 */ /* 0x000fe80000100a00 */
[----:B------:R1:W-:Y:S04]  /*4f500*/  STL.64 [R1+0x1288], R46 ;  /* 0x0012882e01007387 */ /* 0x0003e80000100a00 */
[----:B-1----:R-:W4:Y:S04]  /*4f510*/  LDL.LU.64 R46, [R1+0x3dc0] ;  /* 0x003dc000012e7983 */ /* 0x002f280000300a00 */
[----:B------:R-:W2:Y:S02]  /*4f520*/  LDL.LU.64 R44, [R1+0x3db8] ;  /* 0x003db800012c7983 */ /* 0x000ea40000300a00 */
[----:B--2---:R-:W-:-:S15]  /*4f530*/  HMMA.1688.F32.TF32 R36, R240, R44, R36 ;  /* 0x0000002cf024723c */ /* 0x004fde0000081024 */
[----:B------:R-:W-:-:S08]  /*4f540*/  NOP ;  /* 0x0000000000007918 */ /* 0x000fd00000000000 */
[----:B------:R-:W-:Y:S04]  /*4f550*/  STL.64 [R1+0x1170], R36 ;  /* 0x0011702401007387 */ /* 0x000fe80000100a00 */
[----:B------:R1:W-:Y:S04]  /*4f560*/  STL.64 [R1+0x1178], R38 ;  /* 0x0011782601007387 */ /* 0x0003e80000100a00 */
[----:B-1----:R-:W2:Y:S04]  /*4f570*/  LDL.LU.64 R38, [R1+0x3db0] ;  /* 0x003db00001267983 */ /* 0x002ea80000300a00 */
[----:B------:R-:W3:Y:S02]  /*4f580*/  LDL.LU.64 R36, [R1+0x3da8] ;  /* 0x003da80001247983 */ /* 0x000ee40000300a00 */
[----:B---3--:R-:W-:-:S15]  /*4f590*/  HMMA.1688.F32.TF32 R40, R240, R36, R40 ;  /* 0x00000024f028723c */ /* 0x008fde0000081028 */
[----:B------:R-:W-:-:S08]  /*4f5a0*/  NOP ;  /* 0x0000000000007918 */ /* 0x000fd00000000000 */
[----:B------:R1:W-:Y:S04]  /*4f5b0*/  STL.64 [R1+0x1160], R40 ;  /* 0x0011602801007387 */ /* 0x0003e80000100a00 */
[----:B------:R-:W-:Y:S04]  /*4f5c0*/  STL.64 [R1+0x1168], R42 ;  /* 0x0011682a01007387 */ /* 0x000fe80000100a00 */
[----:B-1----:R-:W3:Y:S02]  /*4f5d0*/  LDL.LU.64 R40, [R1+0x3da0] ;  /* 0x003da00001287983 */ /* 0x002ee40000300a00 */
        /* <DEDUP_REMOVED lines=9> */
[----:B-1----:R-:W3:Y:S01]  /*4f670*/  LDL.LU.64 R12, [R1+0x3d90] ;  /* 0x003d9000010c7983 */ /* 0x002ee20000300a00 */
[C---:B------:R-:W-:Y:S06]  /*4f680*/  HMMA.1688.F32.TF32 R24, R240.reuse, R16, R24 ;  /* 0x00000010f018723c */ /* 0x040fec0000081018 */
[----:B---3--:R-:W-:-:S15]  /*4f690*/  HMMA.1688.F32.TF32 R128, R240, R12, R128 ;  /* 0x0000000cf080723c */ /* 0x008fde0000081080 */
[----:B------:R-:W-:-:S08]  /*4f6a0*/  NOP ;  /* 0x0000000000007918 */ /* 0x000fd00000000000 */
[----:B------:R1:W-:Y:S04]  /*4f6b0*/  STL.64 [R1+0x1100], R128 ;  /* 0x0011008001007387 */ /* 0x0003e80000100a00 */
[----:B------:R-:W-:Y:S04]  /*4f6c0*/  STL.64 [R1+0x1108], R130 ;  /* 0x0011088201007387 */ /* 0x000fe80000100a00 */
[----:B-1----:R-:W3:Y:S04]  /*4f6d0*/  LDL.LU.64 R128, [R1] ;  /* 0x0000000001807983 */ /* 0x002ee80000300a00 */
[----:B------:R1:W-:Y:S04]  /*4f6e0*/  STL.64 [R1+0x10f0], R24 ;  /* 0x0010f01801007387 */ /* 0x0003e80000100a00 */
[----:B------:R-:W-:Y:S04]  /*4f6f0*/  STL.64 [R1+0x10f8], R26 ;  /* 0x0010f81a01007387 */ /* 0x000fe80000100a00 */
[----:B-1----:R-:W4:Y:S04]  /*4f700*/  LDL.LU.64 R24, [R1+0x3d88] ;  /* 0x003d880001187983 */ /* 0x002f280000300a00 */
[----:B------:R-:W-:Y:S04]  /*4f710*/  STL.64 [R1+0x3cf0], R18 ;  /* 0x003cf01201007387 */ /* 0x000fe80000100a00 */
[----:B------:R1:W-:Y:S04]  /*4f720*/  STL.64 [R1+0x3ce8], R16 ;  /* 0x003ce81001007387 */ /* 0x0003e80000100a00 */
[----:B-1----:R-:W4:Y:S04]  /*4f730*/  LDL.LU.64 R16, [R1+0xb50] ;  /* 0x000b500001107983 */ /* 0x002f280000300a00 */
[----:B------:R-:W4:Y:S01]  /*4f740*/  LDL.LU.64 R18, [R1+0xb58] ;  /* 0x000b580001127983 */ /* 0x000f220000300a00 */
[----:B------:R-:W-:Y:S01]  /*4f750*/  HMMA.1688.F32.TF32 R120, R240, R28, R120 ;  /* 0x0000001cf078723c */ /* 0x000fe20000081078 */
[----:B------:R-:W-:-:S02]  /*4f760*/  IMAD.MOV.U32 R2, RZ, RZ, R248 ;  /* 0x000000ffff027224 */ /* 0x000fc400078e00f8 */
[----:B------:R-:W-:-:S03]  /*4f770*/  IMAD.MOV.U32 R0, RZ, RZ, R249 ;  /* 0x000000ffff007224 */ /* 0x000fc600078e00f9 */
[----:B----4-:R-:W-:Y:S01]  /*4f780*/  HMMA.1688.F32.TF32 R16, R240, R24, R16 ;  /* 0x00000018f010723c */ /* 0x010fe20000081010 */
[----:B------:R-:W4:-:S15]  /*4f790*/  LDL.LU.64 R240, [R1+0x20] ;  /* 0x0000200001f07983 */ /* 0x000f1e0000300a00 */
[----:B------:R-:W-:-:S07]  /*4f7a0*/  NOP ;  /* 0x0000000000007918 */ /* 0x000fce0000000000 */
[----:B------:R-:W-:Y:S04]  /*4f7b0*/  STL.64 [R1+0x10e0], R16 ;  /* 0x0010e01001007387 */ /* 0x000fe80000100a00 */
[----:B------:R1:W-:Y:S04]  /*4f7c0*/  STL.64 [R1+0x10e8], R18 ;  /* 0x0010e81201007387 */ /* 0x0003e80000100a00 */
[----:B------:R2:W-:Y:S04]  /*4f7d0*/  STL.64 [R1+0x10c0], R120 ;  /* 0x0010c07801007387 */ /* 0x0005e80000100a00 */
[----:B------:R3:W-:Y:S01]  /*4f7e0*/  STL.64 [R1+0x10c8], R122 ;  /* 0x0010c87a01007387 */ /* 0x0007e20000100a00 */
[----:B-1----:R-:W-:Y:S03]  /*4f7f0*/  HMMA.1688.F32.TF32 R16, R236, R248, R116 ;  /* 0x000000f8ec10723c */ /* 0x002fe60000081074 */
[----:B------:R-:W4:Y:S04]  /*4f800*/  LDL.LU.64 R248, [R1+0xb00] ;  /* 0x000b000001f87983 */ /* 0x000f280000300a00 */
[----:B------:R-:W4:Y:S04]  /*4f810*/  LDL.LU.64 R250, [R1+0xb08] ;  /* 0x000b080001fa7983 */ /* 0x000f280000300a00 */
[----:B--2---:R-:W2:Y:S04]  /*4f820*/  LDL.LU.64 R120, [R1+0xaf0] ;  /* 0x000af00001787983 */ /* 0x004ea80000300a00 */
[----:B---3--:R-:W2:Y:S09]  /*4f830*/  LDL.LU.64 R122, [R1+0xaf8] ;  /* 0x000af800017a7983 */ /* 0x008eb20000300a00 */
[----:B------:R-:W-:Y:S01]  /*4f840*/  IMAD.MOV.U32 R27, RZ, RZ, R16 ;  /* 0x000000ffff1b7224 */ /* 0x000fe200078e0010 */
[----:B------:R-:W-:Y:S01]  /*4f850*/  MOV R15, R19 ;  /* 0x00000013000f7202 */ /* 0x000fe20000000f00 */
[----:B------:R-:W-:-:S02]  /*4f860*/  IMAD.MOV.U32 R26, RZ, RZ, R17 ;  /* 0x000000ffff1a7224 */ /* 0x000fc400078e0011 */
[----:B------:R-:W-:Y:S01]  /*4f870*/  IMAD.MOV.U32 R14, RZ, RZ, R18 ;  /* 0x000000ffff0e7224 */ /* 0x000fe200078e0012 */
[----:B------:R-:W3:Y:S04]  /*4f880*/  LDL.LU.64 R16, [R1+0xae0] ;  /* 0x000ae00001107983 */ /* 0x000ee80000300a00 */
[----:B------:R-:W3:Y:S04]  /*4f890*/  LDL.LU.64 R18, [R1+0xae8] ;  /* 0x000ae80001127983 */ /* 0x000ee80000300a00 */
[----:B------:R-:W3:Y:S04]  /*4f8a0*/  LDL.LU.64 R116, [R1+0xaa0] ;  /* 0x000aa00001747983 */ /* 0x000ee80000300a00 */
[----:B------:R-:W3:Y:S04]  /*4f8b0*/  LDL.LU.64 R118, [R1+0xaa8] ;  /* 0x000aa80001767983 */ /* 0x000ee80000300a00 */
[----:B------:R-:W-:Y:S04]  /*4f8c0*/  STL [R1+0x3904], R15 ;  /* 0x0039040f01007387 */ /* 0x000fe80000100800 */
[----:B------:R-:W-:Y:S04]  /*4f8d0*/  STL [R1+0x3900], R14 ;  /* 0x0039000e01007387 */ /* 0x000fe80000100800 */
[----:B------:R-:W-:Y:S04]  /*4f8e0*/  STL [R1+0x38fc], R26 ;  /* 0x0038fc1a01007387 */ /* 0x000fe80000100800 */
[----:B------:R-:W-:Y:S01]  /*4f8f0*/  STL [R1+0x38f8], R27 ;  /* 0x0038f81b01007387 */ /* 0x000fe20000100800 */
[----:B----4-:R-:W-:-:S15]  /*4f900*/  HMMA.1688.F32.TF32 R248, R236, R240, R248 ;  /* 0x000000f0ecf8723c */ /* 0x010fde00000810f8 */
[----:B------:R-:W-:-:S08]  /*4f910*/  NOP ;  /* 0x0000000000007918 */ /* 0x000fd00000000000 */
[----:B------:R-:W-:Y:S04]  /*4f920*/  STL.64 [R1+0xcf0], R248 ;  /* 0x000cf0f801007387 */ /* 0x000fe80000100a00 */
[----:B------:R1:W-:Y:S04]  /*4f930*/  STL.64 [R1+0xcf8], R250 ;  /* 0x000cf8fa01007387 */ /* 0x0003e80000100a00 */
[----:B-1----:R-:W4:Y:S04]  /*4f940*/  LDL.LU.64 R250, [R1+0x3d80] ;  /* 0x003d800001fa7983 */ /* 0x002f280000300a00 */
[----:B------:R-:W4:Y:S01]  /*4f950*/  LDL.LU.64 R248, [R1+0x3d78] ;  /* 0x003d780001f87983 */ /* 0x000f220000300a00 */
[----:B--2---:R-:W-:Y:S06]  /*4f960*/  HMMA.1688.F32.TF32 R120, R236, R124, R120 ;  /* 0x0000007cec78723c */ /* 0x004fec0000081078 */
[----:B------:R-:W-:-:S02]  /*4f970*/  IMAD.MOV.U32 R3, RZ, RZ, R124 ;  /* 0x000000ffff037224 */ /* 0x000fc400078e007c */
[----:B------:R-:W-:-:S15]  /*4f980*/  IMAD.MOV.U32 R252, RZ, RZ, R125 ;  /* 0x000000fffffc7224 */ /* 0x000fde00078e007d */
[----:B------:R3:W-:Y:S01]  /*4f990*/  STL.64 [R1+0xcd0], R120 ;  /* 0x000cd07801007387 */ /* 0x0007e20000100a00 */
[----:B------:R-:W-:Y:S01]  /*4f9a0*/  IMAD.MOV.U32 R15, RZ, RZ, R122 ;  /* 0x000000ffff0f7224 */ /* 0x000fe200078e007a */
[----:B------:R-:W-:Y:S02]  /*4f9b0*/  MOV R14, R123 ;  /* 0x0000007b000e7202 */ /* 0x000fe40000000f00 */
[----:B------:R-:W2:Y:S04]  /*4f9c0*/  LDL.LU.64 R124, [R1+0xa80] ;  /* 0x000a8000017c7983 */ /* 0x000ea80000300a00 */
[----:B------:R-:W2:Y:S01]  /*4f9d0*/  LDL.LU.64 R126, [R1+0xa88] ;  /* 0x000a8800017e7983 */ /* 0x000ea20000300a00 */
[----:B---3--:R-:W-:Y:S03]  /*4f9e0*/  HMMA.1688.F32.TF32 R120, R236, R128, R16 ;  /* 0x00000080ec78723c */ /* 0x008fe60000081010 */
[----:B------:R-:W-:Y:S04]  /*4f9f0*/  STL [R1+0x390c], R14 ;  /* 0x00390c0e01007387 */ /* 0x000fe80000100800 */
[----:B------:R-:W-:-:S15]  /*4fa00*/  STL [R1+0x3908], R15 ;  /* 0x0039080f01007387 */ /* 0x000fde0000100800 */
[----:B------:R-:W-:-:S01]  /*4fa10*/  NOP ;  /* 0x0000000000007918 */ /* 0x000fc20000000000 */
[----:B------:R1:W-:Y:S04]  /*4fa20*/  STL.64 [R1+0xca0], R120 ;  /* 0x000ca07801007387 */ /* 0x0003e80000100a00 */
[----:B------:R3:W-:Y:S01]  /*4fa30*/  STL.64 [R1+0xca8], R122 ;  /* 0x000ca87a01007387 */ /* 0x0007e20000100a00 */
[----:B----4-:R-:W-:-:S15]  /*4fa40*/  HMMA.1688.F32.TF32 R116, R236, R248, R116 ;  /* 0x000000f8ec74723c */ /* 0x010fde0000081074 */
[----:B------:R-:W-:-:S08]  /*4fa50*/  NOP ;  /* 0x0000000000007918 */ /* 0x000fd00000000000 */
[----:B------:R4:W-:Y:S04]  /*4fa60*/  STL.64 [R1+0xc90], R116 ;  /* 0x000c907401007387 */ /* 0x0009e80000100a00 */
[----:B-1----:R-:W2:Y:S04]  /*4fa70*/  LDL.LU.64 R120, [R1+0xa60] ;  /* 0x000a600001787983 */ /* 0x002ea80000300a00 */
[----:B---3--:R-:W3:Y:S01]  /*4fa80*/  LDL.LU.64 R122, [R1+0xa68] ;  /* 0x000a6800017a7983 */ /* 0x008ee20000300a00 */
[----:B------:R-:W-:Y:S02]  /*4fa90*/  IMAD.MOV.U32 R14, RZ, RZ, R118 ;  /* 0x000000ffff0e7224 */ /* 0x000fe400078e0076 */
[----:B------:R-:W-:Y:S01]  /*4faa0*/  IMAD.MOV.U32 R15, RZ, RZ, R119 ;  /* 0x000000ffff0f7224 */ /* 0x000fe200078e0077 */
[----:B----4-:R-:W4:Y:S04]  /*4fab0*/  LDL.LU.64 R116, [R1+0xa40] ;  /* 0x000a400001747983 */ /* 0x010f280000300a00 */
[----:B------:R-:W4:Y:S04]  /*4fac0*/  LDL.LU.64 R118, [R1+0xa48] ;  /* 0x000a480001767983 */ /* 0x000f280000300a00 */
[----:B------:R-:W-:Y:S04]  /*4fad0*/  STL.64 [R1+0x3d00], R14 ;  /* 0x003d000e01007387 */ /* 0x000fe80000100a00 */
[----:B------:R3:W-:Y:S01]  /*4fae0*/  STL.64 [R1+0x3cf8], R12 ;  /* 0x003cf80c01007387 */ /* 0x0007e20000100a00 */
[----:B--2---:R-:W-:Y:S03]  /*4faf0*/  HMMA.1688.F32.TF32 R124, R236, R244, R124 ;  /* 0x000000f4ec7c723c */ /* 0x004fe6000008107c */
[----:B------:R-:W-:Y:S04]  /*4fb00*/  STL.64 [R1+0x3cb0], R250 ;  /* 0x003cb0fa01007387 */ /* 0x000fe80000100a00 */
[----:B------:R-:W-:Y:S01]  /*4fb10*/  STL.64 [R1+0x3ca8], R248 ;  /* 0x003ca8f801007387 */ /* 0x000fe20000100a00 */
[----:B------:R-:W-:-:S02]  /*4fb20*/  IMAD.MOV.U32 R17, RZ, RZ, R128 ;  /* 0x000000ffff117224 */ /* 0x000fc400078e0080 */
[----:B------:R-:W-:-:S14]  /*4fb30*/  IMAD.MOV.U32 R16, RZ, RZ, R129 ;  /* 0x000000ffff107224 */ /* 0x000fdc00078e0081 */
[----:B------:R-:W-:Y:S01]  /*4fb40*/  IMAD.MOV.U32 R26, RZ, RZ, R124 ;  /* 0x000000ffff1a7224 */ /* 0x000fe200078e007c */
[----:B------:R-:W-:Y:S01]  /*4fb50*/  MOV R27, R125 ;  /* 0x0000007d001b7202 */ /* 0x000fe20000000f00 */
[----:B------:R-:W-:-:S04]  /*4fb60*/  IMAD.MOV.U32 R42, RZ, RZ, R127 ;  /* 0x000000ffff2a7224 */ /* 0x000fc800078e007f */
[----:B------:R-:W-:Y:S01]  /*4fb70*/  STL.64 [R1+0x3ce0], R26 ;  /* 0x003ce01a01007387 */ /* 0x000fe20000100a00 */
[----:B------:R-:W-:-:S03]  /*4fb80*/  IMAD.MOV.U32 R31, RZ, RZ, R126 ;  /* 0x000000ffff1f7224 */ /* 0x000fc600078e007e */
[----:B------:R-:W-:Y:S04]  /*4fb90*/  STL.64 [R1+0x3cd8], R24 ;  /* 0x003cd81801007387 */ /* 0x000fe80000100a00 */
[----:B------:R-:W-:Y:S04]  /*4fba0*/  STL.64 [R1+0x3cc0], R246 ;  /* 0x003cc0f601007387 */ /* 0x000fe80000100a00 */
[----:B------:R-:W-:Y:S04]  /*4fbb0*/  STL.64 [R1+0x3cb8], R244 ;  /* 0x003cb8f401007387 */ /* 0x000fe80000100a00 */
[----:B------:R-:W2:Y:S04]  /*4fbc0*/  LDL.LU.64 R128, [R1+0xa20] ;  /* 0x000a200001807983 */ /* 0x000ea80000300a00 */
[----:B------:R-:W2:Y:S01]  /*4fbd0*/  LDL.LU.64 R130, [R1+0xa28] ;  /* 0x000a280001827983 */ /* 0x000ea20000300a00 */
[----:B---3--:R-:W-:-:S15]  /*4fbe0*/  HMMA.1688.F32.TF32 R12, R236, R232, R120 ;  /* 0x000000e8ec0c723c */ /* 0x008fde0000081078 */
[----:B------:R-:W-:-:S09]  /*4fbf0*/  NOP ;  /* 0x0000000000007918 */ /* 0x000fd20000000000 */
[----:B------:R-:W-:Y:S01]  /*4fc00*/  IMAD.MOV.U32 R43, RZ, RZ, R12 ;  /* 0x000000ffff2b7224 */ /* 0x000fe200078e000c */
[----:B------:R-:W-:Y:S01]  /*4fc10*/  MOV R7, R15 ;  /* 0x0000000f00077202 */ /* 0x000fe20000000f00 */
[----:B------:R-:W-:Y:S02]  /*4fc20*/  IMAD.MOV.U32 R30, RZ, RZ, R13 ;  /* 0x000000ffff1e7224 */ /* 0x000fe400078e000d */
[----:B------:R-:W-:Y:S02]  /*4fc30*/  IMAD.MOV.U32 R6, RZ, RZ, R14 ;  /* 0x000000ffff067224 */ /* 0x000fe400078e000e */
[C---:B----4-:R-:W-:Y:S01]  /*4fc40*/  HMMA.1688.F32.TF32 R12, R236.reuse, R228, R116 ;  /* 0x000000e4ec0c723c */ /* 0x050fe20000081074 */
[----:B------:R-:W-:Y:S04]  /*4fc50*/  STL.64 [R1+0x3d20], R42 ;  /* 0x003d202a01007387 */ /* 0x000fe80000100a00 */
[----:B------:R1:W-:Y:S04]  /*4fc60*/  STL.64 [R1+0x3d18], R40 ;  /* 0x003d182801007387 */ /* 0x0003e80000100a00 */
[----:B------:R-:W-:Y:S04]  /*4fc70*/  STL.64 [R1+0x3d10], R30 ;  /* 0x003d101e01007387 */ /* 0x000fe80000100a00 */
[----:B------:R3:W-:Y:S04]  /*4fc80*/  STL.64 [R1+0x3d08], R28 ;  /* 0x003d081c01007387 */ /* 0x0007e80000100a00 */
[----:B------:R-:W-:Y:S04]  /*4fc90*/  STL.64 [R1+0x3cd0], R234 ;  /* 0x003cd0ea01007387 */ /* 0x000fe80000100a00 */
[----:B------:R-:W-:Y:S04]  /*4fca0*/  STL.64 [R1+0x3cc8], R232 ;  /* 0x003cc8e801007387 */ /* 0x000fe80000100a00 */
[----:B------:R-:W4:Y:S04]  /*4fcb0*/  LDL.LU.64 R124, [R1+0xa00] ;  /* 0x000a0000017c7983 */ /* 0x000f280000300a00 */
[----:B------:R-:W4:Y:S04]  /*4fcc0*/  LDL.LU.64 R126, [R1+0xa08] ;  /* 0x000a0800017e7983 */ /* 0x000f280000300a00 */
        /* <DEDUP_REMOVED lines=8> */
[----:B---3--:R-:W3:Y:S04]  /*4fd50*/  LDL.LU.64 R28, [R1+0x9b0] ;  /* 0x0009b000011c7983 */ /* 0x008ee80000300a00 */
[----:B------:R-:W3:Y:S04]  /*4fd60*/  LDL.LU.64 R30, [R1+0x9b8] ;  /* 0x0009b800011e7983 */ /* 0x000ee80000300a00 */
[----:B------:R-:W3:Y:S04]  /*4fd70*/  LDL.LU.64 R24, [R1+0x9a0] ;  /* 0x0009a00001187983 */ /* 0x000ee80000300a00 */
[----:B------:R-:W3:Y:S04]  /*4fd80*/  LDL.LU.64 R26, [R1+0x9a8] ;  /* 0x0009a800011a7983 */ /* 0x000ee80000300a00 */
[----:B--2---:R-:W2:Y:S04]  /*4fd90*/  LDL.LU.64 R12, [R1+0x990] ;  /* 0x00099000010c7983 */ /* 0x004ea80000300a00 */
[----:B------:R-:W2:Y:S04]  /*4fda0*/  LDL.LU.64 R14, [R1+0x998] ;  /* 0x00099800010e7983 */ /* 0x000ea80000300a00 */
[----:B------:R-:W-:Y:S04]  /*4fdb0*/  STL.64 [R1+0x3ca0], R230 ;  /* 0x003ca0e601007387 */ /* 0x000fe80000100a00 */
[----:B------:R1:W-:Y:S02]  /*4fdc0*/  STL.64 [R1+0x3c98], R228 ;  /* 0x003c98e401007387 */ /* 0x0003e40000100a00 */
[----:B-1----:R-:W-:Y:S02]  /*4fdd0*/  HMMA.1688.F32.TF32 R228, R236, R224, R128 ;  /* 0x000000e0ece4723c */ /* 0x002fe40000081080 */
[----:B------:R-:W2:Y:S04]  /*4fde0*/  LDL R131, [R1+0x2a54] ;  /* 0x002a540001837983 */ /* 0x000ea80000100800 */
[----:B------:R-:W-:-:S15]  /*4fdf0*/  STL.64 [R1+0x3c90], R226 ;  /* 0x003c90e201007387 */ /* 0x000fde0000100a00 */
[----:B------:R-:W-:-:S02]  /*4fe00*/  NOP ;  /* 0x0000000000007918 */ /* 0x000fc40000000000 */
[----:B------:R1:W-:Y:S04]  /*4fe10*/  STL.64 [R1+0xc20], R228 ;  /* 0x000c20e401007387 */ /* 0x0003e80000100a00 */
[----:B------:R1:W-:Y:S04]  /*4fe20*/  STL.64 [R1+0xc28], R230 ;  /* 0x000c28e601007387 */ /* 0x0003e80000100a00 */
[----:B------:R1:W-:Y:S04]  /*4fe30*/  STL.64 [R1+0x3c88], R224 ;  /* 0x003c88e001007387 */ /* 0x0003e80000100a00 */
[----:B------:R-:W-:Y:S04]  /*4fe40*/  STL.64 [R1+0x3c80], R222 ;  /* 0x003c80de01007387 */ /* 0x000fe80000100a00 */
[----:B------:R1:W-:Y:S01]  /*4fe50*/  STL.64 [R1+0x3c78], R220 ;  /* 0x003c78dc01007387 */ /* 0x0003e20000100a00 */
[----:B------:R-:W-:-:S02]  /*4fe60*/  IMAD.MOV.U32 R207, RZ, RZ, R240 ;  /* 0x000000ffffcf7224 */ /* 0x000fc400078e00f0 */
[----:B------:R-:W-:Y:S01]  /*4fe70*/  IMAD.MOV.U32 R206, RZ, RZ, R241 ;  /* 0x000000ffffce7224 */ /* 0x000fe200078e00f1 */
[C---:B----4-:R-:W-:Y:S06]  /*4fe80*/  HMMA.1688.F32.TF32 R124, R236.reuse, R220, R124 ;  /* 0x000000dcec7c723c */ /* 0x050fec000008107c */
[C---:B------:R-:W-:Y:S06]  /*4fe90*/  HMMA.1688.F32.TF32 R120, R236.reuse, R216, R120 ;  /* 0x000000d8ec78723c */ /* 0x040fec0000081078 */
[C---:B------:R-:W-:Y:S06]  /*4fea0*/  HMMA.1688.F32.TF32 R116, R236.reuse, R212, R116 ;  /* 0x000000d4ec74723c */ /* 0x040fec0000081074 */
[C---:B------:R-:W-:Y:S06]  /*4feb0*/  HMMA.1688.F32.TF32 R40, R236.reuse, R208, R40 ;  /* 0x000000d0ec28723c */ /* 0x040fec0000081028 */
[C---:B---3--:R-:W-:Y:S06]  /*4fec0*/  HMMA.1688.F32.TF32 R28, R236.reuse, R204, R28 ;  /* 0x000000ccec1c723c */ /* 0x048fec000008101c */
[C---:B------:R-:W-:Y:S01]  /*4fed0*/  HMMA.1688.F32.TF32 R24, R236.reuse, R200, R24 ;  /* 0x000000c8ec18723c */ /* 0x040fe20000081018 */
[----:B------:R-:W-:Y:S05]  /*4fee0*/  STL.64 [R1+0xc00], R124 ;  /* 0x000c007c01007387 */ /* 0x000fea0000100a00 */
[C---:B--2---:R-:W-:Y:S01]  /*4fef0*/  HMMA.1688.F32.TF32 R12, R236.reuse, R196, R12 ;  /* 0x000000c4ec0c723c */ /* 0x044fe2000008100c */
[----:B------:R-:W-:Y:S04]  /*4ff00*/  STL.64 [R1+0xc08], R126 ;  /* 0x000c087e01007387 */ /* 0x000fe80000100a00 */
[----:B------:R-:W-:Y:S04]  /*4ff10*/  STL.64 [R1+0x3c70], R218 ;  /* 0x003c70da01007387 */ /* 0x000fe80000100a00 */
        /* <DEDUP_REMOVED lines=10> */
[----:B------:R4:W-:Y:S04]  /*4ffc0*/  STL.64 [R1+0xbb0], R24 ;  /* 0x000bb01801007387 */ /* 0x0009e80000100a00 */
[----:B------:R4:W-:Y:S04]  /*4ffd0*/  STL.64 [R1+0xbb8], R26 ;  /* 0x000bb81a01007387 */ /* 0x0009e80000100a00 */
[----:B------:R-:W4:Y:S04]  /*4ffe0*/  LDL.LU.64 R250, [R1+0x988] ;  /* 0x0009880001fa7983 */ /* 0x000f280000300a00 */
[----:B------:R4:W-:Y:S04]  /*4fff0*/  STL.64 [R1+0xb80], R12 ;  /* 0x000b800c01007387 */ /* 0x0009e80000100a00 */
[----:B------:R4:W-:Y:S04]  /*50000*/  STL.64 [R1+0xb88], R14 ;  /* 0x000b880e01007387 */ /* 0x0009e80000100a00 */
[----:B------:R-:W4:Y:S04]  /*50010*/  LDL.LU.64 R244, [R1+0x970] ;  /* 0x0009700001f47983 */ /* 0x000f280000300a00 */
[----:B------:R-:W4:Y:S04]  /*50020*/  LDL.LU.64 R246, [R1+0x978] ;  /* 0x0009780001f67983 */ /* 0x000f280000300a00 */
        /* <DEDUP_REMOVED lines=14> */
[----:B---3--:R-:W3:Y:S04]  /*50110*/  LDL.LU.64 R120, [R1+0x8f0] ;  /* 0x0008f00001787983 */ /* 0x008ee80000300a00 */
[----:B----4-:R-:W3:Y:S04]  /*50120*/  LDL.LU.64 R122, [R1+0x8f8] ;  /* 0x0008f800017a7983 */ /* 0x010ee80000300a00 */
        /* <DEDUP_REMOVED lines=10> */
[C---:B------:R-:W-:Y:S06]  /*501d0*/  HMMA.1688.F32.TF32 R248, R236.reuse, R192, R248 ;  /* 0x000000c0ecf8723c */ /* 0x040fec00000810f8 */
[C---:B------:R-:W-:Y:S06]  /*501e0*/  HMMA.1688.F32.TF32 R244, R236.reuse, R188, R244 ;  /* 0x000000bcecf4723c */ /* 0x040fec00000810f4 */
[C---:B------:R-:W-:Y:S11]  /*501f0*/  HMMA.1688.F32.TF32 R240, R236.reuse, R184, R240 ;  /* 0x000000b8ecf0723c */ /* 0x040ff600000810f0 */
[----:B------:R-:W-:Y:S04]  /*50200*/  STL.64 [R1+0xb60], R248 ;  /* 0x000b60f801007387 */ /* 0x000fe80000100a00 */
[----:B------:R-:W-:Y:S01]  /*50210*/  STL.64 [R1+0xb68], R250 ;  /* 0x000b68fa01007387 */ /* 0x000fe20000100a00 */
[C---:B------:R-:W-:Y:S03]  /*50220*/  HMMA.1688.F32.TF32 R232, R236.reuse, R180, R232 ;  /* 0x000000b4ece8723c */ /* 0x040fe600000810e8 */
[----:B------:R-:W-:Y:S04]  /*50230*/  STL.64 [R1+0xb50], R244 ;  /* 0x000b50f401007387 */ /* 0x000fe80000100a00 */
[----:B------:R-:W-:Y:S04]  /*50240*/  STL.64 [R1+0xb58], R246 ;  /* 0x000b58f601007387 */ /* 0x000fe80000100a00 */
[----:B------:R-:W-:Y:S04]  /*50250*/  STL.64 [R1+0x3c60], R182 ;  /* 0x003c60b601007387 */ /* 0x000fe80000100a00 */
[----:B------:R-:W-:Y:S04]  /*50260*/  STL.64 [R1+0xb40], R240 ;  /* 0x000b40f001007387 */ /* 0x000fe80000100a00 */
[----:B------:R-:W-:Y:S04]  /*50270*/  STL.64 [R1+0xb48], R242 ;  /* 0x000b48f201007387 */ /* 0x000fe80000100a00 */
[----:B------:R1:W-:Y:S01]  /*50280*/  STL.64 [R1+0x3c58], R180 ;  /* 0x003c58b401007387 */ /* 0x0003e20000100a00 */
[C---:B------:R-:W-:Y:S03]  /*50290*/  HMMA.1688.F32.TF32 R224, R236.reuse, R172, R224 ;  /* 0x000000acece0723c */ /* 0x040fe600000810e0 */
[----:B------:R-:W-:Y:S03]  /*502a0*/  LDS R240, [R131+UR13+0x20080] ;  /* 0x0200800d83f07984 */ /* 0x000fe60008000800 */
[C---:B------:R-:W-:Y:S01]  /*502b0*/  HMMA.1688.F32.TF32 R220, R236.reuse, R168, R220 ;  /* 0x000000a8ecdc723c */ /* 0x040fe200000810dc */
[----:B------:R-:W-:Y:S05]  /*502c0*/  LDS R242, [R131+UR13+0x20480] ;  /* 0x0204800d83f27984 */ /* 0x000fea0008000800 */
[C---:B-1----:R-:W-:Y:S01]  /*502d0*/  HMMA.1688.F32.TF32 R180, R236.reuse, R176, R228 ;  /* 0x000000b0ecb4723c */ /* 0x042fe200000810e4 */
[----:B------:R-:W-:Y:S04]  /*502e0*/  STL.64 [R1+0xb30], R232 ;  /* 0x000b30e801007387 */ /* 0x000fe80000100a00 */
[----:B------:R-:W-:Y:S01]  /*502f0*/  STL.64 [R1+0xb38], R234 ;  /* 0x000b38ea01007387 */ /* 0x000fe20000100a00 */
[C---:B--2---:R-:W-:Y:S06]  /*50300*/  HMMA.1688.F32.TF32 R124, R236.reuse, R160, R124 ;  /* 0x000000a0ec7c723c */ /* 0x044fec000008107c */
[C---:B---3--:R-:W-:Y:S11]  /*50310*/  HMMA.1688.F32.TF32 R120, R236.reuse, R156, R120 ;  /* 0x0000009cec78723c */ /* 0x048ff60000081078 */
[----:B------:R-:W-:Y:S04]  /*50320*/  STL.64 [R1+0xb00], R180 ;  /* 0x000b00b401007387 */ /* 0x000fe80000100a00 */
[----:B------:R1:W-:Y:S01]  /*50330*/  STL.64 [R1+0xb08], R182 ;  /* 0x000b08b601007387 */ /* 0x0003e20000100a00 */
[C---:B----4-:R-:W-:Y:S06]  /*50340*/  HMMA.1688.F32.TF32 R116, R236.reuse, R152, R116 ;  /* 0x00000098ec74723c */ /* 0x050fec0000081074 */
[C---:B-1----:R-:W-:Y:S06]  /*50350*/  HMMA.1688.F32.TF32 R180, R236.reuse, R164, R216 ;  /* 0x000000a4ecb4723c */ /* 0x042fec00000810d8 */
        /* <DEDUP_REMOVED lines=24> */
[----:B------:R-:W4:Y:S04]  /*504e0*/  LDL R19, [R1+0x2a50] ;  /* 0x002a500001137983 */ /* 0x000f280000100800 */
[----:B------:R-:W4:Y:S04]  /*504f0*/  LDL.LU.64 R128, [R1+0x890] ;  /* 0x0008900001807983 */ /* 0x000f280000300a00 */
[----:B------:R-:W4:Y:S04]  /*50500*/  LDL.LU.64 R130, [R1+0x898] ;  /* 0x0008980001827983 */ /* 0x000f280000300a00 */
[----:B-1----:R-:W4:Y:S04]  /*50510*/  LDL.LU.64 R124, [R1+0x880] ;  /* 0x00088000017c7983 */ /* 0x002f280000300a00 */
[----:B--2---:R-:W2:Y:S04]  /*50520*/  LDL.LU.64 R126, [R1+0x888] ;  /* 0x00088800017e7983 */ /* 0x004ea80000300a00 */
        /* <DEDUP_REMOVED lines=28> */
[----:B------:R-:W-:Y:S04]  /*506f0*/  LDS R241, [R19+UR13+0x20080] ;  /* 0x0200800d13f17984 */ /* 0x000fe80008000800 */
[----:B------:R-:W1:Y:S01]  /*50700*/  LDS R243, [R19+UR13+0x20480] ;  /* 0x0204800d13f37984 */ /* 0x000e620008000800 */
[----:B------:R-:W-:-:S15]  /*50710*/  HMMA.1688.F32.TF32 R128, R236, R132, R128 ;  /* 0x00000084ec80723c */ /* 0x000fde0000081080 */
[----:B------:R-:W-:-:S08]  /*50720*/  NOP ;  /* 0x0000000000007918 */ /* 0x000fd00000000000 */
[----:B------:R-:W-:Y:S04]  /*50730*/  STL.64 [R1+0xa40], R128 ;  /* 0x000a408001007387 */ /* 0x000fe80000100a00 */
[----:B------:R2:W-:Y:S04]  /*50740*/  STL.64 [R1+0xa48], R130 ;  /* 0x000a488201007387 */ /* 0x0005e80000100a00 */
[----:B--2---:R-:W2:Y:S04]  /*50750*/  LDL.LU.64 R130, [R1+0x3d70] ;  /* 0x003d700001827983 */ /* 0x004ea80000300a00 */
[----:B------:R-:W3:Y:S02]  /*50760*/  LDL.LU.64 R128, [R1+0x3d68] ;  /* 0x003d680001807983 */ /* 0x000ee40000300a00 */
[----:B---3--:R-:W-:-:S15]  /*50770*/  HMMA.1688.F32.TF32 R124, R236, R128, R124 ;  /* 0x00000080ec7c723c */ /* 0x008fde000008107c */
[----:B------:R-:W-:-:S08]  /*50780*/  NOP ;  /* 0x0000000000007918 */ /* 0x000fd00000000000 */
[----:B------:R-:W-:Y:S04]  /*50790*/  STL.64 [R1+0xa30], R124 ;  /* 0x000a307c01007387 */ /* 0x000fe80000100a00 */
[----:B------:R3:W-:Y:S04]  /*507a0*/  STL.64 [R1+0xa38], R126 ;  /* 0x000a387e01007387 */ /* 0x0007e80000100a00 */
[----:B---3--:R-:W3:Y:S04]  /*507b0*/  LDL.LU.64 R126, [R1+0x3d60] ;  /* 0x003d6000017e7983 */ /* 0x008ee80000300a00 */
[----:B------:R-:W4:Y:S02]  /*507c0*/  LDL.LU.64 R124, [R1+0x3d58] ;  /* 0x003d5800017c7983 */ /* 0x000f240000300a00 */
[----:B----4-:R-:W-:-:S15]  /*507d0*/  HMMA.1688.F32.TF32 R120, R236, R124, R120 ;  /* 0x0000007cec78723c */ /* 0x010fde0000081078 */
[----:B------:R-:W-:-:S08]  /*507e0*/  NOP ;  /* 0x0000000000007918 */ /* 0x000fd00000000000 */
[----:B------:R-:W-:Y:S04]  /*507f0*/  STL.64 [R1+0xa20], R120 ;  /* 0x000a207801007387 */ /* 0x000fe80000100a00 */
[----:B------:R4:W-:Y:S04]  /*50800*/  STL.64 [R1+0xa28], R122 ;  /* 0x000a287a01007387 */ /* 0x0009e80000100a00 */
[----:B----4-:R-:W4:Y:S04]  /*50810*/  LDL.LU.64 R122, [R1+0x3d50] ;  /* 0x003d5000017a7983 */ /* 0x010f280000300a00 */
[----:B------:R-:W2:Y:S02]  /*50820*/  LDL.LU.64 R120, [R1+0x3d48] ;  /* 0x003d480001787983 */ /* 0x000ea40000300a00 */
[----:B--2---:R-:W-:-:S15]  /*50830*/  HMMA.1688.F32.TF32 R116, R236, R120, R116 ;  /* 0x00000078ec74723c */ /* 0x004fde0000081074 */
[----:B------:R-:W-:-:S08]  /*50840*/  NOP ;  /* 0x0000000000007918 */ /* 0x000fd00000000000 */
[----:B------:R-:W-:Y:S04]  /*50850*/  STL.64 [R1+0xa10], R116 ;  /* 0x000a107401007387 */ /* 0x000fe80000100a00 */
[----:B------:R2:W-:Y:S04]  /*50860*/  STL.64 [R1+0xa18], R118 ;  /* 0x000a187601007387 */ /* 0x0005e80000100a00 */
[----:B--2---:R-:W2:Y:S04]  /*50870*/  LDL.LU.64 R118, [R1+0x3d40] ;  /* 0x003d400001767983 */ /* 0x004ea80000300a00 */
[----:B------:R-:W3:Y:S01]  /*50880*/  LDL.LU.64 R116, [R1+0x3d38] ;  /* 0x003d380001747983 */ /* 0x000ee20000300a00 */
[C---:B------:R-:W-:Y:S06]  /*50890*/  HMMA.1688.F32.TF32 R244, R236.reuse, R112, R244 ;  /* 0x00000070ecf4723c */ /* 0x040fec00000810f4 */
        /* <DEDUP_REMOVED lines=10> */
[----:B---3--:R-:W-:-:S15]  /*50940*/  HMMA.1688.F32.TF32 R248, R236, R116, R248 ;  /* 0x00000074ecf8723c */ /* 0x008fde00000810f8 */
[----:B------:R-:W-:-:S08]  /*50950*/  NOP ;  /* 0x0000000000007918 */ /* 0x000fd00000000000 */
        /* <DEDUP_REMOVED lines=20> */
[----:B---3--:R-:W3:Y:S04]  /*50aa0*/  LDL.LU.64 R220, [R1+0x780] ;  /* 0x0007800001dc7983 */ /* 0x008ee80000300a00 */
[----:B------:R2:W-:Y:S04]  /*50ab0*/  STL.64 [R1+0x960], R24 ;  /* 0x0009601801007387 */ /* 0x0005e80000100a00 */
[----:B------:R2:W-:Y:S04]  /*50ac0*/  STL.64 [R1+0x968], R26 ;  /* 0x0009681a01007387 */ /* 0x0005e80000100a00 */
[----:B-1----:R-:W3:Y:S04]  /*50ad0*/  LDL.LU.64 R222, [R1+0x788] ;  /* 0x0007880001de7983 */ /* 0x002ee80000300a00 */
[----:B------:R1:W-:Y:S04]  /*50ae0*/  STL.64 [R1+0x950], R12 ;  /* 0x0009500c01007387 */ /* 0x0003e80000100a00 */
[----:B------:R1:W-:Y:S04]  /*50af0*/  STL.64 [R1+0x958], R14 ;  /* 0x0009580e01007387 */ /* 0x0003e80000100a00 */
[----:B------:R-:W3:Y:S04]  /*50b00*/  LDL.LU.64 R244, [R1+0x770] ;  /* 0x0007700001f47983 */ /* 0x000ee80000300a00 */
[----:B------:R-:W3:Y:S04]  /*50b10*/  LDL.LU.64 R246, [R1+0x778] ;  /* 0x0007780001f67983 */ /* 0x000ee80000300a00 */
[----:B------:R-:W3:Y:S04]  /*50b20*/  LDL.LU.64 R232, [R1+0x760] ;  /* 0x0007600001e87983 */ /* 0x000ee80000300a00 */
[----:B------:R-:W3:Y:S04]  /*50b30*/  LDL.LU.64 R234, [R1+0x768] ;  /* 0x0007680001ea7983 */ /* 0x000ee80000300a00 */
[----:B----4-:R-:W4:Y:S04]  /*50b40*/  LDL.LU.64 R216, [R1+0x750] ;  /* 0x0007500001d87983 */ /* 0x010f280000300a00 */
[----:B--2---:R-:W4:Y:S04]  /*50b50*/  LDL.LU.64 R218, [R1+0x758] ;  /* 0x0007580001da7983 */ /* 0x004f280000300a00 */
[----:B------:R-:W2:Y:S04]  /*50b60*/  LDL.LU.64 R180, [R1+0x740] ;  /* 0x0007400001b47983 */ /* 0x000ea80000300a00 */
[----:B------:R-:W2:Y:S04]  /*50b70*/  LDL.LU.64 R182, [R1+0x748] ;  /* 0x0007480001b67983 */ /* 0x000ea80000300a00 */
[----:B------:R-:W2:Y:S04]  /*50b80*/  LDL.LU.64 R40, [R1+0x720] ;  /* 0x0007200001287983 */ /* 0x000ea80000300a00 */
[----:B------:R-:W2:Y:S04]  /*50b90*/  LDL.LU.64 R42, [R1+0x728] ;  /* 0x00072800012a7983 */ /* 0x000ea80000300a00 */
[----:B------:R-:W2:Y:S01]  /*50ba0*/  LDL.LU.64 R28, [R1+0x700] ;  /* 0x00070000011c7983 */ /* 0x000ea20000300a00 */
[----:B------:R-:W-:-:S03]  /*50bb0*/  IMAD.MOV.U32 R228, RZ, RZ, R17 ;  /* 0x000000ffffe47224 */ /* 0x000fc600078e0011 */
[----:B------:R-:W2:Y:S01]  /*50bc0*/  LDL.LU.64 R30, [R1+0x708] ;  /* 0x00070800011e7983 */ /* 0x000ea20000300a00 */
[----:B------:R-:W-:-:S03]  /*50bd0*/  IMAD.MOV.U32 R229, RZ, RZ, R16 ;  /* 0x000000ffffe57224 */ /* 0x000fc600078e0010 */
[----:B------:R-:W2:Y:S04]  /*50be0*/  LDL.LU.64 R24, [R1+0x6e0] ;  /* 0x0006e00001187983 */ /* 0x000ea80000300a00 */
[----:B------:R-:W2:Y:S04]  /*50bf0*/  LDL.LU.64 R26, [R1+0x6e8] ;  /* 0x0006e800011a7983 */ /* 0x000ea80000300a00 */
[----:B------:R-:W2:Y:S04]  /*50c00*/  LDL.LU.64 R16, [R1+0x6c0] ;  /* 0x0006c00001107983 */ /* 0x000ea80000300a00 */
[----:B------:R-:W2:Y:S04]  /*50c10*/  LDL.LU.64 R18, [R1+0x6c8] ;  /* 0x0006c80001127983 */ /* 0x000ea80000300a00 */
[----:B-1----:R-:W2:Y:S04]  /*50c20*/  LDL.LU.64 R12, [R1+0x6b0] ;  /* 0x0006b000010c7983 */ /* 0x002ea80000300a00 */
[----:B------:R-:W2:Y:S04]  /*50c30*/  LDL.LU.64 R14, [R1+0x6b8] ;  /* 0x0006b800010e7983 */ /* 0x000ea80000300a00 */
[----:B------:R-:W-:Y:S04]  /*50c40*/  STL.64 [R1+0x3c50], R74 ;  /* 0x003c504a01007387 */ /* 0x000fe80000100a00 */
[----:B------:R3:W-:Y:S01]  /*50c50*/  STL.64 [R1+0x3c48], R72 ;  /* 0x003c484801007387 */ /* 0x0007e20000100a00 */
[----:B------:R-:W-:Y:S01]  /*50c60*/  IMAD.MOV.U32 R224, RZ, RZ, R3 ;  /* 0x000000ffffe07224 */ /* 0x000fe200078e0003 */
[----:B------:R-:W-:Y:S01]  /*50c70*/  MOV R225, R252 ;  /* 0x000000fc00e17202 */ /* 0x000fe20000000f00 */
[----:B---3--:R-:W-:Y:S07]  /*50c80*/  HMMA.1688.F32.TF32 R72, R236, R68, R220 ;  /* 0x00000044ec48723c */ /* 0x008fee00000810dc */
[----:B------:R-:W-:-:S02]  /*50c90*/  IMAD.MOV.U32 R220, RZ, RZ, R207 ;  /* 0x000000ffffdc7224 */ /* 0x000fc400078e00cf */
[----:B------:R-:W3:Y:S01]  /*50ca0*/  LDL.LU R207, [R1+0x3d34] ;  /* 0x003d340001cf7983 */ /* 0x000ee20000300800 */
[----:B------:R-:W-:-:S13]  /*50cb0*/  IMAD.MOV.U32 R221, RZ, RZ, R206 ;  /* 0x000000ffffdd7224 */ /* 0x000fda00078e00ce */
[----:B------:R-:W-:Y:S04]  /*50cc0*/  STL.64 [R1+0x940], R72 ;  /* 0x0009404801007387 */ /* 0x000fe80000100a00 */
[----:B------:R-:W-:Y:S04]  /*50cd0*/  STL.64 [R1+0x948], R74 ;  /* 0x0009484a01007387 */ /* 0x000fe80000100a00 */
[----:B------:R-:W3:Y:S04]  /*50ce0*/  LDL.LU R206, [R1+0x3d30] ;  /* 0x003d300001ce7983 */ /* 0x000ee80000300800 */
[----:B------:R-:W3:Y:S04]  /*50cf0*/  LDL.LU R3, [R1+0x3d2c] ;  /* 0x003d2c0001037983 */ /* 0x000ee80000300800 */
[----:B------:R-:W3:Y:S04]  /*50d00*/  LDL.LU R252, [R1+0x3d28] ;  /* 0x003d280001fc7983 */ /* 0x000ee80000300800 */
[----:B------:R-:W-:Y:S04]  /*50d10*/  STL.64 [R1+0x3c40], R70 ;  /* 0x003c404601007387 */ /* 0x000fe80000100a00 */
[----:B------:R1:W-:Y:S02]  /*50d20*/  STL.64 [R1+0x3c38], R68 ;  /* 0x003c384401007387 */ /* 0x0003e40000100a00 */
[C---:B-1----:R-:W-:Y:S06]  /*50d30*/  HMMA.1688.F32.TF32 R68, R236.reuse, R64, R244 ;  /* 0x00000040ec44723c */ /* 0x042fec00000810f4 */
[C---:B------:R-:W-:Y:S06]  /*50d40*/  HMMA.1688.F32.TF32 R232, R236.reuse, R60, R232 ;  /* 0x0000003cece8723c */ /* 0x040fec00000810e8 */
[C---:B----4-:R-:W-:Y:S06]  /*50d50*/  HMMA.1688.F32.TF32 R72, R236.reuse, R56, R216 ;  /* 0x00000038ec48723c */ /* 0x050fec00000810d8 */
[C---:B--2---:R-:W-:Y:S05]  /*50d60*/  HMMA.1688.F32.TF32 R40, R236.reuse, R48, R40 ;  /* 0x00000030ec28723c */ /* 0x044fea0000081028 */
[----:B------:R-:W-:Y:S04]  /*50d70*/  STL.64 [R1+0x930], R68 ;  /* 0x0009304401007387 */ /* 0x000fe80000100a00 */
[----:B------:R1:W-:Y:S01]  /*50d80*/  STL.64 [R1+0x938], R70 ;  /* 0x0009384601007387 */ /* 0x0003e20000100a00 */
[C---:B------:R-:W-:Y:S06]  /*50d90*/  HMMA.1688.F32.TF32 R28, R236.reuse, R20, R28 ;  /* 0x00000014ec1c723c */ /* 0x040fec000008101c */
[C---:B-1----:R-:W-:Y:S06]  /*50da0*/  HMMA.1688.F32.TF32 R68, R236.reuse, R52, R180 ;  /* 0x00000034ec44723c */ /* 0x042fec00000810b4 */
[C---:B------:R-:W-:Y:S06]  /*50db0*/  HMMA.1688.F32.TF32 R24, R236.reuse, R8, R24 ;  /* 0x00000008ec18723c */ /* 0x040fec0000081018 */
[C---:B------:R-:W-:Y:S01]  /*50dc0*/  HMMA.1688.F32.TF32 R16, R236.reuse, R32, R16 ;  /* 0x00000020ec10723c */ /* 0x040fe20000081010 */
        /* <DEDUP_REMOVED lines=10> */
[----:B------:R-:W-:Y:S04]  /*50e70*/  STL.64 [R1+0x8d0], R24 ;  /* 0x0008d01801007387 */ /* 0x000fe80000100a00 */
[----:B------:R-:W-:Y:S04]  /*50e80*/  STL.64 [R1+0x8d8], R26 ;  /* 0x0008d81a01007387 */ /* 0x000fe80000100a00 */
[----:B-1----:R-:W3:Y:S04]  /*50e90*/  LDL.LU.64 R40, [R1+0x690] ;  /* 0x0006900001287983 */ /* 0x002ee80000300a00 */
[----:B------:R-:W-:Y:S04]  /*50ea0*/  STL.64 [R1+0x8c0], R16 ;  /* 0x0008c01001007387 */ /* 0x000fe80000100a00 */
[----:B------:R-:W-:Y:S04]  /*50eb0*/  STL.64 [R1+0x8c8], R18 ;  /* 0x0008c81201007387 */ /* 0x000fe80000100a00 */
[----:B--2---:R-:W3:Y:S01]  /*50ec0*/  LDL.LU.64 R42, [R1+0x698] ;  /* 0x00069800012a7983 */ /* 0x004ee20000300a00 */
[----:B------:R-:W-:-:S15]  /*50ed0*/  HMMA.1688.F32.TF32 R12, R236, R44, R12 ;  /* 0x0000002cec0c723c */ /* 0x000fde000008100c */
[----:B------:R-:W-:-:S08]  /*50ee0*/  NOP ;  /* 0x0000000000007918 */ /* 0x000fd00000000000 */
[----:B------:R1:W-:Y:S04]  /*50ef0*/  STL.64 [R1+0x8b0], R12 ;  /* 0x0008b00c01007387 */ /* 0x0003e80000100a00 */
[----:B------:R2:W-:Y:S04]  /*50f00*/  STL.64 [R1+0x8b8], R14 ;  /* 0x0008b80e01007387 */ /* 0x0005e80000100a00 */
[----:B----4-:R-:W4:Y:S04]  /*50f10*/  LDL.LU.64 R28, [R1+0x670] ;  /* 0x00067000011c7983 */ /* 0x010f280000300a00 */
[----:B------:R-:W4:Y:S04]  /*50f20*/  LDL.LU.64 R30, [R1+0x678] ;  /* 0x00067800011e7983 */ /* 0x000f280000300a00 */
[----:B-1----:R-:W4:Y:S04]  /*50f30*/  LDL.LU.64 R12, [R1+0x650] ;  /* 0x00065000010c7983 */ /* 0x002f280000300a00 */
[----:B--2---:R-:W4:Y:S04]  /*50f40*/  LDL.LU.64 R14, [R1+0x658] ;  /* 0x00065800010e7983 */ /* 0x004f280000300a00 */
        /* <DEDUP_REMOVED lines=17> */
[----:B------:R-:W2:Y:S01]  /*51060*/  LDL.LU.64 R70, [R1+0x4b8] ;  /* 0x0004b80001467983 */ /* 0x000ea20000300a00 */
[----:B---3--:R-:W-:-:S15]  /*51070*/  HMMA.1688.F32.TF32 R40, R236, R36, R40 ;  /* 0x00000024ec28723c */ /* 0x008fde0000081028 */
[----:B------:R-:W-:-:S08]  /*51080*/  NOP ;  /* 0x0000000000007918 */ /* 0x000fd00000000000 */
[----:B------:R-:W-:Y:S04]  /*51090*/  STL.64 [R1+0x8a0], R40 ;  /* 0x0008a02801007387 */ /* 0x000fe80000100a00 */
[----:B------:R1:W-:Y:S04]  /*510a0*/  STL.64 [R1+0x8a8], R42 ;  /* 0x0008a82a01007387 */ /* 0x0003e80000100a00 */
[----:B-1----:R-:W3:Y:S04]  /*510b0*/  LDL.LU.64 R42, [R1+0x3d20] ;  /* 0x003d2000012a7983 */ /* 0x002ee80000300a00 */
[----:B------:R-:W2:Y:S01]  /*510c0*/  LDL.LU.64 R40, [R1+0x3d18] ;  /* 0x003d180001287983 */ /* 0x000ea20000300a00 */
[C---:B----4-:R-:W-:Y:S06]  /*510d0*/  HMMA.1688.F32.TF32 R12, R236.reuse, R4, R12 ;  /* 0x00000004ec0c723c */ /* 0x050fec000008100c */
[----:B--2---:R-:W-:-:S15]  /*510e0*/  HMMA.1688.F32.TF32 R28, R236, R40, R28 ;  /* 0x00000028ec1c723c */ /* 0x004fde000008101c */
[----:B------:R-:W-:-:S08]  /*510f0*/  NOP ;  /* 0x0000000000007918 */ /* 0x000fd00000000000 */
[----:B------:R-:W-:Y:S04]  /*51100*/  STL.64 [R1+0x890], R28 ;  /* 0x0008901c01007387 */ /* 0x000fe80000100a00 */
[----:B------:R1:W-:Y:S04]  /*51110*/  STL.64 [R1+0x898], R30 ;  /* 0x0008981e01007387 */ /* 0x0003e80000100a00 */
[----:B-1----:R-:W2:Y:S04]  /*51120*/  LDL.LU.64 R30, [R1+0x3d10] ;  /* 0x003d1000011e7983 */ /* 0x002ea80000300a00 */
[----:B------:R-:W4:Y:S04]  /*51130*/  LDL.LU.64 R28, [R1+0x3d08] ;  /* 0x003d0800011c7983 */ /* 0x000f280000300a00 */
[----:B------:R-:W-:Y:S04]  /*51140*/  STL.64 [R1+0x880], R12 ;  /* 0x0008800c01007387 */ /* 0x000fe80000100a00 */
[----:B------:R1:W-:Y:S04]  /*51150*/  STL.64 [R1+0x888], R14 ;  /* 0x0008880e01007387 */ /* 0x0003e80000100a00 */
[----:B-1----:R-:W3:Y:S04]  /*51160*/  LDL.LU.64 R14, [R1+0x3d00] ;  /* 0x003d0000010e7983 */ /* 0x002ee80000300a00 */
[----:B------:R-:W2:Y:S02]  /*51170*/  LDL.LU.64 R12, [R1+0x3cf8] ;  /* 0x003cf800010c7983 */ /* 0x000ea40000300a00 */
[----:B--2---:R-:W-:-:S15]  /*51180*/  HMMA.1688.F32.TF32 R16, R236, R12, R16 ;  /* 0x0000000cec10723c */ /* 0x004fde0000081010 */
[----:B------:R-:W-:-:S08]  /*51190*/  NOP ;  /* 0x0000000000007918 */ /* 0x000fd00000000000 */
[----:B------:R-:W-:Y:S04]  /*511a0*/  STL.64 [R1+0x870], R16 ;  /* 0x0008701001007387 */ /* 0x000fe80000100a00 */
[----:B------:R1:W-:Y:S04]  /*511b0*/  STL.64 [R1+0x878], R18 ;  /* 0x0008781201007387 */ /* 0x0003e80000100a00 */
[----:B-1----:R-:W2:Y:S04]  /*511c0*/  LDL.LU.64 R18, [R1+0x3cf0] ;  /* 0x003cf00001127983 */ /* 0x002ea80000300a00 */
[----:B------:R-:W4:Y:S02]  /*511d0*/  LDL.LU.64 R16, [R1+0x3ce8] ;  /* 0x003ce80001107983 */ /* 0x000f240000300a00 */
[----:B----4-:R-:W-:-:S15]  /*511e0*/  HMMA.1688.F32.TF32 R24, R236, R16, R24 ;  /* 0x00000010ec18723c */ /* 0x010fde0000081018 */
[----:B------:R-:W-:-:S08]  /*511f0*/  NOP ;  /* 0x0000000000007918 */ /* 0x000fd00000000000 */
[----:B------:R-:W-:Y:S04]  /*51200*/  STL.64 [R1+0x860], R24 ;  /* 0x0008601801007387 */ /* 0x000fe80000100a00 */
[----:B------:R1:W-:Y:S04]  /*51210*/  STL.64 [R1+0x868], R26 ;  /* 0x0008681a01007387 */ /* 0x0003e80000100a00 */
[----:B-1----:R-:W4:Y:S04]  /*51220*/  LDL.LU.64 R26, [R1+0x3ce0] ;  /* 0x003ce000011a7983 */ /* 0x002f280000300a00 */
[----:B------:R-:W3:Y:S02]  /*51230*/  LDL.LU.64 R24, [R1+0x3cd8] ;  /* 0x003cd80001187983 */ /* 0x000ee40000300a00 */
[C---:B---3--:R-:W-:Y:S06]  /*51240*/  HMMA.1688.F32.TF32 R232, R236.reuse, R24, R232 ;  /* 0x00000018ece8723c */ /* 0x048fec00000810e8 */
[----:B------:R-:W-:-:S15]  /*51250*/  HMMA.1688.F32.TF32 R236, R236, R28, R244 ;  /* 0x0000001cecec723c */ /* 0x000fde00000810f4 */
[----:B------:R-:W-:-:S02]  /*51260*/  NOP ;  /* 0x0000000000007918 */ /* 0x000fc40000000000 */
[----:B------:R-:W-:Y:S04]  /*51270*/  STL.64 [R1+0x850], R232 ;  /* 0x000850e801007387 */ /* 0x000fe80000100a00 */
[----:B------:R1:W-:Y:S04]  /*51280*/  STL.64 [R1+0x858], R234 ;  /* 0x000858ea01007387 */ /* 0x0003e80000100a00 */
[----:B-1----:R-:W3:Y:S04]  /*51290*/  LDL.LU.64 R234, [R1+0x3cd0] ;  /* 0x003cd00001ea7983 */ /* 0x002ee80000300a00 */
[----:B------:R-:W2:Y:S04]  /*512a0*/  LDL.LU.64 R232, [R1+0x3cc8] ;  /* 0x003cc80001e87983 */ /* 0x000ea80000300a00 */
[----:B------:R-:W4:Y:S04]  /*512b0*/  LDL.LU.64 R246, [R1+0x3cc0] ;  /* 0x003cc00001f67983 */ /* 0x000f280000300a00 */
[----:B------:R-:W3:Y:S04]  /*512c0*/  LDL.LU.64 R244, [R1+0x3cb8] ;  /* 0x003cb80001f47983 */ /* 0x000ee80000300a00 */
[----:B------:R1:W-:Y:S04]  /*512d0*/  STL.64 [R1+0x830], R236 ;  /* 0x000830ec01007387 */ /* 0x0003e80000100a00 */
[----:B------:R1:W-:Y:S04]  /*512e0*/  STL.64 [R1+0x838], R238 ;  /* 0x000838ee01007387 */ /* 0x0003e80000100a00 */
[----:B-1----:R-:W2:Y:S04]  /*512f0*/  LDL.LU.64 R236, [R1+0x530] ;  /* 0x0005300001ec7983 */ /* 0x002ea80000300a00 */
[----:B------:R-:W2:Y:S04]  /*51300*/  LDL.LU.64 R238, [R1+0x538] ;  /* 0x0005380001ee7983 */ /* 0x000ea80000300a00 */
[----:B------:R-:W-:Y:S04]  /*51310*/  STL.64 [R1+0x3c30], R30 ;  /* 0x003c301e01007387 */ /* 0x000fe80000100a00 */
[----:B------:R1:W-:Y:S02]  /*51320*/  STL.64 [R1+0x3c28], R28 ;  /* 0x003c281c01007387 */ /* 0x0003e40000100a00 */
[----:B-1----:R-:W-:-:S02]  /*51330*/  IMAD.MOV.U32 R28, RZ, RZ, R2 ;  /* 0x000000ffff1c7224 */ /* 0x002fc400078e0002 */
[----:B------:R-:W-:-:S07]  /*51340*/  IMAD.MOV.U32 R29, RZ, RZ, R0 ;  /* 0x000000ffff1d7224 */ /* 0x000fce00078e0000 */
[----:B------:R-:W-:Y:S01]  /*51350*/  HMMA.1688.F32.TF32 R28, R240, R28, R248 ;  /* 0x0000001cf01c723c */ /* 0x000fe200000810f8 */
[----:B------:R-:W4:Y:S04]  /*51360*/  LDL.LU.64 R250, [R1+0x3cb0] ;  /* 0x003cb00001fa7983 */ /* 0x000f280000300a00 */
[----:B------:R-:W3:-:S15]  /*51370*/  LDL.LU.64 R248, [R1+0x3ca8] ;  /* 0x003ca80001f87983 */ /* 0x000ede0000300a00 */
[----:B------:R-:W-:-:S03]  /*51380*/  NOP ;  /* 0x0000000000007918 */ /* 0x000fc60000000000 */
[----:B------:R-:W-:Y:S04]  /*51390*/  STL.64 [R1+0x820], R28 ;  /* 0x0008201c01007387 */ /* 0x000fe80000100a00 */
[----:B------:R2:W-:Y:S01]  /*513a0*/  STL.64 [R1+0x828], R30 ;  /* 0x0008281e01007387 */ /* 0x0005e20000100a00 */
[C---:B------:R-:W-:Y:S06]  /*513b0*/  HMMA.1688.F32.TF32 R180, R240.reuse, R228, R180 ;  /* 0x000000e4f0b4723c */ /* 0x040fec00000810b4 */
[----:B--2---:R-:W-:-:S15]  /*513c0*/  HMMA.1688.F32.TF32 R28, R240, R220, R236 ;  /* 0x000000dcf01c723c */ /* 0x004fde00000810ec */
[----:B------:R-:W-:-:S08]  /*513d0*/  NOP ;  /* 0x0000000000007918 */ /* 0x000fd00000000000 */
[----:B------:R-:W-:Y:S01]  /*513e0*/  STL.64 [R1+0x810], R28 ;  /* 0x0008101c01007387 */ /* 0x000fe20000100a00 */
[----:B------:R-:W-:-:S03]  /*513f0*/  IMAD.MOV.U32 R2, RZ, RZ, R31 ;  /* 0x000000ffff027224 */ /* 0x000fc600078e001f */
[----:B------:R1:W-:Y:S02]  /*51400*/  STL [R1+0x818], R30 ;  /* 0x0008181e01007387 */ /* 0x0003e40000100800 */
[C---:B-1----:R-:W-:Y:S06]  /*51410*/  HMMA.1688.F32.TF32 R28, R240.reuse, R224, R216 ;  /* 0x000000e0f01c723c */ /* 0x042fec00000810d8 */
[----:B---3--:R-:W-:Y:S01]  /*51420*/  HMMA.1688.F32.TF32 R72, R240, R248, R72 ;  /* 0x000000f8f048723c */ /* 0x008fe20000081048 */
[----:B------:R-:W-:-:S15]  /*51430*/  STL [R1+0x36e8], R2 ;  /* 0x0036e80201007387 */ /* 0x000fde0000100800 */
[----:B------:R-:W-:-:S01]  /*51440*/  NOP ;  /* 0x0000000000007918 */ /* 0x000fc20000000000 */
[----:B------:R-:W-:Y:S04]  /*51450*/  STL.64 [R1+0x800], R28 ;  /* 0x0008001c01007387 */ /* 0x000fe80000100a00 */
[----:B------:R1:W-:Y:S04]  /*51460*/  STL.64 [R1+0x808], R30 ;  /* 0x0008081e01007387 */ /* 0x0003e80000100a00 */
[----:B------:R2:W-:Y:S04]  /*51470*/  STL.64 [R1+0x7f0], R180 ;  /* 0x0007f0b401007387 */ /* 0x0005e80000100a00 */
[----:B------:R3:W-:Y:S04]  /*51480*/  STL.64 [R1+0x7f8], R182 ;  /* 0x0007f8b601007387 */ /* 0x0007e80000100a00 */
[----:B------:R-:W4:Y:S04]  /*51490*/  LDL.LU.64 R228, [R1+0x490] ;  /* 0x0004900001e47983 */ /* 0x000f280000300a00 */
[----:B------:R3:W-:Y:S04]  /*514a0*/  STL.64 [R1+0x7e0], R72 ;  /* 0x0007e04801007387 */ /* 0x0007e80000100a00 */
[----:B------:R3:W-:Y:S04]  /*514b0*/  STL.64 [R1+0x7e8], R74 ;  /* 0x0007e84a01007387 */ /* 0x0007e80000100a00 */
[----:B------:R-:W4:Y:S01]  /*514c0*/  LDL.LU.64 R230, [R1+0x498] ;  /* 0x0004980001e67983 */ /* 0x000f220000300a00 */
[----:B-1----:R-:W-:-:S15]  /*514d0*/  HMMA.1688.F32.TF32 R28, R240, R244, R68 ;  /* 0x000000f4f01c723c */ /* 0x002fde0000081044 */
[----:B------:R-:W-:-:S08]  /*514e0*/  NOP ;  /* 0x0000000000007918 */ /* 0x000fd00000000000 */
        /* <DEDUP_REMOVED lines=10> */
[----:B--2---:R-:W2:Y:S04]  /*51590*/  LDL.LU.64 R180, [R1+0x3d0] ;  /* 0x0003d00001b47983 */ /* 0x004ea80000300a00 */
[----:B---3--:R-:W2:Y:S04]  /*515a0*/  LDL.LU.64 R182, [R1+0x3d8] ;  /* 0x0003d80001b67983 */ /* 0x008ea80000300a00 */
[----:B------:R-:W3:Y:S04]  /*515b0*/  LDL.LU.64 R72, [R1+0x3c0] ;  /* 0x0003c00001487983 */ /* 0x000ee80000300a00 */
[----:B------:R-:W3:Y:S04]  /*515c0*/  LDL.LU.64 R74, [R1+0x3c8] ;  /* 0x0003c800014a7983 */ /* 0x000ee80000300a00 */
[----:B------:R-:W3:Y:S04]  /*515d0*/  LDL.LU.64 R68, [R1+0x390] ;  /* 0x0003900001447983 */ /* 0x000ee80000300a00 */
[----:B------:R-:W3:Y:S04]  /*515e0*/  LDL.LU.64 R70, [R1+0x398] ;  /* 0x0003980001467983 */ /* 0x000ee80000300a00 */
[----:B-1----:R-:W3:Y:S04]  /*515f0*/  LDL.LU.64 R28, [R1+0x380] ;  /* 0x00038000011c7983 */ /* 0x002ee80000300a00 */
[----:B------:R-:W3:Y:S01]  /*51600*/  LDL.LU.64 R30, [R1+0x388] ;  /* 0x00038800011e7983 */ /* 0x000ee20000300a00 */
[----:B----4-:R-:W-:-:S15]  /*51610*/  HMMA.1688.F32.TF32 R228, R240, R232, R228 ;  /* 0x000000e8f0e4723c */ /* 0x010fde00000810e4 */
[----:B------:R-:W-:-:S08]  /*51620*/  NOP ;  /* 0x0000000000007918 */ /* 0x000fd00000000000 */
[----:B------:R-:W-:Y:S04]  /*51630*/  STL.64 [R1+0x7c0], R228 ;  /* 0x0007c0e401007387 */ /* 0x000fe80000100a00 */
[----:B------:R1:W-:Y:S04]  /*51640*/  STL.64 [R1+0x7c8], R230 ;  /* 0x0007c8e601007387 */ /* 0x0003e80000100a00 */
[----:B-1----:R-:W4:Y:S04]  /*51650*/  LDL.LU.64 R230, [R1+0x3ca0] ;  /* 0x003ca00001e67983 */ /* 0x002f280000300a00 */
[----:B------:R-:W2:Y:S04]  /*51660*/  LDL.LU.64 R228, [R1+0x3c98] ;  /* 0x003c980001e47983 */ /* 0x000ea80000300a00 */
[----:B------:R1:W-:Y:S04]  /*51670*/  STL.64 [R1+0x3c00], R234 ;  /* 0x003c00ea01007387 */ /* 0x0003e80000100a00 */
[----:B------:R-:W3:Y:S04]  /*51680*/  LDL.LU.64 R232, [R1+0x410] ;  /* 0x0004100001e87983 */ /* 0x000ee80000300a00 */
[----:B-1----:R-:W3:Y:S01]  /*51690*/  LDL.LU.64 R234, [R1+0x418] ;  /* 0x0004180001ea7983 */ /* 0x002ee20000300a00 */
[----:B--2---:R-:W-:-:S15]  /*516a0*/  HMMA.1688.F32.TF32 R224, R240, R228, R224 ;  /* 0x000000e4f0e0723c */ /* 0x004fde00000810e0 */
[----:B------:R-:W-:-:S08]  /*516b0*/  NOP ;  /* 0x0000000000007918 */ /* 0x000fd00000000000 */
[----:B------:R-:W-:Y:S04]  /*516c0*/  STL.64 [R1+0x7b0], R224 ;  /* 0x0007b0e001007387 */ /* 0x000fe80000100a00 */
[----:B------:R1:W-:Y:S04]  /*516d0*/  STL.64 [R1+0x7b8], R226 ;  /* 0x0007b8e201007387 */ /* 0x0003e80000100a00 */
[----:B-1----:R-:W2:Y:S04]  /*516e0*/  LDL.LU.64 R226, [R1+0x3c90] ;  /* 0x003c900001e27983 */ /* 0x002ea80000300a00 */
[----:B------:R-:W3:Y:S04]  /*516f0*/  LDL.LU.64 R224, [R1+0x3c88] ;  /* 0x003c880001e07983 */ /* 0x000ee80000300a00 */
[----:B----4-:R1:W-:Y:S04]  /*51700*/  STL.64 [R1+0x3c10], R230 ;  /* 0x003c10e601007387 */ /* 0x0103e80000100a00 */
[----:B------:R-:W4:Y:S04]  /*51710*/  LDL.LU.64 R228, [R1+0x420] ;  /* 0x0004200001e47983 */ /* 0x000f280000300a00 */
[----:B-1----:R-:W4:Y:S01]  /*51720*/  LDL.LU.64 R230, [R1+0x428] ;  /* 0x0004280001e67983 */ /* 0x002f220000300a00 */
[----:B---3--:R-:W-:-:S15]  /*51730*/  HMMA.1688.F32.TF32 R220, R240, R224, R220 ;  /* 0x000000e0f0dc723c */ /* 0x008fde00000810dc */
[----:B------:R-:W-:-:S08]  /*51740*/  NOP ;  /* 0x0000000000007918 */ /* 0x000fd00000000000 */
[----:B------:R-:W-:Y:S04]  /*51750*/  STL.64 [R1+0x7a0], R220 ;  /* 0x0007a0dc01007387 */ /* 0x000fe80000100a00 */
[----:B------:R1:W-:Y:S04]  /*51760*/  STL.64 [R1+0x7a8], R222 ;  /* 0x0007a8de01007387 */ /* 0x0003e80000100a00 */
[----:B-1----:R-:W3:Y:S04]  /*51770*/  LDL.LU.64 R222, [R1+0x3c80] ;  /* 0x003c800001de7983 */ /* 0x002ee80000300a00 */
[----:B------:R-:W4:Y:S04]  /*51780*/  LDL.LU.64 R220, [R1+0x3c78] ;  /* 0x003c780001dc7983 */ /* 0x000f280000300a00 */
[----:B--2---:R1:W-:Y:S04]  /*51790*/  STL.64 [R1+0x3c18], R226 ;  /* 0x003c18e201007387 */ /* 0x0043e80000100a00 */
[----:B------:R-:W2:Y:S04]  /*517a0*/  LDL.LU.64 R224, [R1+0x430] ;  /* 0x0004300001e07983 */ /* 0x000ea80000300a00 */
[----:B-1----:R-:W2:Y:S01]  /*517b0*/  LDL.LU.64 R226, [R1+0x438] ;  /* 0x0004380001e27983 */ /* 0x002ea20000300a00 */
[----:B----4-:R-:W-:-:S15]  /*517c0*/  HMMA.1688.F32.TF32 R216, R240, R220, R216 ;  /* 0x000000dcf0d8723c */ /* 0x010fde00000810d8 */
[----:B------:R-:W-:-:S08]  /*517d0*/  NOP ;  /* 0x0000000000007918 */ /* 0x000fd00000000000 */
[----:B------:R-:W-:Y:S04]  /*517e0*/  STL.64 [R1+0x790], R216 ;  /* 0x000790d801007387 */ /* 0x000fe80000100a00 */
[----:B------:R1:W-:Y:S04]  /*517f0*/  STL.64 [R1+0x798], R218 ;  /* 0x000798da01007387 */ /* 0x0003e80000100a00 */
[----:B-1----:R-:W4:Y:S04]  /*51800*/  LDL.LU.64 R218, [R1+0x3c70] ;  /* 0x003c700001da7983 */ /* 0x002f280000300a00 */
[----:B------:R-:W2:Y:S04]  /*51810*/  LDL.LU.64 R216, [R1+0x3c68] ;  /* 0x003c680001d87983 */ /* 0x000ea80000300a00 */
[----:B---3--:R2:W-:Y:S01]  /*51820*/  STL.64 [R1+0x3c20], R222 ;  /* 0x003c20de01007387 */ /* 0x0085e20000100a00 */
[C---:B------:R-:W-:Y:S06]  /*51830*/  HMMA.1688.F32.TF32 R228, R240.reuse, R212, R228 ;  /* 0x000000d4f0e4723c */ /* 0x040fec00000810e4 */
[C---:B------:R-:W-:Y:S06]  /*51840*/  HMMA.1688.F32.TF32 R180, R240.reuse, R200, R180 ;  /* 0x000000c8f0b4723c */ /* 0x040fec00000810b4 */
[C---:B------:R-:W-:Y:S06]  /*51850*/  HMMA.1688.F32.TF32 R72, R240.reuse, R196, R72 ;  /* 0x000000c4f048723c */ /* 0x040fec0000081048 */
[C---:B------:R-:W-:Y:S06]  /*51860*/  HMMA.1688.F32.TF32 R68, R240.reuse, R192, R68 ;  /* 0x000000c0f044723c */ /* 0x040fec0000081044 */
[C---:B--2---:R-:W-:Y:S06]  /*51870*/  HMMA.1688.F32.TF32 R220, R240.reuse, R216, R224 ;  /* 0x000000d8f0dc723c */ /* 0x044fec00000810e0 */
[----:B------:R-:W-:-:S15]  /*51880*/  HMMA.1688.F32.TF32 R224, R240, R208, R232 ;  /* 0x000000d0f0e0723c */ /* 0x000fde00000810e8 */
[----:B------:R-:W-:-:S02]  /*51890*/  NOP ;  /* 0x0000000000007918 */ /* 0x000fc40000000000 */
[----:B------:R-:W-:Y:S04]  /*518a0*/  STL.64 [R1+0x780], R220 ;  /* 0x000780dc01007387 */ /* 0x000fe80000100a00 */
[----:B------:R1:W-:Y:S02]  /*518b0*/  STL.64 [R1+0x788], R222 ;  /* 0x000788de01007387 */ /* 0x0003e40000100a00 */
[C---:B-1----:R-:W-:Y:S02]  /*518c0*/  HMMA.1688.F32.TF32 R220, R240.reuse, R204, R236 ;  /* 0x000000ccf0dc723c */ /* 0x042fe400000810ec */
[----:B------:R-:W-:Y:S04]  /*518d0*/  STL.64 [R1+0x770], R228 ;  /* 0x000770e401007387 */ /* 0x000fe80000100a00 */
[----:B------:R-:W-:Y:S04]  /*518e0*/  STL.64 [R1+0x778], R230 ;  /* 0x000778e601007387 */ /* 0x000fe80000100a00 */
[----:B------:R-:W-:Y:S04]  /*518f0*/  STL.64 [R1+0x760], R224 ;  /* 0x000760e001007387 */ /* 0x000fe80000100a00 */
[----:B------:R-:W-:Y:S09]  /*51900*/  STL.64 [R1+0x768], R226 ;  /* 0x000768e201007387 */ /* 0x000ff20000100a00 */
        /* <DEDUP_REMOVED lines=9> */
[----:B-1----:R-:W4:Y:S04]  /*519a0*/  LDL.LU.64 R180, [R1+0x350] ;  /* 0x0003500001b47983 */ /* 0x002f280000300a00 */
[----:B--2---:R-:W2:Y:S01]  /*519b0*/  LDL.LU.64 R182, [R1+0x358] ;  /* 0x0003580001b67983 */ /* 0x004ea20000300a00 */
[----:B------:R-:W-:-:S15]  /*519c0*/  HMMA.1688.F32.TF32 R28, R240, R188, R28 ;  /* 0x000000bcf01c723c */ /* 0x000fde000008101c */
[----:B------:R-:W-:-:S08]  /*519d0*/  NOP ;  /* 0x0000000000007918 */ /* 0x000fd00000000000 */
[----:B------:R1:W-:Y:S04]  /*519e0*/  STL.64 [R1+0x6e0], R28 ;  /* 0x0006e01c01007387 */ /* 0x0003e80000100a00 */
[----:B------:R1:W-:Y:S04]  /*519f0*/  STL.64 [R1+0x6e8], R30 ;  /* 0x0006e81e01007387 */ /* 0x0003e80000100a00 */
[----:B------:R-:W2:Y:S04]  /*51a00*/  LDL.LU.64 R236, [R1+0x340] ;  /* 0x0003400001ec7983 */ /* 0x000ea80000300a00 */
[----:B------:R-:W2:Y:S04]  /*51a10*/  LDL.LU.64 R238, [R1+0x348] ;  /* 0x0003480001ee7983 */ /* 0x000ea80000300a00 */
[----:B------:R-:W2:Y:S04]  /*51a20*/  LDL.LU.64 R192, [R1+0x320] ;  /* 0x0003200001c07983 */ /* 0x000ea80000300a00 */
[----:B---3--:R-:W3:Y:S04]  /*51a30*/  LDL.LU.64 R194, [R1+0x328] ;  /* 0x0003280001c27983 */ /* 0x008ee80000300a00 */
[----:B----4-:R-:W4:Y:S04]  /*51a40*/  LDL.LU.64 R72, [R1+0x310] ;  /* 0x0003100001487983 */ /* 0x010f280000300a00 */
[----:B------:R-:W4:Y:S04]  /*51a50*/  LDL.LU.64 R74, [R1+0x318] ;  /* 0x00031800014a7983 */ /* 0x000f280000300a00 */
        /* <DEDUP_REMOVED lines=10> */
[----:B-1----:R-:W3:Y:S04]  /*51b00*/  LDL.LU.64 R28, [R1+0x290] ;  /* 0x00029000011c7983 */ /* 0x002ee80000300a00 */
[----:B------:R-:W3:Y:S04]  /*51b10*/  LDL.LU.64 R30, [R1+0x298] ;  /* 0x00029800011e7983 */ /* 0x000ee80000300a00 */
[----:B------:R-:W3:Y:S04]  /*51b20*/  LDL R188, [R1+0x4c] ;  /* 0x00004c0001bc7983 */ /* 0x000ee80000100800 */
[----:B------:R-:W3:Y:S01]  /*51b30*/  LDL R189, [R1+0x2a58] ;  /* 0x002a580001bd7983 */ /* 0x000ee20000100800 */
[----:B--2---:R-:W-:-:S15]  /*51b40*/  HMMA.1688.F32.TF32 R180, R240, R184, R180 ;  /* 0x000000b8f0b4723c */ /* 0x004fde00000810b4 */
[----:B------:R-:W-:-:S08]  /*51b50*/  NOP ;  /* 0x0000000000007918 */ /* 0x000fd00000000000 */
[----:B------:R-:W-:Y:S04]  /*51b60*/  STL.64 [R1+0x6c0], R180 ;  /* 0x0006c0b401007387 */ /* 0x000fe80000100a00 */
[----:B------:R1:W-:Y:S04]  /*51b70*/  STL.64 [R1+0x6c8], R182 ;  /* 0x0006c8b601007387 */ /* 0x0003e80000100a00 */
[----:B-1----:R-:W2:Y:S04]  /*51b80*/  LDL.LU.64 R182, [R1+0x3c60] ;  /* 0x003c600001b67983 */ /* 0x002ea80000300a00 */
[----:B------:R-:W2:Y:S04]  /*51b90*/  LDL.LU.64 R180, [R1+0x3c58] ;  /* 0x003c580001b47983 */ /* 0x000ea80000300a00 */
[----:B------:R3:W-:Y:S01]  /*51ba0*/  STL.64 [R1+0x3c08], R186 ;  /* 0x003c08ba01007387 */ /* 0x0007e20000100a00 */
[C---:B----4-:R-:W-:Y:S06]  /*51bb0*/  HMMA.1688.F32.TF32 R72, R240.reuse, R172, R72 ;  /* 0x000000acf048723c */ /* 0x050fec0000081048 */
[C---:B---3--:R-:W-:Y:S06]  /*51bc0*/  HMMA.1688.F32.TF32 R184, R240.reuse, R176, R192 ;  /* 0x000000b0f0b8723c */ /* 0x048fec00000810c0 */
[C---:B------:R-:W-:Y:S06]  /*51bd0*/  HMMA.1688.F32.TF32 R232, R240.reuse, R168, R232 ;  /* 0x000000a8f0e8723c */ /* 0x040fec00000810e8 */
[C---:B------:R-:W-:Y:S06]  /*51be0*/  HMMA.1688.F32.TF32 R228, R240.reuse, R164, R228 ;  /* 0x000000a4f0e4723c */ /* 0x040fec00000810e4 */
[C---:B------:R-:W-:Y:S06]  /*51bf0*/  HMMA.1688.F32.TF32 R224, R240.reuse, R160, R224 ;  /* 0x000000a0f0e0723c */ /* 0x040fec00000810e0 */
[C---:B------:R-:W-:Y:S06]  /*51c00*/  HMMA.1688.F32.TF32 R220, R240.reuse, R156, R220 ;  /* 0x0000009cf0dc723c */ /* 0x040fec00000810dc */
[C---:B------:R-:W-:Y:S06]  /*51c10*/  HMMA.1688.F32.TF32 R68, R240.reuse, R152, R68 ;  /* 0x00000098f044723c */ /* 0x040fec0000081044 */
[C---:B------:R-:W-:Y:S06]  /*51c20*/  HMMA.1688.F32.TF32 R28, R240.reuse, R148, R28 ;  /* 0x00000094f01c723c */ /* 0x040fec000008101c */
[----:B--2---:R-:W-:-:S15]  /*51c30*/  HMMA.1688.F32.TF32 R236, R240, R180, R236 ;  /* 0x000000b4f0ec723c */ /* 0x004fde00000810ec */
[----:B------:R-:W-:-:S08]  /*51c40*/  NOP ;  /* 0x0000000000007918 */ /* 0x000fd00000000000 */
[----:B------:R-:W-:Y:S04]  /*51c50*/  STL.64 [R1+0x6b0], R236 ;  /* 0x0006b0ec01007387 */ /* 0x000fe80000100a00 */
[----:B------:R-:W-:Y:S04]  /*51c60*/  STL.64 [R1+0x6b8], R238 ;  /* 0x0006b8ee01007387 */ /* 0x000fe80000100a00 */
[----:B------:R-:W2:Y:S04]  /*51c70*/  LDL.LU.64 R192, [R1+0x280] ;  /* 0x0002800001c07983 */ /* 0x000ea80000300a00 */
[----:B------:R1:W-:Y:S04]  /*51c80*/  STL.64 [R1+0x690], R184 ;  /* 0x000690b801007387 */ /* 0x0003e80000100a00 */
[----:B------:R3:W-:Y:S04]  /*51c90*/  STL.64 [R1+0x698], R186 ;  /* 0x000698ba01007387 */ /* 0x0007e80000100a00 */
[----:B------:R-:W2:Y:S04]  /*51ca0*/  LDL.LU.64 R194, [R1+0x288] ;  /* 0x0002880001c27983 */ /* 0x000ea80000300a00 */
[----:B------:R4:W-:Y:S04]  /*51cb0*/  STL.64 [R1+0x670], R72 ;  /* 0x0006704801007387 */ /* 0x0009e80000100a00 */
[----:B------:R4:W-:Y:S04]  /*51cc0*/  STL.64 [R1+0x678], R74 ;  /* 0x0006784a01007387 */ /* 0x0009e80000100a00 */
[----:B-1----:R-:W2:Y:S04]  /*51cd0*/  LDL.LU.64 R184, [R1+0x270] ;  /* 0x0002700001b87983 */ /* 0x002ea80000300a00 */
[----:B---3--:R-:W3:Y:S04]  /*51ce0*/  LDL.LU.64 R186, [R1+0x278] ;  /* 0x0002780001ba7983 */ /* 0x008ee80000300a00 */
[----:B----4-:R-:W4:Y:S04]  /*51cf0*/  LDL.LU.64 R72, [R1+0x260] ;  /* 0x0002600001487983 */ /* 0x010f280000300a00 */
[----:B------:R-:W4:Y:S04]  /*51d00*/  LDL.LU.64 R74, [R1+0x268] ;  /* 0x00026800014a7983 */ /* 0x000f280000300a00 */
[----:B------:R1:W-:Y:S04]  /*51d10*/  STL.64 [R1+0x650], R232 ;  /* 0x000650e801007387 */ /* 0x0003e80000100a00 */
[----:B------:R1:W-:Y:S04]  /*51d20*/  STL.64 [R1+0x658], R234 ;  /* 0x000658ea01007387 */ /* 0x0003e80000100a00 */
[----:B------:R1:W-:Y:S04]  /*51d30*/  STL.64 [R1+0x640], R228 ;  /* 0x000640e401007387 */ /* 0x0003e80000100a00 */
[----:B------:R1:W-:Y:S04]  /*51d40*/  STL.64 [R1+0x648], R230 ;  /* 0x000648e601007387 */ /* 0x0003e80000100a00 */
[----:B------:R-:W-:Y:S04]  /*51d50*/  STL.64 [R1+0x630], R224 ;  /* 0x000630e001007387 */ /* 0x000fe80000100a00 */
[----:B------:R-:W-:Y:S04]  /*51d60*/  STL.64 [R1+0x638], R226 ;  /* 0x000638e201007387 */ /* 0x000fe80000100a00 */
[----:B------:R-:W-:Y:S04]  /*51d70*/  STL.64 [R1+0x610], R220 ;  /* 0x000610dc01007387 */ /* 0x000fe80000100a00 */
[----:B------:R-:W-:Y:S04]  /*51d80*/  STL.64 [R1+0x618], R222 ;  /* 0x000618de01007387 */ /* 0x000fe80000100a00 */
[----:B-1----:R-:W4:Y:S04]  /*51d90*/  LDL.LU.64 R232, [R1+0x250] ;  /* 0x0002500001e87983 */ /* 0x002f280000300a00 */
[----:B------:R1:W-:Y:S04]  /*51da0*/  STL.64 [R1+0x570], R68 ;  /* 0x0005704401007387 */ /* 0x0003e80000100a00 */
[----:B------:R1:W-:Y:S04]  /*51db0*/  STL.64 [R1+0x578], R70 ;  /* 0x0005784601007387 */ /* 0x0003e80000100a00 */
[----:B------:R-:W4:Y:S04]  /*51dc0*/  LDL.LU.64 R234, [R1+0x258] ;  /* 0x0002580001ea7983 */ /* 0x000f280000300a00 */
[----:B------:R1:W-:Y:S04]  /*51dd0*/  STL.64 [R1+0x550], R28 ;  /* 0x0005501c01007387 */ /* 0x0003e80000100a00 */
[----:B------:R1:W-:Y:S04]  /*51de0*/  STL.64 [R1+0x558], R30 ;  /* 0x0005581e01007387 */ /* 0x0003e80000100a00 */
[----:B------:R-:W4:Y:S04]  /*51df0*/  LDL.LU.64 R228, [R1+0x240] ;  /* 0x0002400001e47983 */ /* 0x000f280000300a00 */
[----:B------:R-:W4:Y:S04]  /*51e00*/  LDL.LU.64 R230, [R1+0x248] ;  /* 0x0002480001e67983 */ /* 0x000f280000300a00 */
[----:B-1----:R-:W4:Y:S04]  /*51e10*/  LDL.LU.64 R68, [R1+0x230] ;  /* 0x0002300001447983 */ /* 0x002f280000300a00 */
[----:B------:R-:W4:Y:S04]  /*51e20*/  LDL.LU.64 R70, [R1+0x238] ;  /* 0x0002380001467983 */ /* 0x000f280000300a00 */
[----:B------:R-:W4:Y:S04]  /*51e30*/  LDL.LU.64 R28, [R1+0x220] ;  /* 0x00022000011c7983 */ /* 0x000f280000300a00 */
[----:B------:R-:W4:Y:S01]  /*51e40*/  LDL.LU.64 R30, [R1+0x228] ;  /* 0x00022800011e7983 */ /* 0x000f220000300a00 */
[C---:B--2---:R-:W-:Y:S06]  /*51e50*/  HMMA.1688.F32.TF32 R192, R240.reuse, R144, R192 ;  /* 0x00000090f0c0723c */ /* 0x044fec00000810c0 */
[C---:B---3--:R-:W-:Y:S06]  /*51e60*/  HMMA.1688.F32.TF32 R184, R240.reuse, R140, R184 ;  /* 0x0000008cf0b8723c */ /* 0x048fec00000810b8 */
[C---:B----4-:R-:W-:Y:S11]  /*51e70*/  HMMA.1688.F32.TF32 R72, R240.reuse, R136, R72 ;  /* 0x00000088f048723c */ /* 0x050ff60000081048 */
[----:B------:R1:W-:Y:S04]  /*51e80*/  STL.64 [R1+0x530], R192 ;  /* 0x000530c001007387 */ /* 0x0003e80000100a00 */
[----:B------:R2:W-:Y:S04]  /*51e90*/  STL.64 [R1+0x538], R194 ;  /* 0x000538c201007387 */ /* 0x0005e80000100a00 */
[----:B------:R-:W3:Y:S04]  /*51ea0*/  LDL.LU.64 R224, [R1+0x210] ;  /* 0x0002100001e07983 */ /* 0x000ee80000300a00 */
[----:B------:R4:W-:Y:S04]  /*51eb0*/  STL.64 [R1+0x510], R184 ;  /* 0x000510b801007387 */ /* 0x0009e80000100a00 */
[----:B------:R4:W-:Y:S04]  /*51ec0*/  STL.64 [R1+0x518], R186 ;  /* 0x000518ba01007387 */ /* 0x0009e80000100a00 */
[----:B------:R-:W3:Y:S04]  /*51ed0*/  LDL.LU.64 R226, [R1+0x218] ;  /* 0x0002180001e27983 */ /* 0x000ee80000300a00 */
[----:B------:R4:W-:Y:S04]  /*51ee0*/  STL.64 [R1+0x4f0], R72 ;  /* 0x0004f04801007387 */ /* 0x0009e80000100a00 */
[----:B------:R4:W-:Y:S04]  /*51ef0*/  STL.64 [R1+0x4f8], R74 ;  /* 0x0004f84a01007387 */ /* 0x0009e80000100a00 */
[----:B------:R-:W3:Y:S04]  /*51f00*/  LDL.LU.64 R220, [R1+0x200] ;  /* 0x0002000001dc7983 */ /* 0x000ee80000300a00 */
[----:B------:R-:W3:Y:S04]  /*51f10*/  LDL.LU.64 R222, [R1+0x208] ;  /* 0x0002080001de7983 */ /* 0x000ee80000300a00 */
[----:B-1----:R-:W3:Y:S04]  /*51f20*/  LDL.LU.64 R192, [R1+0x1f0] ;  /* 0x0001f00001c07983 */ /* 0x002ee80000300a00 */
[----:B--2---:R-:W2:Y:S01]  /*51f30*/  LDL.LU.64 R194, [R1+0x1f8] ;  /* 0x0001f80001c27983 */ /* 0x004ea20000300a00 */
[C---:B------:R-:W-:Y:S03]  /*51f40*/  HMMA.1688.F32.TF32 R236, R240.reuse, R132, R232 ;  /* 0x00000084f0ec723c */ /* 0x040fe600000810e8 */
[----:B----4-:R-:W4:Y:S04]  /*51f50*/  LDL.LU.64 R184, [R1+0x1e0] ;  /* 0x0001e00001b87983 */ /* 0x010f280000300a00 */
[----:B------:R-:W4:Y:S04]  /*51f60*/  LDL.LU.64 R186, [R1+0x1e8] ;  /* 0x0001e80001ba7983 */ /* 0x000f280000300a00 */
[----:B------:R-:W4:Y:S04]  /*51f70*/  LDL.LU.64 R72, [R1+0x1d0] ;  /* 0x0001d00001487983 */ /* 0x000f280000300a00 */
[----:B------:R-:W4:Y:S01]  /*51f80*/  LDL.LU.64 R74, [R1+0x1d8] ;  /* 0x0001d800014a7983 */ /* 0x000f220000300a00 */
[C---:B------:R-:W-:Y:S06]  /*51f90*/  HMMA.1688.F32.TF32 R232, R240.reuse, R128, R228 ;  /* 0x00000080f0e8723c */ /* 0x040fec00000810e4 */
[C---:B------:R-:W-:Y:S01]  /*51fa0*/  HMMA.1688.F32.TF32 R228, R240.reuse, R124, R68 ;  /* 0x0000007cf0e4723c */ /* 0x040fe20000081044 */
[----:B------:R-:W-:Y:S04]  /*51fb0*/  STL.64 [R1+0x4d0], R236 ;  /* 0x0004d0ec01007387 */ /* 0x000fe80000100a00 */
[----:B------:R-:W-:Y:S01]  /*51fc0*/  STL.64 [R1+0x4d8], R238 ;  /* 0x0004d8ee01007387 */ /* 0x000fe20000100a00 */
[C---:B------:R-:W-:Y:S03]  /*51fd0*/  HMMA.1688.F32.TF32 R28, R240.reuse, R120, R28 ;  /* 0x00000078f01c723c */ /* 0x040fe6000008101c */
[----:B------:R-:W-:Y:S04]  /*51fe0*/  LDS R236, [R188+UR13+0x20800] ;  /* 0x0208000dbcec7984 */ /* 0x000fe80008000800 */
[----:B------:R-:W-:Y:S04]  /*51ff0*/  LDS R238, [R188+UR13+0x20c00] ;  /* 0x020c000dbcee7984 */ /* 0x000fe80008000800 */
[----:B------:R-:W-:Y:S04]  /*52000*/  STL.64 [R1+0x4b0], R232 ;  /* 0x0004b0e801007387 */ /* 0x000fe80000100a00 */
[----:B------:R-:W-:Y:S04]  /*52010*/  STL.64 [R1+0x4b8], R234 ;  /* 0x0004b8ea01007387 */ /* 0x000fe80000100a00 */
[----:B------:R-:W4:Y:S04]  /*52020*/  LDL.LU.64 R68, [R1+0x1c0] ;  /* 0x0001c00001447983 */ /* 0x000f280000300a00 */
[----:B------:R-:W-:Y:S04]  /*52030*/  STL.64 [R1+0x490], R228 ;  /* 0x000490e401007387 */ /* 0x000fe80000100a00 */
[----:B------:R-:W-:Y:S04]  /*52040*/  STL.64 [R1+0x498], R230 ;  /* 0x000498e601007387 */ /* 0x000fe80000100a00 */
[----:B------:R-:W4:Y:S04]  /*52050*/  LDL.LU.64 R70, [R1+0x1c8] ;  /* 0x0001c80001467983 */ /* 0x000f280000300a00 */
[----:B------:R1:W-:Y:S04]  /*52060*/  STL.64 [R1+0x470], R28 ;  /* 0x0004701c01007387 */ /* 0x0003e80000100a00 */
[----:B------:R1:W-:Y:S04]  /*52070*/  STL.64 [R1+0x478], R30 ;  /* 0x0004781e01007387 */ /* 0x0003e80000100a00 */
[----:B------:R-:W-:Y:S04]  /*52080*/  LDS R237, [R189+UR13+0x20800] ;  /* 0x0208000dbded7984 */ /* 0x000fe80008000800 */
[----:B-1----:R-:W4:Y:S04]  /*52090*/  LDL.LU.64 R28, [R1+0x1b0] ;  /* 0x0001b000011c7983 */ /* 0x002f280000300a00 */
[----:B------:R-:W4:Y:S04]  /*520a0*/  LDL.LU.64 R30, [R1+0x1b8] ;  /* 0x0001b800011e7983 */ /* 0x000f280000300a00 */
[----:B------:R-:W1:Y:S01]  /*520b0*/  LDS R239, [R189+UR13+0x20c00] ;  /* 0x020c000dbdef7984 */ /* 0x000e620008000800 */
[C---:B---3--:R-:W-:Y:S06]  /*520c0*/  HMMA.1688.F32.TF32 R224, R240.reuse, R116, R224 ;  /* 0x00000074f0e0723c */ /* 0x048fec00000810e0 */
[C---:B------:R-:W-:Y:S06]  /*520d0*/  HMMA.1688.F32.TF32 R220, R240.reuse, R112, R220 ;  /* 0x00000070f0dc723c */ /* 0x040fec00000810dc */
[C---:B--2---:R-:W-:Y:S06]  /*520e0*/  HMMA.1688.F32.TF32 R192, R240.reuse, R108, R192 ;  /* 0x0000006cf0c0723c */ /* 0x044fec00000810c0 */
[C---:B----4-:R-:W-:Y:S06]  /*520f0*/  HMMA.1688.F32.TF32 R184, R240.reuse, R104, R184 ;  /* 0x00000068f0b8723c */ /* 0x050fec00000810b8 */
[C---:B------:R-:W-:Y:S01]  /*52100*/  HMMA.1688.F32.TF32 R72, R240.reuse, R100, R72 ;  /* 0x00000064f048723c */ /* 0x040fe20000081048 */
[----:B------:R2:W-:Y:S04]  /*52110*/  STL.64 [R1+0x450], R224 ;  /* 0x000450e001007387 */ /* 0x0005e80000100a00 */
[----:B------:R3:W-:Y:S04]  /*52120*/  STL.64 [R1+0x458], R226 ;  /* 0x000458e201007387 */ /* 0x0007e80000100a00 */
[----:B------:R-:W-:Y:S04]  /*52130*/  STL.64 [R1+0x440], R220 ;  /* 0x000440dc01007387 */ /* 0x000fe80000100a00 */
[----:B------:R-:W-:Y:S04]  /*52140*/  STL.64 [R1+0x448], R222 ;  /* 0x000448de01007387 */ /* 0x000fe80000100a00 */
[----:B------:R4:W-:Y:S04]  /*52150*/  STL.64 [R1+0x260], R192 ;  /* 0x000260c001007387 */ /* 0x0009e80000100a00 */
[----:B------:R1:W-:Y:S04]  /*52160*/  STL.64 [R1+0x268], R194 ;  /* 0x000268c201007387 */ /* 0x0003e80000100a00 */
[----:B------:R-:W4:Y:S04]  /*52170*/  LDL.LU.64 R228, [R1+0x1a0] ;  /* 0x0001a00001e47983 */ /* 0x000f280000300a00 */
[----:B------:R-:W-:Y:S04]  /*52180*/  STL.64 [R1+0x250], R184 ;  /* 0x000250b801007387 */ /* 0x000fe80000100a00 */
[----:B------:R-:W-:Y:S04]  /*52190*/  STL.64 [R1+0x258], R186 ;  /* 0x000258ba01007387 */ /* 0x000fe80000100a00 */
[----:B------:R-:W4:Y:S01]  /*521a0*/  LDL.LU.64 R230, [R1+0x1a8] ;  /* 0x0001a80001e67983 */ /* 0x000f220000300a00 */
[C---:B------:R-:W-:Y:S03]  /*521b0*/  HMMA.1688.F32.TF32 R68, R240.reuse, R96, R68 ;  /* 0x00000060f044723c */ /* 0x040fe60000081044 */
[----:B------:R1:W-:Y:S04]  /*521c0*/  STL.64 [R1+0x240], R72 ;  /* 0x0002404801007387 */ /* 0x0003e80000100a00 */
[----:B------:R1:W-:Y:S04]  /*521d0*/  STL.64 [R1+0x248], R74 ;  /* 0x0002484a01007387 */ /* 0x0003e80000100a00 */
[----:B--2---:R-:W2:Y:S04]  /*521e0*/  LDL.LU.64 R224, [R1+0x190] ;  /* 0x0001900001e07983 */ /* 0x004ea80000300a00 */
[----:B---3--:R-:W2:Y:S04]  /*521f0*/  LDL.LU.64 R226, [R1+0x198] ;  /* 0x0001980001e27983 */ /* 0x008ea80000300a00 */
[----:B----4-:R-:W3:Y:S04]  /*52200*/  LDL.LU.64 R192, [R1+0x180] ;  /* 0x0001800001c07983 */ /* 0x010ee80000300a00 */
[----:B-1----:R-:W3:Y:S04]  /*52210*/  LDL.LU.64 R194, [R1+0x188] ;  /* 0x0001880001c27983 */ /* 0x002ee80000300a00 */
[----:B------:R-:W4:Y:S04]  /*52220*/  LDL.LU.64 R72, [R1+0x170] ;  /* 0x0001700001487983 */ /* 0x000f280000300a00 */
[----:B------:R1:W-:Y:S04]  /*52230*/  STL.64 [R1+0x230], R68 ;  /* 0x0002304401007387 */ /* 0x0003e80000100a00 */
[----:B------:R1:W-:Y:S04]  /*52240*/  STL.64 [R1+0x238], R70 ;  /* 0x0002384601007387 */ /* 0x0003e80000100a00 */
[----:B------:R-:W4:Y:S01]  /*52250*/  LDL.LU.64 R74, [R1+0x178] ;  /* 0x00017800014a7983 */ /* 0x000f220000300a00 */
        /* <DEDUP_REMOVED lines=15> */
[C---:B--2---:R-:W-:Y:S06]  /*52350*/  HMMA.1688.F32.TF32 R224, R240.reuse, R84, R224 ;  /* 0x00000054f0e0723c */ /* 0x044fec00000810e0 */
[C---:B---3--:R-:W-:Y:S11]  /*52360*/  HMMA.1688.F32.TF32 R192, R240.reuse, R80, R192 ;  /* 0x00000050f0c0723c */ /* 0x048ff600000810c0 */
[----:B------:R1:W-:Y:S01]  /*52370*/  STL.64 [R1+0x200], R228 ;  /* 0x000200e401007387 */ /* 0x0003e20000100a00 */
[C---:B----4-:R-:W-:Y:S03]  /*52380*/  HMMA.1688.F32.TF32 R72, R240.reuse, R76, R72 ;  /* 0x0000004cf048723c */ /* 0x050fe60000081048 */
[----:B------:R2:W-:Y:S04]  /*52390*/  STL.64 [R1+0x208], R230 ;  /* 0x000208e601007387 */ /* 0x0005e80000100a00 */
[----:B-1----:R-:W3:Y:S04]  /*523a0*/  LDL.LU.64 R228, [R1+0x110] ;  /* 0x0001100001e47983 */ /* 0x002ee80000300a00 */
[----:B------:R1:W-:Y:S04]  /*523b0*/  STL.64 [R1+0x1f0], R224 ;  /* 0x0001f0e001007387 */ /* 0x0003e80000100a00 */
[----:B------:R4:W-:Y:S04]  /*523c0*/  STL.64 [R1+0x1f8], R226 ;  /* 0x0001f8e201007387 */ /* 0x0009e80000100a00 */
[----:B--2---:R-:W3:Y:S04]  /*523d0*/  LDL.LU.64 R230, [R1+0x118] ;  /* 0x0001180001e67983 */ /* 0x004ee80000300a00 */
[----:B------:R2:W-:Y:S04]  /*523e0*/  STL.64 [R1+0x1e0], R192 ;  /* 0x0001e0c001007387 */ /* 0x0005e80000100a00 */
[----:B------:R2:W-:Y:S04]  /*523f0*/  STL.64 [R1+0x1e8], R194 ;  /* 0x0001e8c201007387 */ /* 0x0005e80000100a00 */
[----:B-1----:R-:W3:Y:S04]  /*52400*/  LDL.LU.64 R224, [R1+0x100] ;  /* 0x0001000001e07983 */ /* 0x002ee80000300a00 */
[----:B----4-:R-:W4:Y:S04]  /*52410*/  LDL.LU.64 R226, [R1+0x108] ;  /* 0x0001080001e27983 */ /* 0x010f280000300a00 */
[----:B--2---:R-:W2:Y:S04]  /*52420*/  LDL.LU.64 R192, [R1+0xf0] ;  /* 0x0000f00001c07983 */ /* 0x004ea80000300a00 */
[----:B------:R-:W2:Y:S04]  /*52430*/  LDL.LU.64 R194, [R1+0xf8] ;  /* 0x0000f80001c27983 */ /* 0x000ea80000300a00 */
[----:B------:R-:W-:Y:S04]  /*52440*/  STL.64 [R1+0x1d0], R72 ;  /* 0x0001d04801007387 */ /* 0x000fe80000100a00 */
[----:B------:R1:W-:Y:S04]  /*52450*/  STL.64 [R1+0x1d8], R74 ;  /* 0x0001d84a01007387 */ /* 0x0003e80000100a00 */
[----:B-1----:R-:W2:Y:S04]  /*52460*/  LDL.LU.64 R74, [R1+0x3c50] ;  /* 0x003c5000014a7983 */ /* 0x002ea80000300a00 */
[----:B------:R-:W3:Y:S02]  /*52470*/  LDL.LU.64 R72, [R1+0x3c48] ;  /* 0x003c480001487983 */ /* 0x000ee40000300a00 */
[----:B---3--:R-:W-:-:S15]  /*52480*/  HMMA.1688.F32.TF32 R68, R240, R72, R68 ;  /* 0x00000048f044723c */ /* 0x008fde0000081044 */
[----:B------:R-:W-:-:S08]  /*52490*/  NOP ;  /* 0x0000000000007918 */ /* 0x000fd00000000000 */
[----:B------:R-:W-:Y:S04]  /*524a0*/  STL.64 [R1+0x1b0], R68 ;  /* 0x0001b04401007387 */ /* 0x000fe80000100a00 */
[----:B------:R1:W-:Y:S04]  /*524b0*/  STL.64 [R1+0x1b8], R70 ;  /* 0x0001b84601007387 */ /* 0x0003e80000100a00 */
[----:B-1----:R-:W3:Y:S04]  /*524c0*/  LDL.LU.64 R70, [R1+0x3c40] ;  /* 0x003c400001467983 */ /* 0x002ee80000300a00 */
[----:B------:R-:W4:Y:S02]  /*524d0*/  LDL.LU.64 R68, [R1+0x3c38] ;  /* 0x003c380001447983 */ /* 0x000f240000300a00 */
[----:B----4-:R-:W-:-:S15]  /*524e0*/  HMMA.1688.F32.TF32 R28, R240, R68, R28 ;  /* 0x00000044f01c723c */ /* 0x010fde000008101c */
[----:B------:R-:W-:-:S08]  /*524f0*/  NOP ;  /* 0x0000000000007918 */ /* 0x000fd00000000000 */
[----:B------:R1:W-:Y:S04]  /*52500*/  STL.64 [R1+0x1a0], R28 ;  /* 0x0001a01c01007387 */ /* 0x0003e80000100a00 */
[----:B------:R4:W-:Y:S04]  /*52510*/  STL.64 [R1+0x1a8], R30 ;  /* 0x0001a81e01007387 */ /* 0x0009e80000100a00 */
[----:B-1----:R-:W3:Y:S04]  /*52520*/  LDL.LU.64 R28, [R1+0xe0] ;  /* 0x0000e000011c7983 */ /* 0x002ee80000300a00 */
[----:B----4-:R-:W3:Y:S01]  /*52530*/  LDL.LU.64 R30, [R1+0xe8] ;  /* 0x0000e800011e7983 */ /* 0x010ee20000300a00 */
[C---:B------:R-:W-:Y:S06]  /*52540*/  HMMA.1688.F32.TF32 R232, R240.reuse, R64, R232 ;  /* 0x00000040f0e8723c */ /* 0x040fec00000810e8 */
[C---:B------:R-:W-:Y:S06]  /*52550*/  HMMA.1688.F32.TF32 R220, R240.reuse, R60, R220 ;  /* 0x0000003cf0dc723c */ /* 0x040fec00000810dc */
[C---:B------:R-:W-:Y:S06]  /*52560*/  HMMA.1688.F32.TF32 R184, R240.reuse, R56, R184 ;  /* 0x00000038f0b8723c */ /* 0x040fec00000810b8 */
[C---:B------:R-:W-:Y:S06]  /*52570*/  HMMA.1688.F32.TF32 R228, R240.reuse, R52, R228 ;  /* 0x00000034f0e4723c */ /* 0x040fec00000810e4 */
[C---:B------:R-:W-:Y:S06]  /*52580*/  HMMA.1688.F32.TF32 R224, R240.reuse, R48, R224 ;  /* 0x00000030f0e0723c */ /* 0x040fec00000810e0 */
[----:B--2---:R-:W-:Y:S01]  /*52590*/  HMMA.1688.F32.TF32 R192, R240, R20, R192 ;  /* 0x00000014f0c0723c */ /* 0x004fe200000810c0 */
[----:B------:R-:W-:Y:S04]  /*525a0*/  STL.64 [R1+0x190], R232 ;  /* 0x000190e801007387 */ /* 0x000fe80000100a00 */
[----:B------:R-:W-:Y:S04]  /*525b0*/  STL.64 [R1+0x198], R234 ;  /* 0x000198ea01007387 */ /* 0x000fe80000100a00 */
[----:B------:R1:W-:Y:S01]  /*525c0*/  STL.64 [R1+0x130], R220 ;  /* 0x000130dc01007387 */ /* 0x0003e20000100a00 */
[----:B------:R-:W-:-:S03]  /*525d0*/  IMAD.MOV.U32 R180, RZ, RZ, R184 ;  /* 0x000000ffffb47224 */ /* 0x000fc600078e00b8 */
[----:B------:R2:W-:Y:S01]  /*525e0*/  STL.64 [R1+0x138], R222 ;  /* 0x000138de01007387 */ /* 0x0005e20000100a00 */
[----:B------:R-:W-:-:S03]  /*525f0*/  IMAD.MOV.U32 R181, RZ, RZ, R185 ;  /* 0x000000ffffb57224 */ /* 0x000fc600078e00b9 */
[----:B------:R4:W-:Y:S04]  /*52600*/  STL.64 [R1+0x128], R186 ;  /* 0x000128ba01007387 */ /* 0x0009e80000100a00 */
[----:B-1----:R-:W3:Y:S04]  /*52610*/  LDL.LU.64 R220, [R1+0xd0] ;  /* 0x0000d00001dc7983 */ /* 0x002ee80000300a00 */
[----:B--2---:R-:W2:Y:S04]  /*52620*/  LDL.LU.64 R222, [R1+0xd8] ;  /* 0x0000d80001de7983 */ /* 0x004ea80000300a00 */
[----:B------:R-:W2:Y:S04]  /*52630*/  LDL.LU.64 R184, [R1+0xc0] ;  /* 0x0000c00001b87983 */ /* 0x000ea80000300a00 */
[----:B----4-:R-:W4:Y:S04]  /*52640*/  LDL.LU.64 R186, [R1+0xc8] ;  /* 0x0000c80001ba7983 */ /* 0x010f280000300a00 */
[----:B------:R-:W-:Y:S01]  /*52650*/  STL.64 [R1+0x110], R228 ;  /* 0x000110e401007387 */ /* 0x000fe20000100a00 */
[----:B------:R-:W-:-:S03]  /*52660*/  MOV R248, R192 ;  /* 0x000000c000f87202 */ /* 0x000fc60000000f00 */
[----:B------:R-:W-:Y:S01]  /*52670*/  STL.64 [R1+0x118], R230 ;  /* 0x000118e601007387 */ /* 0x000fe20000100a00 */
[----:B------:R-:W-:-:S03]  /*52680*/  IMAD.MOV.U32 R249, RZ, RZ, R193 ;  /* 0x000000fffff97224 */ /* 0x000fc600078e00c1 */
[----:B------:R-:W-:Y:S04]  /*52690*/  STL.64 [R1+0x100], R224 ;  /* 0x000100e001007387 */ /* 0x000fe80000100a00 */
[----:B------:R-:W-:Y:S04]  /*526a0*/  STL.64 [R1+0x108], R226 ;  /* 0x000108e201007387 */ /* 0x000fe80000100a00 */
[----:B------:R1:W-:Y:S04]  /*526b0*/  STL.64 [R1+0x188], R194 ;  /* 0x000188c201007387 */ /* 0x0003e80000100a00 */
[----:B------:R-:W4:Y:S04]  /*526c0*/  LDL.LU.64 R192, [R1+0xb0] ;  /* 0x0000b00001c07983 */ /* 0x000f280000300a00 */
[----:B-1----:R-:W4:Y:S01]  /*526d0*/  LDL.LU.64 R194, [R1+0xb8] ;  /* 0x0000b80001c27983 */ /* 0x002f220000300a00 */
[----:B---3--:R-:W-:-:S15]  /*526e0*/  HMMA.1688.F32.TF32 R28, R240, R8, R28 ;  /* 0x00000008f01c723c */ /* 0x008fde000008101c */
[----:B------:R-:W-:-:S08]  /*526f0*/  NOP ;  /* 0x0000000000007918 */ /* 0x000fd00000000000 */
[----:B------:R1:W-:Y:S01]  /*52700*/  STL.64 [R1+0x170], R28 ;  /* 0x0001701c01007387 */ /* 0x0003e20000100a00 */
[----:B------:R-:W-:Y:S02]  /*52710*/  IMAD.MOV.U32 R49, RZ, RZ, R30 ;  /* 0x000000ffff317224 */ /* 0x000fe400078e001e */
[----:B------:R-:W-:Y:S01]  /*52720*/  IMAD.MOV.U32 R48, RZ, RZ, R31 ;  /* 0x000000ffff307224 */ /* 0x000fe200078e001f */
[----:B-1----:R-:W3:Y:S04]  /*52730*/  LDL.LU.64 R28, [R1+0xa0] ;  /* 0x0000a000011c7983 */ /* 0x002ee80000300a00 */
[----:B------:R-:W3:Y:S01]  /*52740*/  LDL.LU.64 R30, [R1+0xa8] ;  /* 0x0000a800011e7983 */ /* 0x000ee20000300a00 */
[C---:B--2---:R-:W-:Y:S06]  /*52750*/  HMMA.1688.F32.TF32 R220, R240.reuse, R32, R220 ;  /* 0x00000020f0dc723c */ /* 0x044fec00000810dc */
[C---:B----4-:R-:W-:Y:S01]  /*52760*/  HMMA.1688.F32.TF32 R184, R240.reuse, R44, R184 ;  /* 0x0000002cf0b8723c */ /* 0x050fe200000810b8 */
[----:B------:R-:W-:Y:S04]  /*52770*/  STL [R1+0x36f0], R48 ;  /* 0x0036f03001007387 */ /* 0x000fe80000100800 */
[----:B------:R-:W-:Y:S01]  /*52780*/  STL [R1+0x36ec], R49 ;  /* 0x0036ec3101007387 */ /* 0x000fe20000100800 */
[----:B------:R-:W-:Y:S11]  /*52790*/  HMMA.1688.F32.TF32 R192, R240, R36, R192 ;  /* 0x00000024f0c0723c */ /* 0x000ff600000810c0 */
[----:B------:R-:W-:Y:S07]  /*527a0*/  STL.64 [R1+0x160], R220 ;  /* 0x000160dc01007387 */ /* 0x000fee0000100a00 */
[----:B------:R-:W-:-:S02]  /*527b0*/  IMAD.MOV.U32 R21, RZ, RZ, R185 ;  /* 0x000000ffff157224 */ /* 0x000fc400078e00b9 */
[----:B------:R-:W-:Y:S01]  /*527c0*/  IMAD.MOV.U32 R20, RZ, RZ, R184 ;  /* 0x000000ffff147224 */ /* 0x000fe200078e00b8 */
[----:B------:R-:W-:Y:S04]  /*527d0*/  STL.64 [R1+0x168], R222 ;  /* 0x000168de01007387 */ /* 0x000fe80000100a00 */
[----:B------:R1:W-:Y:S04]  /*527e0*/  STL.64 [R1+0x158], R186 ;  /* 0x000158ba01007387 */ /* 0x0003e80000100a00 */
[----:B------:R-:W2:Y:S04]  /*527f0*/  LDL.LU.64 R184, [R1+0x90] ;  /* 0x0000900001b87983 */ /* 0x000ea80000300a00 */
[----:B-1----:R-:W2:Y:S01]  /*52800*/  LDL.LU.64 R186, [R1+0x98] ;  /* 0x0000980001ba7983 */ /* 0x002ea20000300a00 */
[----:B------:R-:W-:Y:S01]  /*52810*/  IMAD.MOV.U32 R197, RZ, RZ, R193 ;  /* 0x000000ffffc57224 */ /* 0x000fe200078e00c1 */
[----:B------:R-:W-:-:S02]  /*52820*/  MOV R196, R192 ;  /* 0x000000c000c47202 */ /* 0x000fc40000000f00 */
[----:B------:R-:W-:Y:S04]  /*52830*/  STL [R1+0x34e4], R21 ;  /* 0x0034e41501007387 */ /* 0x000fe80000100800 */
[----:B------:R-:W-:Y:S04]  /*52840*/  STL [R1+0x34e0], R20 ;  /* 0x0034e01401007387 */ /* 0x000fe80000100800 */
[----:B------:R-:W-:Y:S04]  /*52850*/  STL.64 [R1+0x148], R194 ;  /* 0x000148c201007387 */ /* 0x000fe80000100a00 */
[----:B------:R-:W-:Y:S04]  /*52860*/  STL [R1+0x34dc], R197 ;  /* 0x0034dcc501007387 */ /* 0x000fe80000100800 */
[----:B------:R-:W-:Y:S01]  /*52870*/  STL [R1+0x34d8], R196 ;  /* 0x0034d8c401007387 */ /* 0x000fe20000100800 */
[----:B---3--:R-:W-:-:S15]  /*52880*/  HMMA.1688.F32.TF32 R28, R240, R40, R28 ;  /* 0x00000028f01c723c */ /* 0x008fde000008101c */
[----:B------:R-:W-:-:S08]  /*52890*/  NOP ;  /* 0x0000000000007918 */ /* 0x000fd00000000000 */
[----:B------:R1:W-:Y:S01]  /*528a0*/  STL.64 [R1+0xf8], R30 ;  /* 0x0000f81e01007387 */ /* 0x0003e20000100a00 */
[----:B------:R-:W-:Y:S02]  /*528b0*/  IMAD.MOV.U32 R200, RZ, RZ, R28 ;  /* 0x000000ffffc87224 */ /* 0x000fe400078e001c */
[----:B------:R-:W-:Y:S02]  /*528c0*/  IMAD.MOV.U32 R201, RZ, RZ, R29 ;  /* 0x000000ffffc97224 */ /* 0x000fe400078e001d */
[----:B------:R-:W3:Y:S04]  /*528d0*/  LDL.LU.64 R28, [R1+0x80] ;  /* 0x00008000011c7983 */ /* 0x000ee80000300a00 */
[----:B-1----:R-:W3:Y:S04]  /*528e0*/  LDL.LU.64 R30, [R1+0x88] ;  /* 0x00008800011e7983 */ /* 0x002ee80000300a00 */
[----:B------:R-:W-:Y:S04]  /*528f0*/  STL [R1+0x34ec], R201 ;  /* 0x0034ecc901007387 */ /* 0x000fe80000100800 */
[----:B------:R-:W-:Y:S04]  /*52900*/  STL [R1+0x34e8], R200 ;  /* 0x0034e8c801007387 */ /* 0x000fe80000100800 */
[----:B------:R-:W4:Y:S04]  /*52910*/  LDL.LU.64 R192, [R1+0x70] ;  /* 0x0000700001c07983 */ /* 0x000f280000300a00 */
[----:B------:R-:W4:Y:S01]  /*52920*/  LDL.LU.64 R194, [R1+0x78] ;  /* 0x0000780001c27983 */ /* 0x000f220000300a00 */
[----:B--2---:R-:W-:-:S15]  /*52930*/  HMMA.1688.F32.TF32 R184, R240, R4, R184 ;  /* 0x00000004f0b8723c */ /* 0x004fde00000810b8 */
[----:B------:R-:W-:-:S09]  /*52940*/  NOP ;  /* 0x0000000000007918 */ /* 0x000fd20000000000 */
[----:B------:R-:W-:Y:S01]  /*52950*/  IMAD.MOV.U32 R204, RZ, RZ, R184 ;  /* 0x000000ffffcc7224 */ /* 0x000fe200078e00b8 */
[----:B------:R-:W-:Y:S01]  /*52960*/  MOV R197, R186 ;  /* 0x000000ba00c57202 */ /* 0x000fe20000000f00 */
[----:B------:R-:W-:Y:S01]  /*52970*/  IMAD.MOV.U32 R205, RZ, RZ, R185 ;  /* 0x000000ffffcd7224 */ /* 0x000fe200078e00b9 */
[----:B------:R-:W2:Y:S01]  /*52980*/  LDL.LU R184, [R1+0x300] ;  /* 0x0003000001b87983 */ /* 0x000ea20000300800 */
[----:B------:R-:W-:-:S03]  /*52990*/  IMAD.MOV.U32 R196, RZ, RZ, R187 ;  /* 0x000000ffffc47224 */ /* 0x000fc600078e00bb */
[----:B------:R-:W2:Y:S04]  /*529a0*/  LDL.LU R185, [R1+0x304] ;  /* 0x0003040001b97983 */ /* 0x000ea80000300800 */
[----:B------:R-:W2:Y:S04]  /*529b0*/  LDL.LU R186, [R1+0x308] ;  /* 0x0003080001ba7983 */ /* 0x000ea80000300800 */
[----:B------:R-:W2:Y:S04]  /*529c0*/  LDL.LU R187, [R1+0x30c] ;  /* 0x00030c0001bb7983 */ /* 0x000ea80000300800 */
[----:B------:R-:W2:Y:S04]  /*529d0*/  LDL.64 R226, [R1+0x38] ;  /* 0x0000380001e27983 */ /* 0x000ea80000100a00 */
[----:B------:R-:W2:Y:S04]  /*529e0*/  LDL.64 R230, [R1+0x28] ;  /* 0x0000280001e67983 */ /* 0x000ea80000100a00 */
[----:B------:R-:W2:Y:S04]  /*529f0*/  LDL.64 R234, [R1+0x18] ;  /* 0x0000180001ea7983 */ /* 0x000ea80000100a00 */
[----:B------:R-:W-:Y:S04]  /*52a00*/  STL [R1+0x34f4], R205 ;  /* 0x0034f4cd01007387 */ /* 0x000fe80000100800 */
[----:B------:R-:W-:Y:S01]  /*52a10*/  STL [R1+0x34f0], R204 ;  /* 0x0034f0cc01007387 */ /* 0x000fe20000100800 */
[----:B---3--:R-:W-:-:S15]  /*52a20*/  HMMA.1688.F32.TF32 R28, R240, R12, R28 ;  /* 0x0000000cf01c723c */ /* 0x008fde000008101c */
[----:B------:R-:W-:-:S09]  /*52a30*/  NOP ;  /* 0x0000000000007918 */ /* 0x000fd20000000000 */
[----:B------:R-:W-:Y:S02]  /*52a40*/  IMAD.MOV.U32 R208, RZ, RZ, R28 ;  /* 0x000000ffffd07224 */ /* 0x000fe400078e001c */
[----:B------:R-:W-:Y:S02]  /*52a50*/  IMAD.MOV.U32 R209, RZ, RZ, R29 ;  /* 0x000000ffffd17224 */ /* 0x000fe400078e001d */
[----:B------:R-:W-:Y:S01]  /*52a60*/  IMAD.MOV.U32 R245, RZ, RZ, R30 ;  /* 0x000000fffff57224 */ /* 0x000fe200078e001e */
[----:B------:R-:W3:Y:S01]  /*52a70*/  LDL.LU.64 R28, [R1+0x60] ;  /* 0x00006000011c7983 */ /* 0x000ee20000300a00 */
[----:B------:R-:W-:-:S03]  /*52a80*/  IMAD.MOV.U32 R244, RZ, RZ, R31 ;  /* 0x000000fffff47224 */ /* 0x000fc600078e001f */
[----:B------:R-:W3:Y:S01]  /*52a90*/  LDL.LU.64 R30, [R1+0x68] ;  /* 0x00006800011e7983 */ /* 0x000ee20000300a00 */
[----:B----4-:R-:W-:Y:S03]  /*52aa0*/  HMMA.1688.F32.TF32 R192, R240, R16, R192 ;  /* 0x00000010f0c0723c */ /* 0x010fe600000810c0 */
[----:B------:R-:W4:Y:S04]  /*52ab0*/  LDL.LU.64 R220, [R1+0x50] ;  /* 0x0000500001dc7983 */ /* 0x000f280000300a00 */
[----:B------:R-:W4:-:S15]  /*52ac0*/  LDL.LU.64 R222, [R1+0x58] ;  /* 0x0000580001de7983 */ /* 0x000f1e0000300a00 */
[----:B------:R-:W-:-:S02]  /*52ad0*/  NOP ;  /* 0x0000000000007918 */ /* 0x000fc40000000000 */
[----:B------:R-:W-:Y:S02]  /*52ae0*/  IMAD.MOV.U32 R21, RZ, RZ, R194 ;  /* 0x000000ffff157224 */ /* 0x000fe400078e00c2 */
[----:B------:R-:W-:Y:S02]  /*52af0*/  IMAD.MOV.U32 R20, RZ, RZ, R195 ;  /* 0x000000ffff147224 */ /* 0x000fe400078e00c3 */
[----:B------:R-:W2:Y:S04]  /*52b00*/  LDL.64 R194, [R1+0x8] ;  /* 0x0000080001c27983 */ /* 0x000ea80000100a00 */
[----:B------:R1:W-:Y:S04]  /*52b10*/  STL.64 [R1+0x38a8], R18 ;  /* 0x0038a81201007387 */ /* 0x0003e80000100a00 */
[----:B------:R-:W2:Y:S04]  /*52b20*/  LDL.LU R16, [R1+0x2d0] ;  /* 0x0002d00001107983 */ /* 0x000ea80000300800 */
[----:B------:R-:W2:Y:S04]  /*52b30*/  LDL.LU R17, [R1+0x2d4] ;  /* 0x0002d40001117983 */ /* 0x000ea80000300800 */
[----:B-1----:R-:W2:Y:S04]  /*52b40*/  LDL.LU R18, [R1+0x2d8] ;  /* 0x0002d80001127983 */ /* 0x002ea80000300800 */
[----:B------:R-:W2:Y:S04]  /*52b50*/  LDL.LU R19, [R1+0x2dc] ;  /* 0x0002dc0001137983 */ /* 0x000ea80000300800 */
[----:B------:R1:W-:Y:S04]  /*52b60*/  STL [R1+0x36f8], R20 ;  /* 0x0036f81401007387 */ /* 0x0003e80000100800 */
[----:B------:R-:W-:Y:S01]  /*52b70*/  STL [R1+0x36f4], R21 ;  /* 0x0036f41501007387 */ /* 0x000fe20000100800 */
[----:B---3--:R-:W-:-:S15]  /*52b80*/  HMMA.1688.F32.TF32 R28, R240, R24, R28 ;  /* 0x00000018f01c723c */ /* 0x008fde000008101c */
[----:B------:R-:W-:-:S09]  /*52b90*/  NOP ;  /* 0x0000000000007918 */ /* 0x000fd20000000000 */
[----:B------:R-:W-:Y:S01]  /*52ba0*/  MOV R201, R30 ;  /* 0x0000001e00c97202 */ /* 0x000fe20000000f00 */
[----:B------:R-:W-:Y:S02]  /*52bb0*/  IMAD.MOV.U32 R200, RZ, RZ, R31 ;  /* 0x000000ffffc87224 */ /* 0x000fe400078e001f */
[----:B------:R-:W-:Y:S01]  /*52bc0*/  IMAD.MOV.U32 R216, RZ, RZ, R28 ;  /* 0x000000ffffd87224 */ /* 0x000fe200078e001c */
[----:B------:R-:W3:Y:S01]  /*52bd0*/  LDL.LU.64 R30, [R1+0x3c30] ;  /* 0x003c3000011e7983 */ /* 0x000ee20000300a00 */
[----:B------:R-:W-:-:S03]  /*52be0*/  IMAD.MOV.U32 R217, RZ, RZ, R29 ;  /* 0x000000ffffd97224 */ /* 0x000fc600078e001d */
[----:B------:R-:W4:Y:S02]  /*52bf0*/  LDL.LU.64 R28, [R1+0x3c28] ;  /* 0x003c2800011c7983 */ /* 0x000f240000300a00 */
[----:B----4-:R-:W-:Y:S02]  /*52c00*/  HMMA.1688.F32.TF32 R240, R240, R28, R220 ;  /* 0x0000001cf0f0723c */ /* 0x010fe400000810dc */
[----:B------:R-:W4:-:S15]  /*52c10*/  LDL.LU.64 R222, [R1+0x3c20] ;  /* 0x003c200001de7983 */ /* 0x000f1e0000300a00 */
[----:B------:R-:W-:-:S07]  /*52c20*/  NOP ;  /* 0x0000000000007918 */ /* 0x000fce0000000000 */
[----:B------:R-:W-:Y:S02]  /*52c30*/  IMAD.MOV.U32 R220, RZ, RZ, R240 ;  /* 0x000000ffffdc7224 */ /* 0x000fe400078e00f0 */
[----:B------:R-:W-:Y:S01]  /*52c40*/  IMAD.MOV.U32 R221, RZ, RZ, R241 ;  /* 0x000000ffffdd7224 */ /* 0x000fe200078e00f1 */
[----:B------:R-:W3:Y:S01]  /*52c50*/  LDL.LU R240, [R1+0x330] ;  /* 0x0003300001f07983 */ /* 0x000ee20000300800 */
[----:B------:R-:W-:Y:S02]  /*52c60*/  IMAD.MOV.U32 R205, RZ, RZ, R242 ;  /* 0x000000ffffcd7224 */ /* 0x000fe400078e00f2 */
[----:B------:R-:W-:Y:S01]  /*52c70*/  IMAD.MOV.U32 R204, RZ, RZ, R243 ;  /* 0x000000ffffcc7224 */ /* 0x000fe200078e00f3 */
[----:B------:R-:W3:Y:S04]  /*52c80*/  LDL.LU R241, [R1+0x334] ;  /* 0x0003340001f17983 */ /* 0x000ee80000300800 */
[----:B------:R-:W3:Y:S04]  /*52c90*/  LDL.LU R242, [R1+0x338] ;  /* 0x0003380001f27983 */ /* 0x000ee80000300800 */
[----:B------:R-:W3:Y:S01]  /*52ca0*/  LDL.LU R243, [R1+0x33c] ;  /* 0x00033c0001f37983 */ /* 0x000ee20000300800 */
[C---:B--2---:R-:W-:Y:S06]  /*52cb0*/  HMMA.1688.F32.TF32 R16, R236.reuse, R226, R16 ;  /* 0x000000e2ec10723c */ /* 0x044fec0000081010 */
[----:B------:R-:W-:Y:S01]  /*52cc0*/  HMMA.1688.F32.TF32 R184, R236, R230, R184 ;  /* 0x000000e6ecb8723c */ /* 0x000fe200000810b8 */
[----:B-1----:R-:W-:Y:S01]  /*52cd0*/  MOV R20, R226 ;  /* 0x000000e200147202 */ /* 0x002fe20000000f00 */
[----:B------:R-:W-:-:S02]  /*52ce0*/  IMAD.MOV.U32 R2, RZ, RZ, R227 ;  /* 0x000000ffff027224 */ /* 0x000fc400078e00e3 */
[----:B------:R-:W2:-:S13]  /*52cf0*/  LDL.LU.64 R226, [R1+0x3c18] ;  /* 0x003c180001e27983 */ /* 0x000e9a0000300a00 */
[----:B------:R1:W-:Y:S01]  /*52d00*/  STL.64 [R1+0x88], R18 ;  /* 0x0000881201007387 */ /* 0x0003e20000100a00 */
[----:B------:R-:W-:Y:S02]  /*52d10*/  IMAD.MOV.U32 R224, RZ, RZ, R16 ;  /* 0x000000ffffe07224 */ /* 0x000fe400078e0010 */
[----:B------:R-:W-:Y:S02]  /*52d20*/  IMAD.MOV.U32 R225, RZ, RZ, R17 ;  /* 0x000000ffffe17224 */ /* 0x000fe400078e0011 */
[----:B------:R-:W-:Y:S02]  /*52d30*/  IMAD.MOV.U32 R17, RZ, RZ, R230 ;  /* 0x000000ffff117224 */ /* 0x000fe400078e00e6 */
[----:B------:R-:W-:Y:S02]  /*52d40*/  IMAD.MOV.U32 R16, RZ, RZ, R231 ;  /* 0x000000ffff107224 */ /* 0x000fe400078e00e7 */
[----:B------:R-:W4:Y:S01]  /*52d50*/  LDL.LU.64 R230, [R1+0x3c10] ;  /* 0x003c100001e67983 */ /* 0x000f220000300a00 */
[----:B-1----:R-:W-:-:S03]  /*52d60*/  IMAD.MOV.U32 R19, RZ, RZ, R234 ;  /* 0x000000ffff137224 */ /* 0x002fc600078e00ea */
[----:B------:R1:W-:Y:S01]  /*52d70*/  STL.64 [R1+0x78], R186 ;  /* 0x000078ba01007387 */ /* 0x0003e20000100a00 */
[----:B------:R-:W-:-:S03]  /*52d80*/  IMAD.MOV.U32 R18, RZ, RZ, R235 ;  /* 0x000000ffff127224 */ /* 0x000fc600078e00eb */
[----:B-1----:R-:W2:Y:S01]  /*52d90*/  LDL.LU.64 R186, [R1+0x3c08] ;  /* 0x003c080001ba7983 */ /* 0x002ea20000300a00 */
[----:B---3--:R-:W-:Y:S03]  /*52da0*/  HMMA.1688.F32.TF32 R240, R236, R234, R240 ;  /* 0x000000eaecf0723c */ /* 0x008fe600000810f0 */
[----:B------:R-:W3:-:S15]  /*52db0*/  LDL.LU.64 R234, [R1+0x3c00] ;  /* 0x003c000001ea7983 */ /* 0x000ede0000300a00 */
[----:B------:R-:W-:-:S05]  /*52dc0*/  NOP ;  /* 0x0000000000007918 */ /* 0x000fca0000000000 */
[----:B------:R1:W-:Y:S01]  /*52dd0*/  STL.64 [R1+0x68], R242 ;  /* 0x000068f201007387 */ /* 0x0003e20000100a00 */
[----:B------:R-:W-:Y:S02]  /*52de0*/  IMAD.MOV.U32 R232, RZ, RZ, R240 ;  /* 0x000000ffffe87224 */ /* 0x000fe400078e00f0 */
[----:B------:R-:W-:Y:S01]  /*52df0*/  IMAD.MOV.U32 R233, RZ, RZ, R241 ;  /* 0x000000ffffe97224 */ /* 0x000fe200078e00f1 */
[----:B------:R-:W4:Y:S04]  /*52e00*/  LDL.LU R240, [R1+0x3a0] ;  /* 0x0003a00001f07983 */ /* 0x000f280000300800 */
[----:B------:R-:W4:Y:S01]  /*52e10*/  LDL.LU R241, [R1+0x3a4] ;  /* 0x0003a40001f17983 */ /* 0x000f220000300800 */
[----:B-1----:R-:W-:-:S03]  /*52e20*/  MOV R242, R252 ;  /* 0x000000fc00f27202 */ /* 0x002fc60000000f00 */
[----:B------:R-:W2:Y:S04]  /*52e30*/  LDL.LU R252, [R1+0x3bf8] ;  /* 0x003bf80001fc7983 */ /* 0x000ea80000300800 */
[----:B------:R-:W4:Y:S04]  /*52e40*/  LDL.LU R243, [R1+0x3ac] ;  /* 0x0003ac0001f37983 */ /* 0x000f280000300800 */
[----:B------:R-:W-:Y:S04]  /*52e50*/  STL.64 [R1+0x3918], R18 ;  /* 0x0039181201007387 */ /* 0x000fe80000100a00 */
[----:B------:R1:W-:Y:S04]  /*52e60*/  STL.64 [R1+0x3910], R16 ;  /* 0x0039101001007387 */ /* 0x0003e80000100a00 */
[----:B-1----:R-:W3:Y:S04]  /*52e70*/  LDL.LU R16, [R1+0x360] ;  /* 0x0003600001107983 */ /* 0x002ee80000300800 */
[----:B------:R-:W3:Y:S04]  /*52e80*/  LDL.LU R17, [R1+0x364] ;  /* 0x0003640001117983 */ /* 0x000ee80000300800 */
[----:B------:R-:W3:Y:S01]  /*52e90*/  LDL.LU R18, [R1+0x368] ;  /* 0x0003680001127983 */ /* 0x000ee20000300800 */
[----:B------:R-:W-:-:S02]  /*52ea0*/  IMAD.MOV.U32 R48, RZ, RZ, R194 ;  /* 0x000000ffff307224 */ /* 0x000fc400078e00c2 */
[----:B------:R-:W-:Y:S02]  /*52eb0*/  IMAD.MOV.U32 R21, RZ, RZ, R195 ;  /* 0x000000ffff157224 */ /* 0x000fe400078e00c3 */
[----:B--2---:R-:W-:-:S07]  /*52ec0*/  IMAD.MOV.U32 R19, RZ, RZ, R252 ;  /* 0x000000ffff137224 */ /* 0x004fce00078e00fc */
[----:B---3--:R-:W-:Y:S01]  /*52ed0*/  HMMA.1688.F32.TF32 R16, R236, R194, R16 ;  /* 0x000000c2ec10723c */ /* 0x008fe20000081010 */
[----:B------:R-:W2:-:S15]  /*52ee0*/  LDL.LU.64 R194, [R1+0x3bf0] ;  /* 0x003bf00001c27983 */ /* 0x000e9e0000300a00 */
[----:B------:R-:W-:-:S07]  /*52ef0*/  NOP ;  /* 0x0000000000007918 */ /* 0x000fce0000000000 */
[----:B------:R1:W-:Y:S01]  /*52f00*/  STL [R1+0x50], R16 ;  /* 0x0000501001007387 */ /* 0x0003e20000100800 */
[----:B------:R-:W-:Y:S01]  /*52f10*/  IMAD.MOV.U32 R252, RZ, RZ, R17 ;  /* 0x000000fffffc7224 */ /* 0x000fe200078e0011 */
[----:B------:R-:W-:Y:S01]  /*52f20*/  MOV R8, R19 ;  /* 0x0000001300087202 */ /* 0x000fe20000000f00 */
[----:B------:R-:W-:Y:S02]  /*52f30*/  IMAD.MOV.U32 R9, RZ, RZ, R18 ;  /* 0x000000ffff097224 */ /* 0x000fe400078e0012 */
[----:B------:R-:W-:Y:S02]  /*52f40*/  IMAD.MOV.U32 R18, RZ, RZ, R247 ;  /* 0x000000ffff127224 */ /* 0x000fe400078e00f7 */
[----:B------:R-:W-:Y:S01]  /*52f50*/  IMAD.MOV.U32 R19, RZ, RZ, R234 ;  /* 0x000000ffff137224 */ /* 0x000fe200078e00ea */
[----:B-1----:R-:W3:Y:S04]  /*52f60*/  LDL.LU R16, [R1+0x3e0] ;  /* 0x0003e00001107983 */ /* 0x002ee80000300800 */
[----:B------:R-:W3:Y:S04]  /*52f70*/  LDL.LU R17, [R1+0x3e4] ;  /* 0x0003e40001117983 */ /* 0x000ee80000300800 */
[----:B------:R-:W4:Y:S04]  /*52f80*/  LDL.LU R247, [R1+0x3bec] ;  /* 0x003bec0001f77983 */ /* 0x000f280000300800 */
[----:B------:R-:W2:Y:S04]  /*52f90*/  LDL.LU R234, [R1+0x3be8] ;  /* 0x003be80001ea7983 */ /* 0x000ea80000300800 */
[----:B------:R-:W-:Y:S04]  /*52fa0*/  STL.64 [R1+0x3958], R10 ;  /* 0x0039580a01007387 */ /* 0x000fe80000100a00 */
[----:B------:R1:W-:Y:S02]  /*52fb0*/  STL.64 [R1+0x3950], R8 ;  /* 0x0039500801007387 */ /* 0x0003e40000100a00 */
[----:B-1----:R-:W-:-:S02]  /*52fc0*/  IMAD.MOV.U32 R8, RZ, RZ, R235 ;  /* 0x000000ffff087224 */ /* 0x002fc400078e00eb */
[----:B------:R-:W3:Y:S01]  /*52fd0*/  LDL.LU R235, [R1+0x3be4] ;  /* 0x003be40001eb7983 */ /* 0x000ee20000300800 */
[----:B------:R-:W-:-:S03]  /*52fe0*/  IMAD.MOV.U32 R9, RZ, RZ, R246 ;  /* 0x000000ffff097224 */ /* 0x000fc600078e00f6 */
[----:B------:R-:W3:Y:S01]  /*52ff0*/  LDL.LU R246, [R1+0x3be0] ;  /* 0x003be00001f67983 */ /* 0x000ee20000300800 */
[----:B------:R-:W-:Y:S01]  /*53000*/  IMAD.MOV.U32 R10, RZ, RZ, R250 ;  /* 0x000000ffff0a7224 */ /* 0x000fe200078e00fa */
[----:B------:R-:W-:Y:S02]  /*53010*/  MOV R11, R251 ;  /* 0x000000fb000b7202 */ /* 0x000fe40000000f00 */
[----:B------:R-:W3:Y:S04]  /*53020*/  LDL.LU R250, [R1+0x3bdc] ;  /* 0x003bdc0001fa7983 */ /* 0x000ee80000300800 */
[----:B------:R-:W3:Y:S04]  /*53030*/  LDL.LU R251, [R1+0x3bd8] ;  /* 0x003bd80001fb7983 */ /* 0x000ee80000300800 */
[----:B------:R4:W-:Y:S04]  /*53040*/  STL.64 [R1+0x3948], R22 ;  /* 0x0039481601007387 */ /* 0x0009e80000100a00 */
[----:B------:R2:W-:Y:S01]  /*53050*/  STL.64 [R1+0x3940], R20 ;  /* 0x0039401401007387 */ /* 0x0005e20000100a00 */
[----:B----4-:R-:W-:-:S02]  /*53060*/  IMAD.MOV.U32 R23, RZ, RZ, R247 ;  /* 0x000000ffff177224 */ /* 0x010fc400078e00f7 */
[----:B--2---:R-:W-:Y:S02]  /*53070*/  IMAD.MOV.U32 R20, RZ, RZ, R234 ;  /* 0x000000ffff147224 */ /* 0x004fe400078e00ea */
[----:B------:R-:W2:Y:S01]  /*53080*/  LDL.LU R234, [R1+0x3bd4] ;  /* 0x003bd40001ea7983 */ /* 0x000ea20000300800 */
[----:B---3--:R-:W-:-:S03]  /*53090*/  IMAD.MOV.U32 R21, RZ, RZ, R235 ;  /* 0x000000ffff157224 */ /* 0x008fc600078e00eb */
[----:B------:R-:W2:Y:S01]  /*530a0*/  LDL.LU R235, [R1+0x3bd0] ;  /* 0x003bd00001eb7983 */ /* 0x000ea20000300800 */
[----:B------:R-:W-:-:S03]  /*530b0*/  IMAD.MOV.U32 R22, RZ, RZ, R246 ;  /* 0x000000ffff167224 */ /* 0x000fc600078e00f6 */
[----:B------:R-:W3:Y:S04]  /*530c0*/  LDL.LU R246, [R1+0x3bcc] ;  /* 0x003bcc0001f67983 */ /* 0x000ee80000300800 */
[----:B------:R-:W3:Y:S01]  /*530d0*/  LDL.LU R247, [R1+0x3bc8] ;  /* 0x003bc80001f77983 */ /* 0x000ee20000300800 */
[----:B------:R-:W-:Y:S01]  /*530e0*/  HMMA.1688.F32.TF32 R20, R236, R250, R20 ;  /* 0x000000faec14723c */ /* 0x000fe20000081014 */
[----:B------:R-:W-:Y:S01]  /*530f0*/  MOV R212, R192 ;  /* 0x000000c000d47202 */ /* 0x000fe20000000f00 */
[----:B------:R-:W-:Y:S01]  /*53100*/  IMAD.MOV.U32 R213, RZ, RZ, R193 ;  /* 0x000000ffffd57224 */ /* 0x000fe200078e00c1 */
[----:B------:R-:W-:Y:S01]  /*53110*/  MOV R228, R184 ;  /* 0x000000b800e47202 */ /* 0x000fe20000000f00 */
[----:B------:R-:W-:Y:S01]  /*53120*/  IMAD.MOV.U32 R229, RZ, RZ, R185 ;  /* 0x000000ffffe57224 */ /* 0x000fe200078e00b9 */
[----:B------:R-:W-:-:S15]  /*53130*/  STL.64 [R1+0x3938], R50 ;  /* 0x0039383201007387 */ /* 0x000fde0000100a00 */
[----:B------:R-:W-:-:S04]  /*53140*/  NOP ;  /* 0x0000000000007918 */ /* 0x000fc80000000000 */
[----:B------:R-:W-:Y:S01]  /*53150*/  IMAD.MOV.U32 R193, RZ, RZ, R20 ;  /* 0x000000ffffc17224 */ /* 0x000fe200078e0014 */
[----:B------:R-:W-:Y:S01]  /*53160*/  MOV R192, R21 ;  /* 0x0000001500c07202 */ /* 0x000fe20000000f00 */
[----:B------:R-:W-:Y:S02]  /*53170*/  IMAD.MOV.U32 R185, RZ, RZ, R22 ;  /* 0x000000ffffb97224 */ /* 0x000fe400078e0016 */
[----:B------:R-:W-:Y:S01]  /*53180*/  IMAD.MOV.U32 R184, RZ, RZ, R23 ;  /* 0x000000ffffb87224 */ /* 0x000fe200078e0017 */
[----:B------:R1:W-:Y:S04]  /*53190*/  STL [R1+0x3930], R48 ;  /* 0x0039303001007387 */ /* 0x0003e80000100800 */
[----:B------:R-:W-:Y:S04]  /*531a0*/  STL [R1+0x36fc], R252 ;  /* 0x0036fcfc01007387 */ /* 0x000fe80000100800 */
[----:B------:R-:W-:Y:S04]  /*531b0*/  STL.64 [R1+0x3890], R250 ;  /* 0x003890fa01007387 */ /* 0x000fe80000100a00 */
[----:B------:R-:W-:Y:S01]  /*531c0*/  STL.64 [R1+0x3888], R248 ;  /* 0x003888f801007387 */ /* 0x000fe20000100a00 */
[----:B---3--:R-:W-:Y:S03]  /*531d0*/  HMMA.1688.F32.TF32 R20, R236, R246, R240 ;  /* 0x000000f6ec14723c */ /* 0x008fe600000810f0 */
[----:B------:R-:W3:Y:S04]  /*531e0*/  LDL.LU R240, [R1+0x400] ;  /* 0x0004000001f07983 */ /* 0x000ee80000300800 */
[----:B------:R-:W3:Y:S04]  /*531f0*/  LDL.LU R241, [R1+0x404] ;  /* 0x0004040001f17983 */ /* 0x000ee80000300800 */
[----:B------:R-:W3:Y:S04]  /*53200*/  LDL.LU R242, [R1+0x408] ;  /* 0x0004080001f27983 */ /* 0x000ee80000300800 */
[----:B------:R-:W3:Y:S04]  /*53210*/  LDL.LU R243, [R1+0x40c] ;  /* 0x00040c0001f37983 */ /* 0x000ee80000300800 */
[----:B------:R-:W-:Y:S04]  /*53220*/  STL.64 [R1+0x38b8], R246 ;  /* 0x0038b8f601007387 */ /* 0x000fe80000100a00 */
[----:B------:R-:W-:Y:S01]  /*53230*/  STL.64 [R1+0x38b0], R244 ;  /* 0x0038b0f401007387 */ /* 0x000fe20000100a00 */
[----:B------:R-:W-:-:S02]  /*53240*/  IMAD.MOV.U32 R177, RZ, RZ, R20 ;  /* 0x000000ffffb17224 */ /* 0x000fc400078e0014 */
[----:B------:R-:W-:Y:S01]  /*53250*/  IMAD.MOV.U32 R176, RZ, RZ, R21 ;  /* 0x000000ffffb07224 */ /* 0x000fe200078e0015 */
[----:B------:R-:W4:Y:S01]  /*53260*/  LDL.LU R20, [R1+0x480] ;  /* 0x0004800001147983 */ /* 0x000f220000300800 */
[----:B------:R-:W-:Y:S01]  /*53270*/  IMAD.MOV.U32 R173, RZ, RZ, R22 ;  /* 0x000000ffffad7224 */ /* 0x000fe200078e0016 */
[----:B------:R-:W-:Y:S01]  /*53280*/  MOV R22, R231 ;  /* 0x000000e700167202 */ /* 0x000fe20000000f00 */
[----:B------:R-:W-:Y:S02]  /*53290*/  IMAD.MOV.U32 R21, RZ, RZ, R230 ;  /* 0x000000ffff157224 */ /* 0x000fe400078e00e6 */
[----:B------:R-:W3:Y:S04]  /*532a0*/  LDL.LU R230, [R1+0x3bc4] ;  /* 0x003bc40001e67983 */ /* 0x000ee80000300800 */
[----:B------:R-:W3:Y:S01]  /*532b0*/  LDL.LU R231, [R1+0x3bc0] ;  /* 0x003bc00001e77983 */ /* 0x000ee20000300800 */
[----:B--2---:R-:W-:Y:S01]  /*532c0*/  HMMA.1688.F32.TF32 R8, R236, R234, R8 ;  /* 0x000000eaec08723c */ /* 0x004fe20000081008 */
[----:B------:R-:W-:-:S02]  /*532d0*/  MOV R172, R23 ;  /* 0x0000001700ac7202 */ /* 0x000fc40000000f00 */
[----:B------:R-:W4:Y:S04]  /*532e0*/  LDL.LU R23, [R1+0x48c] ;  /* 0x00048c0001177983 */ /* 0x000f280000300800 */
[----:B-1----:R-:W2:Y:S01]  /*532f0*/  LDL.LU R48, [R1+0x460] ;  /* 0x0004600001307983 */ /* 0x002ea20000300800 */
[----:B------:R-:W-:-:S03]  /*53300*/  IMAD.MOV.U32 R51, RZ, RZ, R3 ;  /* 0x000000ffff337224 */ /* 0x000fc600078e0003 */
[----:B------:R-:W2:Y:S04]  /*53310*/  LDL.LU R49, [R1+0x464] ;  /* 0x0004640001317983 */ /* 0x000ea80000300800 */
[----:B------:R-:W2:Y:S09]  /*53320*/  LDL.LU R50, [R1+0x468] ;  /* 0x0004680001327983 */ /* 0x000eb20000300800 */
[----:B------:R-:W-:-:S02]  /*53330*/  IMAD.MOV.U32 R169, RZ, RZ, R8 ;  /* 0x000000ffffa97224 */ /* 0x000fc400078e0008 */
[----:B------:R-:W-:Y:S02]  /*53340*/  IMAD.MOV.U32 R168, RZ, RZ, R9 ;  /* 0x000000ffffa87224 */ /* 0x000fe400078e0009 */
[----:B------:R-:W-:Y:S02]  /*53350*/  IMAD.MOV.U32 R165, RZ, RZ, R10 ;  /* 0x000000ffffa57224 */ /* 0x000fe400078e000a */
[----:B------:R-:W-:Y:S01]  /*53360*/  IMAD.MOV.U32 R164, RZ, RZ, R11 ;  /* 0x000000ffffa47224 */ /* 0x000fe200078e000b */
[----:B------:R-:W-:Y:S04]  /*53370*/  STL.64 [R1+0x38d8], R234 ;  /* 0x0038d8ea01007387 */ /* 0x000fe80000100a00 */
[----:B------:R1:W-:Y:S01]  /*53380*/  STL.64 [R1+0x38d0], R232 ;  /* 0x0038d0e801007387 */ /* 0x0003e20000100a00 */
[----:B---3--:R-:W-:-:S15]  /*53390*/  HMMA.1688.F32.TF32 R8, R236, R230, R16 ;  /* 0x000000e6ec08723c */ /* 0x008fde0000081010 */
[----:B------:R-:W-:-:S09]  /*533a0*/  NOP ;  /* 0x0000000000007918 */ /* 0x000fd20000000000 */
[----:B------:R-:W-:Y:S01]  /*533b0*/  IMAD.MOV.U32 R161, RZ, RZ, R8 ;  /* 0x000000ffffa17224 */ /* 0x000fe200078e0008 */
[----:B------:R-:W-:Y:S01]  /*533c0*/  MOV R8, R206 ;  /* 0x000000ce00087202 */ /* 0x000fe20000000f00 */
[----:B------:R-:W-:Y:S01]  /*533d0*/  IMAD.MOV.U32 R160, RZ, RZ, R9 ;  /* 0x000000ffffa07224 */ /* 0x000fe200078e0009 */
[----:B------:R-:W3:Y:S01]  /*533e0*/  LDL.LU R206, [R1+0x3bbc] ;  /* 0x003bbc0001ce7983 */ /* 0x000ee20000300800 */
[----:B------:R-:W-:Y:S02]  /*533f0*/  IMAD.MOV.U32 R3, RZ, RZ, R10 ;  /* 0x000000ffff037224 */ /* 0x000fe400078e000a */
[----:B------:R-:W-:Y:S02]  /*53400*/  IMAD.MOV.U32 R9, RZ, RZ, R207 ;  /* 0x000000ffff097224 */ /* 0x000fe400078e00cf */
[----:B------:R-:W-:Y:S01]  /*53410*/  IMAD.MOV.U32 R0, RZ, RZ, R11 ;  /* 0x000000ffff007224 */ /* 0x000fe200078e000b */
[----:B------:R-:W3:Y:S01]  /*53420*/  LDL.LU R207, [R1+0x3bb8] ;  /* 0x003bb80001cf7983 */ /* 0x000ee20000300800 */
[----:B------:R-:W-:-:S02]  /*53430*/  IMAD.MOV.U32 R10, RZ, RZ, R226 ;  /* 0x000000ffff0a7224 */ /* 0x000fc400078e00e2 */
[----:B------:R-:W-:Y:S01]  /*53440*/  IMAD.MOV.U32 R11, RZ, RZ, R227 ;  /* 0x000000ffff0b7224 */ /* 0x000fe200078e00e3 */
[----:B------:R-:W1:Y:S04]  /*53450*/  LDL.LU R226, [R1+0x3bb4] ;  /* 0x003bb40001e27983 */ /* 0x000e680000300800 */
[----:B------:R-:W1:Y:S01]  /*53460*/  LDL.LU R227, [R1+0x3bb0] ;  /* 0x003bb00001e37983 */ /* 0x000e620000300800 */
[----:B------:R-:W-:Y:S01]  /*53470*/  IMAD.MOV.U32 R16, RZ, RZ, R210 ;  /* 0x000000ffff107224 */ /* 0x000fe200078e00d2 */
[----:B------:R-:W-:Y:S01]  /*53480*/  MOV R18, R214 ;  /* 0x000000d600127202 */ /* 0x000fe20000000f00 */
[----:B------:R-:W-:Y:S01]  /*53490*/  IMAD.MOV.U32 R17, RZ, RZ, R211 ;  /* 0x000000ffff117224 */ /* 0x000fe200078e00d3 */
[----:B------:R-:W4:Y:S01]  /*534a0*/  LDL.LU R210, [R1+0x3bac] ;  /* 0x003bac0001d27983 */ /* 0x000f220000300800 */
[----:B------:R-:W-:-:S03]  /*534b0*/  IMAD.MOV.U32 R19, RZ, RZ, R215 ;  /* 0x000000ffff137224 */ /* 0x000fc600078e00d7 */
[----:B------:R-:W4:Y:S04]  /*534c0*/  LDL.LU R211, [R1+0x3ba8] ;  /* 0x003ba80001d37983 */ /* 0x000f280000300800 */
[----:B------:R-:W2:Y:S04]  /*534d0*/  LDL.LU R214, [R1+0x3ba4] ;  /* 0x003ba40001d67983 */ /* 0x000ea80000300800 */
[----:B------:R-:W2:Y:S04]  /*534e0*/  LDL.LU R215, [R1+0x3ba0] ;  /* 0x003ba00001d77983 */ /* 0x000ea80000300800 */
[----:B------:R-:W-:Y:S04]  /*534f0*/  STL.64 [R1+0x3968], R230 ;  /* 0x003968e601007387 */ /* 0x000fe80000100a00 */
[----:B------:R-:W-:Y:S01]  /*53500*/  STL.64 [R1+0x3960], R228 ;  /* 0x003960e401007387 */ /* 0x000fe20000100a00 */
[----:B-1----:R-:W-:Y:S07]  /*53510*/  HMMA.1688.F32.TF32 R232, R236, R226, R240 ;  /* 0x000000e2ece8723c */ /* 0x002fee00000810f0 */
[----:B------:R-:W-:Y:S01]  /*53520*/  MOV R240, R222 ;  /* 0x000000de00f07202 */ /* 0x000fe20000000f00 */
[----:B------:R-:W-:Y:S01]  /*53530*/  IMAD.MOV.U32 R241, RZ, RZ, R223 ;  /* 0x000000fffff17224 */ /* 0x000fe200078e00df */
[----:B------:R-:W3:Y:S04]  /*53540*/  LDL.LU R222, [R1+0x3b9c] ;  /* 0x003b9c0001de7983 */ /* 0x000ee80000300800 */
[----:B------:R-:W3:Y:S01]  /*53550*/  LDL.LU R223, [R1+0x3b98] ;  /* 0x003b980001df7983 */ /* 0x000ee20000300800 */
[----:B------:R-:W-:-:S02]  /*53560*/  IMAD.MOV.U32 R242, RZ, RZ, R218 ;  /* 0x000000fffff27224 */ /* 0x000fc400078e00da */
[----:B------:R-:W-:Y:S01]  /*53570*/  IMAD.MOV.U32 R243, RZ, RZ, R219 ;  /* 0x000000fffff37224 */ /* 0x000fe200078e00db */
[----:B------:R-:W3:Y:S04]  /*53580*/  LDL.LU R218, [R1+0x3b94] ;  /* 0x003b940001da7983 */ /* 0x000ee80000300800 */
[----:B------:R-:W3:Y:S01]  /*53590*/  LDL.LU R219, [R1+0x3b90] ;  /* 0x003b900001db7983 */ /* 0x000ee20000300800 */
[----:B--2---:R-:W-:Y:S02]  /*535a0*/  HMMA.1688.F32.TF32 R8, R236, R214, R8 ;  /* 0x000000d6ec08723c */ /* 0x004fe40000081008 */
[----:B------:R-:W-:Y:S02]  /*535b0*/  IMAD.MOV.U32 R152, RZ, RZ, R235 ;  /* 0x000000ffff987224 */ /* 0x000fe400078e00eb */
[----:B------:R-:W-:Y:S01]  /*535c0*/  IMAD.MOV.U32 R156, RZ, RZ, R233 ;  /* 0x000000ffff9c7224 */ /* 0x000fe200078e00e9 */
[----:B------:R-:W-:Y:S01]  /*535d0*/  STL.64 [R1+0x3978], R226 ;  /* 0x003978e201007387 */ /* 0x000fe20000100a00 */
[----:B------:R-:W-:-:S02]  /*535e0*/  IMAD.MOV.U32 R157, RZ, RZ, R232 ;  /* 0x000000ffff9d7224 */ /* 0x000fc400078e00e8 */
[----:B------:R-:W-:Y:S01]  /*535f0*/  IMAD.MOV.U32 R153, RZ, RZ, R234 ;  /* 0x000000ffff997224 */ /* 0x000fe200078e00ea */
[----:B------:R-:W-:Y:S04]  /*53600*/  STL.64 [R1+0x3970], R224 ;  /* 0x003970e001007387 */ /* 0x000fe80000100a00 */
[----:B------:R1:W-:Y:S04]  /*53610*/  STL [R1+0x34d4], R152 ;  /* 0x0034d49801007387 */ /* 0x0003e80000100800 */
[----:B------:R-:W-:Y:S07]  /*53620*/  STL [R1+0x34d0], R156 ;  /* 0x0034d09c01007387 */ /* 0x000fee0000100800 */
[----:B------:R-:W-:-:S02]  /*53630*/  IMAD.MOV.U32 R141, RZ, RZ, R8 ;  /* 0x000000ffff8d7224 */ /* 0x000fc400078e0008 */
[----:B------:R-:W-:Y:S02]  /*53640*/  IMAD.MOV.U32 R140, RZ, RZ, R9 ;  /* 0x000000ffff8c7224 */ /* 0x000fe400078e0009 */
[----:B------:R-:W-:Y:S02]  /*53650*/  IMAD.MOV.U32 R137, RZ, RZ, R10 ;  /* 0x000000ffff897224 */ /* 0x000fe400078e000a */
[----:B------:R-:W-:Y:S02]  /*53660*/  IMAD.MOV.U32 R136, RZ, RZ, R11 ;  /* 0x000000ffff887224 */ /* 0x000fe400078e000b */
[----:B----4-:R-:W-:Y:S01]  /*53670*/  HMMA.1688.F32.TF32 R8, R236, R210, R16 ;  /* 0x000000d2ec08723c */ /* 0x010fe20000081010 */
[----:B------:R2:W-:Y:S04]  /*53680*/  STL [R1+0x34cc], R157 ;  /* 0x0034cc9d01007387 */ /* 0x0005e80000100800 */
[----:B------:R4:W-:-:S15]  /*53690*/  STL [R1+0x34c8], R153 ;  /* 0x0034c89901007387 */ /* 0x0009de0000100800 */
[----:B------:R-:W-:-:S04]  /*536a0*/  NOP ;  /* 0x0000000000007918 */ /* 0x000fc80000000000 */
[----:B------:R-:W-:Y:S01]  /*536b0*/  MOV R133, R8 ;  /* 0x0000000800857202 */ /* 0x000fe20000000f00 */
[----:B------:R-:W-:Y:S02]  /*536c0*/  IMAD.MOV.U32 R132, RZ, RZ, R9 ;  /* 0x000000ffff847224 */ /* 0x000fe400078e0009 */
[----:B------:R-:W-:Y:S02]  /*536d0*/  IMAD.MOV.U32 R129, RZ, RZ, R10 ;  /* 0x000000ffff817224 */ /* 0x000fe400078e000a */
[----:B------:R-:W-:Y:S02]  /*536e0*/  IMAD.MOV.U32 R128, RZ, RZ, R11 ;  /* 0x000000ffff807224 */ /* 0x000fe400078e000b */
[----:B---3--:R-:W-:-:S15]  /*536f0*/  HMMA.1688.F32.TF32 R8, R236, R206, R240 ;  /* 0x000000ceec08723c */ /* 0x008fde00000810f0 */
[----:B------:R-:W-:-:S09]  /*53700*/  NOP ;  /* 0x0000000000007918 */ /* 0x000fd20000000000 */
[----:B-1----:R-:W-:Y:S01]  /*53710*/  IMAD.MOV.U32 R152, RZ, RZ, R8 ;  /* 0x000000ffff987224 */ /* 0x002fe200078e0008 */
[----:B--2---:R-:W-:Y:S01]  /*53720*/  MOV R157, R10 ;  /* 0x0000000a009d7202 */ /* 0x004fe20000000f00 */
[----:B------:R-:W-:Y:S02]  /*53730*/  IMAD.MOV.U32 R156, RZ, RZ, R9 ;  /* 0x000000ffff9c7224 */ /* 0x000fe400078e0009 */
[----:B------:R-:W-:Y:S01]  /*53740*/  IMAD.MOV.U32 R8, RZ, RZ, R182 ;  /* 0x000000ffff087224 */ /* 0x000fe200078e00b6 */
[----:B------:R-:W-:Y:S01]  /*53750*/  MOV R10, R202 ;  /* 0x000000ca000a7202 */ /* 0x000fe20000000f00 */
[----:B------:R-:W-:Y:S02]  /*53760*/  IMAD.MOV.U32 R9, RZ, RZ, R186 ;  /* 0x000000ffff097224 */ /* 0x000fe400078e00ba */
[----:B----4-:R-:W-:Y:S02]  /*53770*/  IMAD.MOV.U32 R153, RZ, RZ, R11 ;  /* 0x000000ffff997224 */ /* 0x010fe400078e000b */
[----:B------:R-:W-:Y:S01]  /*53780*/  IMAD.MOV.U32 R11, RZ, RZ, R203 ;  /* 0x000000ffff0b7224 */ /* 0x000fe200078e00cb */
[C---:B------:R-:W-:Y:S06]  /*53790*/  HMMA.1688.F32.TF32 R48, R236.reuse, R222, R48 ;  /* 0x000000deec30723c */ /* 0x040fec0000081030 */
[----:B------:R-:W-:Y:S04]  /*537a0*/  STL.64 [R1+0x3988], R222 ;  /* 0x003988de01007387 */ /* 0x000fe80000100a00 */
[----:B------:R-:W-:Y:S01]  /*537b0*/  STL.64 [R1+0x3980], R220 ;  /* 0x003980dc01007387 */ /* 0x000fe20000100a00 */
[----:B------:R-:W-:-:S12]  /*537c0*/  HMMA.1688.F32.TF32 R20, R236, R218, R20 ;  /* 0x000000daec14723c */ /* 0x000fd80000081014 */
        /* <DEDUP_REMOVED lines=8> */
[----:B-1----:R-:W3:Y:S04]  /*53850*/  LDL.LU R48, [R1+0x5a0] ;  /* 0x0005a00001307983 */ /* 0x002ee80000300800 */
[----:B------:R-:W3:Y:S04]  /*53860*/  LDL.LU R49, [R1+0x5a4] ;  /* 0x0005a40001317983 */ /* 0x000ee80000300800 */
[----:B--2---:R-:W3:Y:S04]  /*53870*/  LDL.LU R50, [R1+0x5a8] ;  /* 0x0005a80001327983 */ /* 0x004ee80000300800 */
[----:B------:R-:W3:Y:S04]  /*53880*/  LDL.LU R51, [R1+0x5ac] ;  /* 0x0005ac0001337983 */ /* 0x000ee80000300800 */
[----:B------:R-:W2:Y:S04]  /*53890*/  LDL.LU R232, [R1+0x560] ;  /* 0x0005600001e87983 */ /* 0x000ea80000300800 */
[----:B------:R-:W2:Y:S04]  /*538a0*/  LDL.LU R233, [R1+0x564] ;  /* 0x0005640001e97983 */ /* 0x000ea80000300800 */
[----:B------:R-:W2:Y:S04]  /*538b0*/  LDL.LU R234, [R1+0x568] ;  /* 0x0005680001ea7983 */ /* 0x000ea80000300800 */
[----:B------:R-:W2:Y:S04]  /*538c0*/  LDL.LU R235, [R1+0x56c] ;  /* 0x00056c0001eb7983 */ /* 0x000ea80000300800 */
[----:B------:R-:W4:Y:S04]  /*538d0*/  LDL.LU R240, [R1+0x500] ;  /* 0x0005000001f07983 */ /* 0x000f280000300800 */
[----:B------:R-:W4:Y:S04]  /*538e0*/  LDL.LU R241, [R1+0x504] ;  /* 0x0005040001f17983 */ /* 0x000f280000300800 */
[----:B------:R-:W4:Y:S04]  /*538f0*/  LDL.LU R242, [R1+0x508] ;  /* 0x0005080001f27983 */ /* 0x000f280000300800 */
[----:B------:R-:W4:Y:S04]  /*53900*/  LDL.LU R243, [R1+0x50c] ;  /* 0x00050c0001f37983 */ /* 0x000f280000300800 */
[----:B------:R-:W3:Y:S04]  /*53910*/  LDL.LU R224, [R1+0x520] ;  /* 0x0005200001e07983 */ /* 0x000ee80000300800 */
[----:B------:R-:W3:Y:S04]  /*53920*/  LDL.LU R225, [R1+0x524] ;  /* 0x0005240001e17983 */ /* 0x000ee80000300800 */
[----:B------:R-:W3:Y:S04]  /*53930*/  LDL.LU R226, [R1+0x528] ;  /* 0x0005280001e27983 */ /* 0x000ee80000300800 */
        /* <DEDUP_REMOVED lines=9> */
[----:B------:R-:W-:-:S03]  /*539d0*/  IMAD.MOV.U32 R149, RZ, RZ, R20 ;  /* 0x000000ffff957224 */ /* 0x000fc600078e0014 */
[----:B------:R-:W2:Y:S01]  /*539e0*/  LDL.LU R244, [R1+0x590] ;  /* 0x0005900001f47983 */ /* 0x000ea20000300800 */
[----:B------:R-:W-:-:S03]  /*539f0*/  IMAD.MOV.U32 R148, RZ, RZ, R21 ;  /* 0x000000ffff947224 */ /* 0x000fc600078e0015 */
[----:B------:R-:W2:Y:S01]  /*53a00*/  LDL.LU R245, [R1+0x594] ;  /* 0x0005940001f57983 */ /* 0x000ea20000300800 */
[----:B------:R-:W-:-:S03]  /*53a10*/  MOV R145, R22 ;  /* 0x0000001600917202 */ /* 0x000fc60000000f00 */
[----:B------:R-:W2:Y:S01]  /*53a20*/  LDL.LU R246, [R1+0x598] ;  /* 0x0005980001f67983 */ /* 0x000ea20000300800 */
[----:B------:R-:W-:-:S03]  /*53a30*/  IMAD.MOV.U32 R144, RZ, RZ, R23 ;  /* 0x000000ffff907224 */ /* 0x000fc600078e0017 */
[----:B------:R-:W2:Y:S01]  /*53a40*/  LDL.LU R247, [R1+0x59c] ;  /* 0x00059c0001f77983 */ /* 0x000ea20000300800 */
[----:B------:R-:W-:-:S03]  /*53a50*/  IMAD.MOV.U32 R22, RZ, RZ, R178 ;  /* 0x000000ffff167224 */ /* 0x000fc600078e00b2 */
[----:B------:R-:W2:Y:S01]  /*53a60*/  LDL.LU R20, [R1+0x5b0] ;  /* 0x0005b00001147983 */ /* 0x000ea20000300800 */
[----:B------:R-:W-:-:S03]  /*53a70*/  IMAD.MOV.U32 R23, RZ, RZ, R179 ;  /* 0x000000ffff177224 */ /* 0x000fc600078e00b3 */
[----:B------:R-:W2:Y:S04]  /*53a80*/  LDL.LU R21, [R1+0x5b4] ;  /* 0x0005b40001157983 */ /* 0x000ea80000300800 */
[----:B------:R-:W2:Y:S04]  /*53a90*/  LDL.LU R178, [R1+0x3b8c] ;  /* 0x003b8c0001b27983 */ /* 0x000ea80000300800 */
[----:B------:R-:W2:Y:S04]  /*53aa0*/  LDL.LU R179, [R1+0x3b88] ;  /* 0x003b880001b37983 */ /* 0x000ea80000300800 */
[----:B------:R-:W2:Y:S04]  /*53ab0*/  LDL.LU R182, [R1+0x3b84] ;  /* 0x003b840001b67983 */ /* 0x000ea80000300800 */
[----:B------:R-:W2:Y:S04]  /*53ac0*/  LDL.LU R186, [R1+0x3b80] ;  /* 0x003b800001ba7983 */ /* 0x000ea80000300800 */
[----:B------:R-:W4:Y:S04]  /*53ad0*/  LDL.LU R202, [R1+0x3b7c] ;  /* 0x003b7c0001ca7983 */ /* 0x000f280000300800 */
[----:B------:R-:W4:Y:S01]  /*53ae0*/  LDL.LU R203, [R1+0x3b78] ;  /* 0x003b780001cb7983 */ /* 0x000f220000300800 */
[----:B------:R-:W-:-:S02]  /*53af0*/  IMAD.MOV.U32 R16, RZ, RZ, R187 ;  /* 0x000000ffff107224 */ /* 0x000fc400078e00bb */
[----:B------:R-:W-:Y:S01]  /*53b00*/  IMAD.MOV.U32 R17, RZ, RZ, R190 ;  /* 0x000000ffff117224 */ /* 0x000fe200078e00be */
[----:B------:R-:W2:Y:S01]  /*53b10*/  LDL.LU R187, [R1+0x3b74] ;  /* 0x003b740001bb7983 */ /* 0x000ea20000300800 */
[----:B------:R-:W-:Y:S02]  /*53b20*/  IMAD.MOV.U32 R18, RZ, RZ, R198 ;  /* 0x000000ffff127224 */ /* 0x000fe400078e00c6 */
[----:B------:R-:W-:Y:S01]  /*53b30*/  IMAD.MOV.U32 R19, RZ, RZ, R199 ;  /* 0x000000ffff137224 */ /* 0x000fe200078e00c7 */
[----:B------:R-:W2:Y:S04]  /*53b40*/  LDL.LU R190, [R1+0x3b70] ;  /* 0x003b700001be7983 */ /* 0x000ea80000300800 */
[----:B------:R-:W3:Y:S04]  /*53b50*/  LDL.LU R198, [R1+0x3b6c] ;  /* 0x003b6c0001c67983 */ /* 0x000ee80000300800 */
[----:B------:R-:W3:Y:S04]  /*53b60*/  LDL.LU R199, [R1+0x3b68] ;  /* 0x003b680001c77983 */ /* 0x000ee80000300800 */
[----:B------:R-:W-:Y:S04]  /*53b70*/  STL.64 [R1+0x39c8], R206 ;  /* 0x0039c8ce01007387 */ /* 0x000fe80000100a00 */
[----:B------:R4:W-:Y:S02]  /*53b80*/  STL.64 [R1+0x39c0], R204 ;  /* 0x0039c0cc01007387 */ /* 0x0009e40000100a00 */
[----:B----4-:R-:W-:Y:S07]  /*53b90*/  HMMA.1688.F32.TF32 R204, R236, R202, R240 ;  /* 0x000000caeccc723c */ /* 0x010fee00000810f0 */
[----:B------:R-:W-:-:S02]  /*53ba0*/  MOV R240, R194 ;  /* 0x000000c200f07202 */ /* 0x000fc40000000f00 */
[----:B------:R-:W4:Y:S01]  /*53bb0*/  LDL.LU R194, [R1+0x3b64] ;  /* 0x003b640001c27983 */ /* 0x000f220000300800 */
[----:B------:R-:W-:Y:S02]  /*53bc0*/  IMAD.MOV.U32 R241, RZ, RZ, R195 ;  /* 0x000000fffff17224 */ /* 0x000fe400078e00c3 */
[----:B------:R-:W-:-:S11]  /*53bd0*/  IMAD.MOV.U32 R242, RZ, RZ, R191 ;  /* 0x000000fffff27224 */ /* 0x000fd600078e00bf */
[----:B------:R-:W-:Y:S04]  /*53be0*/  STL.64 [R1+0x3d0], R204 ;  /* 0x0003d0cc01007387 */ /* 0x000fe80000100a00 */
[----:B------:R-:W-:Y:S04]  /*53bf0*/  STL.64 [R1+0x3d8], R206 ;  /* 0x0003d8ce01007387 */ /* 0x000fe80000100a00 */
[----:B------:R-:W4:Y:S04]  /*53c00*/  LDL.LU R195, [R1+0x3b60] ;  /* 0x003b600001c37983 */ /* 0x000f280000300800 */
[----:B------:R-:W4:Y:S01]  /*53c10*/  LDL.LU R191, [R1+0x3b5c] ;  /* 0x003b5c0001bf7983 */ /* 0x000f220000300800 */
[----:B------:R-:W-:-:S03]  /*53c20*/  IMAD.MOV.U32 R243, RZ, RZ, R183 ;  /* 0x000000fffff37224 */ /* 0x000fc600078e00b7 */
[----:B------:R-:W4:Y:S04]  /*53c30*/  LDL.LU R183, [R1+0x3b58] ;  /* 0x003b580001b77983 */ /* 0x000f280000300800 */
[----:B------:R-:W-:Y:S04]  /*53c40*/  STL.64 [R1+0x39d8], R202 ;  /* 0x0039d8ca01007387 */ /* 0x000fe80000100a00 */
[----:B------:R3:W-:Y:S02]  /*53c50*/  STL.64 [R1+0x39d0], R200 ;  /* 0x0039d0c801007387 */ /* 0x0007e40000100a00 */
[C---:B---3--:R-:W-:Y:S06]  /*53c60*/  HMMA.1688.F32.TF32 R200, R236.reuse, R198, R224 ;  /* 0x000000c6ecc8723c */ /* 0x048fec00000810e0 */
[----:B------:R-:W-:Y:S04]  /*53c70*/  STL.64 [R1+0x39e8], R198 ;  /* 0x0039e8c601007387 */ /* 0x000fe80000100a00 */
[----:B------:R2:W-:Y:S02]  /*53c80*/  STL.64 [R1+0x39e0], R196 ;  /* 0x0039e0c401007387 */ /* 0x0005e40000100a00 */
[----:B--2---:R-:W-:Y:S11]  /*53c90*/  HMMA.1688.F32.TF32 R196, R236, R186, R248 ;  /* 0x000000baecc4723c */ /* 0x004ff600000810f8 */
[----:B------:R-:W-:Y:S04]  /*53ca0*/  STL.64 [R1+0x3c0], R200 ;  /* 0x0003c0c801007387 */ /* 0x000fe80000100a00 */
[----:B------:R1:W-:Y:S01]  /*53cb0*/  STL.64 [R1+0x3c8], R202 ;  /* 0x0003c8ca01007387 */ /* 0x0003e20000100a00 */
[----:B------:R-:W-:Y:S01]  /*53cc0*/  IMAD.MOV.U32 R248, RZ, RZ, R170 ;  /* 0x000000fffff87224 */ /* 0x000fe200078e00aa */
[----:B------:R-:W-:Y:S01]  /*53cd0*/  MOV R250, R174 ;  /* 0x000000ae00fa7202 */ /* 0x000fe20000000f00 */
[----:B------:R-:W-:-:S02]  /*53ce0*/  IMAD.MOV.U32 R249, RZ, RZ, R171 ;  /* 0x000000fffff97224 */ /* 0x000fc400078e00ab */
[----:B------:R-:W-:Y:S01]  /*53cf0*/  IMAD.MOV.U32 R251, RZ, RZ, R175 ;  /* 0x000000fffffb7224 */ /* 0x000fe200078e00af */
[C---:B----4-:R-:W-:Y:S06]  /*53d00*/  HMMA.1688.F32.TF32 R204, R236.reuse, R194, R228 ;  /* 0x000000c2eccc723c */ /* 0x050fec00000810e4 */
[----:B-1----:R-:W-:-:S15]  /*53d10*/  HMMA.1688.F32.TF32 R200, R236, R190, R232 ;  /* 0x000000beecc8723c */ /* 0x002fde00000810e8 */
[----:B------:R-:W-:-:S02]  /*53d20*/  NOP ;  /* 0x0000000000007918 */ /* 0x000fc40000000000 */
[----:B------:R-:W-:Y:S04]  /*53d30*/  STL.64 [R1+0x3b0], R204 ;  /* 0x0003b0cc01007387 */ /* 0x000fe80000100a00 */
[----:B------:R-:W-:Y:S04]  /*53d40*/  STL.64 [R1+0x3b8], R206 ;  /* 0x0003b8ce01007387 */ /* 0x000fe80000100a00 */
[----:B------:R-:W-:Y:S04]  /*53d50*/  STL.64 [R1+0x3a0], R200 ;  /* 0x0003a0c801007387 */ /* 0x000fe80000100a00 */
[----:B------:R1:W-:Y:S04]  /*53d60*/  STL.64 [R1+0x3a8], R202 ;  /* 0x0003a8ca01007387 */ /* 0x0003e80000100a00 */
[----:B------:R-:W2:Y:S04]  /*53d70*/  LDL.LU R170, [R1+0x3b54] ;  /* 0x003b540001aa7983 */ /* 0x000ea80000300800 */
[----:B------:R-:W-:Y:S04]  /*53d80*/  STL.64 [R1+0x390], R196 ;  /* 0x000390c401007387 */ /* 0x000fe80000100a00 */
[----:B------:R3:W-:Y:S04]  /*53d90*/  STL.64 [R1+0x398], R198 ;  /* 0x000398c601007387 */ /* 0x0007e80000100a00 */
[----:B------:R-:W2:Y:S04]  /*53da0*/  LDL.LU R171, [R1+0x3b50] ;  /* 0x003b500001ab7983 */ /* 0x000ea80000300800 */
[----:B------:R-:W4:Y:S04]  /*53db0*/  LDL.LU R174, [R1+0x3b4c] ;  /* 0x003b4c0001ae7983 */ /* 0x000f280000300800 */
[----:B------:R-:W4:Y:S01]  /*53dc0*/  LDL.LU R175, [R1+0x3b48] ;  /* 0x003b480001af7983 */ /* 0x000f220000300800 */
[C---:B-1----:R-:W-:Y:S06]  /*53dd0*/  HMMA.1688.F32.TF32 R200, R236.reuse, R182, R244 ;  /* 0x000000b6ecc8723c */ /* 0x042fec00000810f4 */
[----:B---3--:R-:W-:Y:S01]  /*53de0*/  HMMA.1688.F32.TF32 R196, R236, R178, R48 ;  /* 0x000000b2ecc4723c */ /* 0x008fe20000081030 */
[----:B------:R-:W3:Y:S06]  /*53df0*/  LDL.LU R48, [R1+0x600] ;  /* 0x0006000001307983 */ /* 0x000eec0000300800 */
[----:B------:R-:W-:-:S02]  /*53e00*/  IMAD.MOV.U32 R50, RZ, RZ, R166 ;  /* 0x000000ffff327224 */ /* 0x000fc400078e00a6 */
[----:B------:R-:W-:-:S08]  /*53e10*/  IMAD.MOV.U32 R51, RZ, RZ, R167 ;  /* 0x000000ffff337224 */ /* 0x000fd000078e00a7 */
[----:B------:R-:W-:Y:S04]  /*53e20*/  STL.64 [R1+0x380], R200 ;  /* 0x000380c801007387 */ /* 0x000fe80000100a00 */
[----:B------:R-:W-:Y:S04]  /*53e30*/  STL.64 [R1+0x388], R202 ;  /* 0x000388ca01007387 */ /* 0x000fe80000100a00 */
[----:B------:R-:W-:Y:S04]  /*53e40*/  STL.64 [R1+0x370], R196 ;  /* 0x000370c401007387 */ /* 0x000fe80000100a00 */
[----:B------:R4:W-:Y:S04]  /*53e50*/  STL.64 [R1+0x378], R198 ;  /* 0x000378c601007387 */ /* 0x0009e80000100a00 */
[----:B------:R-:W3:Y:S04]  /*53e60*/  LDL.LU R49, [R1+0x604] ;  /* 0x0006040001317983 */ /* 0x000ee80000300800 */
[----:B------:R-:W3:Y:S04]  /*53e70*/  LDL.LU R166, [R1+0x3b44] ;  /* 0x003b440001a67983 */ /* 0x000ee80000300800 */
[----:B------:R-:W3:Y:S01]  /*53e80*/  LDL.LU R167, [R1+0x3b40] ;  /* 0x003b400001a77983 */ /* 0x000ee20000300800 */
[C---:B--2---:R-:W-:Y:S06]  /*53e90*/  HMMA.1688.F32.TF32 R8, R236.reuse, R170, R8 ;  /* 0x000000aaec08723c */ /* 0x044fec0000081008 */
[----:B----4-:R-:W-:Y:S01]  /*53ea0*/  HMMA.1688.F32.TF32 R196, R236, R174, R20 ;  /* 0x000000aeecc4723c */ /* 0x010fe20000081014 */
[----:B------:R-:W2:Y:S06]  /*53eb0*/  LDL.LU R20, [R1+0x620] ;  /* 0x0006200001147983 */ /* 0x000eac0000300800 */
[----:B------:R-:W-:-:S02]  /*53ec0*/  IMAD.MOV.U32 R22, RZ, RZ, R162 ;  /* 0x000000ffff167224 */ /* 0x000fc400078e00a2 */
[----:B------:R-:W-:-:S14]  /*53ed0*/  IMAD.MOV.U32 R23, RZ, RZ, R163 ;  /* 0x000000ffff177224 */ /* 0x000fdc00078e00a3 */
[----:B------:R-:W-:Y:S04]  /*53ee0*/  STL.64 [R1+0x360], R196 ;  /* 0x000360c401007387 */ /* 0x000fe80000100a00 */
[----:B------:R-:W-:Y:S04]  /*53ef0*/  STL.64 [R1+0x368], R198 ;  /* 0x000368c601007387 */ /* 0x000fe80000100a00 */
[----:B------:R1:W-:Y:S04]  /*53f00*/  STL.64 [R1+0x350], R8 ;  /* 0x0003500801007387 */ /* 0x0003e80000100a00 */
[----:B------:R4:W-:Y:S04]  /*53f10*/  STL.64 [R1+0x358], R10 ;  /* 0x0003580a01007387 */ /* 0x0009e80000100a00 */
[----:B------:R-:W2:Y:S04]  /*53f20*/  LDL.LU R21, [R1+0x624] ;  /* 0x0006240001157983 */ /* 0x000ea80000300800 */
[----:B------:R-:W2:Y:S04]  /*53f30*/  LDL.LU R162, [R1+0x3b3c] ;  /* 0x003b3c0001a27983 */ /* 0x000ea80000300800 */
[----:B------:R-:W2:Y:S01]  /*53f40*/  LDL.LU R163, [R1+0x3b38] ;  /* 0x003b380001a37983 */ /* 0x000ea20000300800 */
[----:B---3--:R-:W-:Y:S01]  /*53f50*/  HMMA.1688.F32.TF32 R16, R236, R166, R16 ;  /* 0x000000a6ec10723c */ /* 0x008fe20000081010 */
[----:B-1----:R-:W-:-:S02]  /*53f60*/  MOV R8, R138 ;  /* 0x0000008a00087202 */ /* 0x002fc40000000f00 */
[----:B------:R-:W3:Y:S01]  /*53f70*/  LDL.LU R138, [R1+0x3b34] ;  /* 0x003b3400018a7983 */ /* 0x000ee20000300800 */
[----:B------:R-:W-:Y:S02]  /*53f80*/  IMAD.MOV.U32 R9, RZ, RZ, R139 ;  /* 0x000000ffff097224 */ /* 0x000fe400078e008b */
[----:B----4-:R-:W-:Y:S02]  /*53f90*/  IMAD.MOV.U32 R10, RZ, RZ, R142 ;  /* 0x000000ffff0a7224 */ /* 0x010fe400078e008e */
[----:B------:R-:W-:-:S15]  /*53fa0*/  IMAD.MOV.U32 R11, RZ, RZ, R143 ;  /* 0x000000ffff0b7224 */ /* 0x000fde00078e008f */
[----:B------:R1:W-:Y:S04]  /*53fb0*/  STL.64 [R1+0x340], R16 ;  /* 0x0003401001007387 */ /* 0x0003e80000100a00 */
[----:B------:R4:W-:Y:S04]  /*53fc0*/  STL.64 [R1+0x348], R18 ;  /* 0x0003481201007387 */ /* 0x0009e80000100a00 */
[----:B------:R-:W3:Y:S04]  /*53fd0*/  LDL.LU R139, [R1+0x3b30] ;  /* 0x003b3000018b7983 */ /* 0x000ee80000300800 */
[----:B------:R-:W3:Y:S04]  /*53fe0*/  LDL.LU R142, [R1+0x3b2c] ;  /* 0x003b2c00018e7983 */ /* 0x000ee80000300800 */
[----:B------:R-:W3:Y:S04]  /*53ff0*/  LDL.LU R143, [R1+0x3b28] ;  /* 0x003b2800018f7983 */ /* 0x000ee80000300800 */
[----:B------:R-:W-:Y:S04]  /*54000*/  STL.64 [R1+0x3880], R166 ;  /* 0x003880a601007387 */ /* 0x000fe80000100a00 */
[----:B------:R2:W-:Y:S01]  /*54010*/  STL.64 [R1+0x3878], R164 ;  /* 0x003878a401007387 */ /* 0x0005e20000100a00 */
[----:B-1----:R-:W-:-:S03]  /*54020*/  IMAD.MOV.U32 R16, RZ, RZ, R146 ;  /* 0x000000ffff107224 */ /* 0x002fc600078e0092 */
[----:B------:R-:W3:Y:S01]  /*54030*/  LDL.LU R146, [R1+0x3b24] ;  /* 0x003b240001927983 */ /* 0x000ee20000300800 */
[----:B------:R-:W-:Y:S01]  /*54040*/  IMAD.MOV.U32 R17, RZ, RZ, R147 ;  /* 0x000000ffff117224 */ /* 0x000fe200078e0093 */
[----:B----4-:R-:W-:Y:S01]  /*54050*/  MOV R18, R158 ;  /* 0x0000009e00127202 */ /* 0x010fe20000000f00 */
[----:B------:R-:W-:Y:S01]  /*54060*/  IMAD.MOV.U32 R19, RZ, RZ, R159 ;  /* 0x000000ffff137224 */ /* 0x000fe200078e009f */
[----:B--2---:R-:W-:-:S15]  /*54070*/  HMMA.1688.F32.TF32 R164, R236, R162, R240 ;  /* 0x000000a2eca4723c */ /* 0x004fde00000810f0 */
[----:B------:R-:W-:-:S08]  /*54080*/  NOP ;  /* 0x0000000000007918 */ /* 0x000fd00000000000 */
[----:B------:R-:W-:Y:S04]  /*54090*/  STL.64 [R1+0x330], R164 ;  /* 0x000330a401007387 */ /* 0x000fe80000100a00 */
[----:B------:R1:W-:Y:S04]  /*540a0*/  STL.64 [R1+0x338], R166 ;  /* 0x000338a601007387 */ /* 0x0003e80000100a00 */
[----:B------:R-:W3:Y:S01]  /*540b0*/  LDL.LU R147, [R1+0x3b20] ;  /* 0x003b200001937983 */ /* 0x000ee20000300800 */
[----:B------:R-:W-:-:S03]  /*540c0*/  IMAD.MOV.U32 R240, RZ, RZ, R150 ;  /* 0x000000fffff07224 */ /* 0x000fc600078e0096 */
[----:B------:R-:W1:Y:S01]  /*540d0*/  LDL.LU R158, [R1+0x3b1c] ;  /* 0x003b1c00019e7983 */ /* 0x000e620000300800 */
[----:B------:R-:W-:-:S03]  /*540e0*/  IMAD.MOV.U32 R241, RZ, RZ, R154 ;  /* 0x000000fffff17224 */ /* 0x000fc600078e009a */
[----:B------:R-:W1:Y:S01]  /*540f0*/  LDL.LU R159, [R1+0x3b18] ;  /* 0x003b1800019f7983 */ /* 0x000e620000300800 */
[----:B------:R-:W-:-:S03]  /*54100*/  IMAD.MOV.U32 R242, RZ, RZ, R155 ;  /* 0x000000fffff27224 */ /* 0x000fc600078e009b */
[----:B------:R-:W2:Y:S01]  /*54110*/  LDL.LU R150, [R1+0x3b14] ;  /* 0x003b140001967983 */ /* 0x000ea20000300800 */
[----:B------:R-:W-:-:S03]  /*54120*/  IMAD.MOV.U32 R243, RZ, RZ, R151 ;  /* 0x000000fffff37224 */ /* 0x000fc600078e0097 */
[----:B------:R-:W4:Y:S04]  /*54130*/  LDL.LU R154, [R1+0x3b10] ;  /* 0x003b1000019a7983 */ /* 0x000f280000300800 */
[----:B------:R-:W4:Y:S04]  /*54140*/  LDL.LU R155, [R1+0x3b0c] ;  /* 0x003b0c00019b7983 */ /* 0x000f280000300800 */
[----:B------:R-:W2:Y:S04]  /*54150*/  LDL.LU R151, [R1+0x3b08] ;  /* 0x003b080001977983 */ /* 0x000ea80000300800 */
[----:B------:R-:W-:Y:S04]  /*54160*/  STL.64 [R1+0x3870], R162 ;  /* 0x003870a201007387 */ /* 0x000fe80000100a00 */
[----:B------:R-:W-:Y:S01]  /*54170*/  STL.64 [R1+0x3868], R160 ;  /* 0x003868a001007387 */ /* 0x000fe20000100a00 */
[C---:B---3--:R-:W-:Y:S06]  /*54180*/  HMMA.1688.F32.TF32 R8, R236.reuse, R146, R8 ;  /* 0x00000092ec08723c */ /* 0x048fec0000081008 */
[----:B-1----:R-:W-:-:S15]  /*54190*/  HMMA.1688.F32.TF32 R164, R236, R158, R248 ;  /* 0x0000009eeca4723c */ /* 0x002fde00000810f8 */
[----:B------:R-:W-:-:S03]  /*541a0*/  NOP ;  /* 0x0000000000007918 */ /* 0x000fc60000000000 */
[----:B------:R-:W-:Y:S01]  /*541b0*/  MOV R92, R8 ;  /* 0x00000008005c7202 */ /* 0x000fe20000000f00 */
[----:B------:R-:W-:Y:S02]  /*541c0*/  IMAD.MOV.U32 R93, RZ, RZ, R9 ;  /* 0x000000ffff5d7224 */ /* 0x000fe400078e0009 */
[----:B------:R-:W-:Y:S02]  /*541d0*/  IMAD.MOV.U32 R77, RZ, RZ, R10 ;  /* 0x000000ffff4d7224 */ /* 0x000fe400078e000a */
[----:B------:R-:W-:Y:S02]  /*541e0*/  IMAD.MOV.U32 R76, RZ, RZ, R11 ;  /* 0x000000ffff4c7224 */ /* 0x000fe400078e000b */
[C---:B------:R-:W-:Y:S06]  /*541f0*/  HMMA.1688.F32.TF32 R8, R236.reuse, R142, R16 ;  /* 0x0000008eec08723c */ /* 0x040fec0000081010 */
[C---:B----4-:R-:W-:Y:S06]  /*54200*/  HMMA.1688.F32.TF32 R48, R236.reuse, R154, R48 ;  /* 0x0000009aec30723c */ /* 0x050fec0000081030 */
[----:B--2---:R-:W-:Y:S01]  /*54210*/  HMMA.1688.F32.TF32 R20, R236, R150, R20 ;  /* 0x00000096ec14723c */ /* 0x004fe20000081014 */
[----:B------:R-:W-:-:S11]  /*54220*/  IMAD.MOV.U32 R121, RZ, RZ, R166 ;  /* 0x000000ffff797224 */ /* 0x000fd600078e00a6 */
[----:B------:R-:W-:Y:S01]  /*54230*/  IMAD.MOV.U32 R96, RZ, RZ, R8 ;  /* 0x000000ffff607224 */ /* 0x000fe200078e0008 */
[----:B------:R-:W-:Y:S01]  /*54240*/  MOV R109, R10 ;  /* 0x0000000a006d7202 */ /* 0x000fe20000000f00 */
[----:B------:R-:W-:Y:S02]  /*54250*/  IMAD.MOV.U32 R97, RZ, RZ, R9 ;  /* 0x000000ffff617224 */ /* 0x000fe400078e0009 */
[----:B------:R-:W-:Y:S02]  /*54260*/  IMAD.MOV.U32 R108, RZ, RZ, R11 ;  /* 0x000000ffff6c7224 */ /* 0x000fe400078e000b */
[----:B------:R-:W-:Y:S01]  /*54270*/  HMMA.1688.F32.TF32 R8, R236, R138, R240 ;  /* 0x0000008aec08723c */ /* 0x000fe200000810f0 */
[----:B------:R-:W-:Y:S01]  /*54280*/  IMAD.MOV.U32 R84, RZ, RZ, R48 ;  /* 0x000000ffff547224 */ /* 0x000fe200078e0030 */
[----:B------:R-:W-:Y:S04]  /*54290*/  STL [R1+0x34b0], R121 ;  /* 0x0034b07901007387 */ /* 0x000fe80000100800 */
[----:B------:R-:W-:-:S02]  /*542a0*/  IMAD.MOV.U32 R89, RZ, RZ, R21 ;  /* 0x000000ffff597224 */ /* 0x000fc400078e0015 */
[----:B------:R-:W-:Y:S01]  /*542b0*/  IMAD.MOV.U32 R88, RZ, RZ, R20 ;  /* 0x000000ffff587224 */ /* 0x000fe200078e0014 */
[----:B------:R-:W-:Y:S04]  /*542c0*/  STL [R1+0x34ac], R84 ;  /* 0x0034ac5401007387 */ /* 0x000fe80000100800 */
[----:B------:R1:W-:Y:S04]  /*542d0*/  STL [R1+0x34a8], R89 ;  /* 0x0034a85901007387 */ /* 0x0003e80000100800 */
[----:B------:R2:W-:Y:S04]  /*542e0*/  STL [R1+0x34a4], R88 ;  /* 0x0034a45801007387 */ /* 0x0005e80000100800 */
[----:B------:R-:W3:Y:S04]  /*542f0*/  LDL.LU R16, [R1+0x6d0] ;  /* 0x0006d00001107983 */ /* 0x000ee80000300800 */
[----:B------:R-:W3:Y:S04]  /*54300*/  LDL.LU R17, [R1+0x6d4] ;  /* 0x0006d40001117983 */ /* 0x000ee80000300800 */
[----:B------:R-:W3:Y:S01]  /*54310*/  LDL.LU R18, [R1+0x6d8] ;  /* 0x0006d80001127983 */ /* 0x000ee20000300800 */
[----:B------:R-:W-:-:S03]  /*54320*/  IMAD.MOV.U32 R100, RZ, RZ, R8 ;  /* 0x000000ffff647224 */ /* 0x000fc600078e0008 */
[----:B------:R-:W3:Y:S01]  /*54330*/  LDL.LU R19, [R1+0x6dc] ;  /* 0x0006dc0001137983 */ /* 0x000ee20000300800 */
[----:B------:R-:W-:-:S03]  /*54340*/  IMAD.MOV.U32 R101, RZ, RZ, R9 ;  /* 0x000000ffff657224 */ /* 0x000fc600078e0009 */
[----:B------:R-:W4:Y:S01]  /*54350*/  LDL.LU R232, [R1+0x6f0] ;  /* 0x0006f00001e87983 */ /* 0x000f220000300800 */
[----:B------:R-:W-:-:S03]  /*54360*/  MOV R8, R114 ;  /* 0x0000007200087202 */ /* 0x000fc60000000f00 */
[----:B------:R-:W4:Y:S01]  /*54370*/  LDL.LU R233, [R1+0x6f4] ;  /* 0x0006f40001e97983 */ /* 0x000f220000300800 */
[----:B-1----:R-:W-:-:S03]  /*54380*/  IMAD.MOV.U32 R89, RZ, RZ, R10 ;  /* 0x000000ffff597224 */ /* 0x002fc600078e000a */
[----:B------:R-:W4:Y:S01]  /*54390*/  LDL.LU R234, [R1+0x6f8] ;  /* 0x0006f80001ea7983 */ /* 0x000f220000300800 */
[----:B------:R-:W-:-:S03]  /*543a0*/  IMAD.MOV.U32 R9, RZ, RZ, R115 ;  /* 0x000000ffff097224 */ /* 0x000fc600078e0073 */
[----:B------:R-:W4:Y:S01]  /*543b0*/  LDL.LU R235, [R1+0x6fc] ;  /* 0x0006fc0001eb7983 */ /* 0x000f220000300800 */
[----:B--2---:R-:W-:Y:S02]  /*543c0*/  IMAD.MOV.U32 R88, RZ, RZ, R11 ;  /* 0x000000ffff587224 */ /* 0x004fe400078e000b */
[----:B------:R-:W-:Y:S01]  /*543d0*/  IMAD.MOV.U32 R10, RZ, RZ, R134 ;  /* 0x000000ffff0a7224 */ /* 0x000fe200078e0086 */
[----:B------:R-:W2:Y:S01]  /*543e0*/  LDL.LU R114, [R1+0x3b04] ;  /* 0x003b040001727983 */ /* 0x000ea20000300800 */
[----:B------:R-:W-:-:S03]  /*543f0*/  IMAD.MOV.U32 R11, RZ, RZ, R118 ;  /* 0x000000ffff0b7224 */ /* 0x000fc600078e0076 */
[----:B------:R-:W2:Y:S04]  /*54400*/  LDL.LU R115, [R1+0x3b00] ;  /* 0x003b000001737983 */ /* 0x000ea80000300800 */
[----:B------:R-:W3:Y:S04]  /*54410*/  LDL.LU R134, [R1+0x3afc] ;  /* 0x003afc0001867983 */ /* 0x000ee80000300800 */
[----:B------:R-:W4:Y:S04]  /*54420*/  LDL.LU R118, [R1+0x3af8] ;  /* 0x003af80001767983 */ /* 0x000f280000300800 */
[----:B------:R-:W2:Y:S04]  /*54430*/  LDL.LU R244, [R1+0x710] ;  /* 0x0007100001f47983 */ /* 0x000ea80000300800 */
[----:B------:R-:W2:Y:S04]  /*54440*/  LDL.LU R245, [R1+0x714] ;  /* 0x0007140001f57983 */ /* 0x000ea80000300800 */
[----:B------:R-:W2:Y:S04]  /*54450*/  LDL.LU R246, [R1+0x718] ;  /* 0x0007180001f67983 */ /* 0x000ea80000300800 */
[----:B------:R-:W2:Y:S04]  /*54460*/  LDL.LU R247, [R1+0x71c] ;  /* 0x00071c0001f77983 */ /* 0x000ea80000300800 */
[----:B------:R-:W2:Y:S01]  /*54470*/  LDL.LU R248, [R1+0x730] ;  /* 0x0007300001f87983 */ /* 0x000ea20000300800 */
[----:B------:R-:W-:-:S03]  /*54480*/  IMAD.MOV.U32 R85, RZ, RZ, R49 ;  /* 0x000000ffff557224 */ /* 0x000fc600078e0031 */
[----:B------:R-:W2:Y:S01]  /*54490*/  LDL.LU R249, [R1+0x734] ;  /* 0x0007340001f97983 */ /* 0x000ea20000300800 */
[----:B------:R-:W-:-:S03]  /*544a0*/  MOV R113, R50 ;  /* 0x0000003200717202 */ /* 0x000fc60000000f00 */
[----:B------:R-:W2:Y:S01]  /*544b0*/  LDL.LU R250, [R1+0x738] ;  /* 0x0007380001fa7983 */ /* 0x000ea20000300800 */
[----:B------:R-:W-:-:S03]  /*544c0*/  IMAD.MOV.U32 R112, RZ, RZ, R51 ;  /* 0x000000ffff707224 */ /* 0x000fc600078e0033 */
[----:B------:R-:W2:Y:S01]  /*544d0*/  LDL.LU R251, [R1+0x73c] ;  /* 0x00073c0001fb7983 */ /* 0x000ea20000300800 */
[----:B------:R-:W-:-:S03]  /*544e0*/  MOV R20, R135 ;  /* 0x0000008700147202 */ /* 0x000fc60000000f00 */
[----:B------:R-:W2:Y:S04]  /*544f0*/  LDL.LU R48, [R1+0x840] ;  /* 0x0008400001307983 */ /* 0x000ea80000300800 */
[----:B------:R-:W2:Y:S01]  /*54500*/  LDL.LU R49, [R1+0x844] ;  /* 0x0008440001317983 */ /* 0x000ea20000300800 */
[----:B------:R-:W-:Y:S02]  /*54510*/  IMAD.MOV.U32 R105, RZ, RZ, R22 ;  /* 0x000000ffff697224 */ /* 0x000fe400078e0016 */
[----:B------:R-:W-:Y:S01]  /*54520*/  IMAD.MOV.U32 R104, RZ, RZ, R23 ;  /* 0x000000ffff687224 */ /* 0x000fe200078e0017 */
[----:B------:R-:W-:Y:S01]  /*54530*/  MOV R80, R164 ;  /* 0x000000a400507202 */ /* 0x000fe20000000f00 */
[----:B------:R-:W-:Y:S01]  /*54540*/  IMAD.MOV.U32 R81, RZ, RZ, R165 ;  /* 0x000000ffff517224 */ /* 0x000fe200078e00a5 */
[----:B------:R-:W-:Y:S01]  /*54550*/  MOV R166, R46 ;  /* 0x0000002e00a67202 */ /* 0x000fe20000000f00 */
[----:B------:R-:W-:Y:S01]  /*54560*/  IMAD.MOV.U32 R120, RZ, RZ, R167 ;  /* 0x000000ffff787224 */ /* 0x000fe200078e00a7 */
[----:B------:R-:W-:Y:S04]  /*54570*/  LDS R240, [R188+UR13+0x20880] ;  /* 0x0208800dbcf07984 */ /* 0x000fe80008000800 */
[----:B------:R-:W-:Y:S04]  /*54580*/  LDS R242, [R188+UR13+0x20c80] ;  /* 0x020c800dbcf27984 */ /* 0x000fe80008000800 */
[----:B------:R-:W-:Y:S04]  /*54590*/  LDS R241, [R189+UR13+0x20880] ;  /* 0x0208800dbdf17984 */ /* 0x000fe80008000800 */
[----:B------:R-:W1:Y:S01]  /*545a0*/  LDS R243, [R189+UR13+0x20c80] ;  /* 0x020c800dbdf37984 */ /* 0x000e620008000800 */
[----:B---3--:R-:W-:-:S02]  /*545b0*/  IMAD.MOV.U32 R51, RZ, RZ, R134 ;  /* 0x000000ffff337224 */ /* 0x008fc400078e0086 */
[----:B----4-:R-:W-:Y:S02]  /*545c0*/  IMAD.MOV.U32 R50, RZ, RZ, R118 ;  /* 0x000000ffff327224 */ /* 0x010fe400078e0076 */
[----:B------:R-:W2:Y:S04]  /*545d0*/  LDL.LU R118, [R1+0x3af4] ;  /* 0x003af40001767983 */ /* 0x000ea80000300800 */
[----:B------:R-:W3:Y:S04]  /*545e0*/  LDL.LU R134, [R1+0x3af0] ;  /* 0x003af00001867983 */ /* 0x000ee80000300800 */
[----:B------:R-:W3:Y:S01]  /*545f0*/  LDL.LU R135, [R1+0x3aec] ;  /* 0x003aec0001877983 */ /* 0x000ee20000300800 */
[----:B------:R-:W-:-:S02]  /*54600*/  IMAD.MOV.U32 R21, RZ, RZ, R126 ;  /* 0x000000ffff157224 */ /* 0x000fc400078e007e */
[----:B------:R-:W-:Y:S01]  /*54610*/  IMAD.MOV.U32 R22, RZ, RZ, R130 ;  /* 0x000000ffff167224 */ /* 0x000fe200078e0082 */
[----:B------:R-:W4:Y:S01]  /*54620*/  LDL.LU R126, [R1+0x3ae8] ;  /* 0x003ae800017e7983 */ /* 0x000f220000300800 */
[----:B------:R-:W-:-:S03]  /*54630*/  IMAD.MOV.U32 R23, RZ, RZ, R131 ;  /* 0x000000ffff177224 */ /* 0x000fc600078e0083 */
[----:B------:R-:W4:Y:S04]  /*54640*/  LDL.LU R130, [R1+0x3ae4] ;  /* 0x003ae40001827983 */ /* 0x000f280000300800 */
[----:B------:R-:W4:Y:S01]  /*54650*/  LDL.LU R131, [R1+0x3ae0] ;  /* 0x003ae00001837983 */ /* 0x000f220000300800 */
[----:B------:R-:W-:Y:S02]  /*54660*/  IMAD.MOV.U32 R164, RZ, RZ, R39 ;  /* 0x000000ffffa47224 */ /* 0x000fe400078e0027 */
[----:B------:R-:W-:Y:S02]  /*54670*/  IMAD.MOV.U32 R165, RZ, RZ, R38 ;  /* 0x000000ffffa57224 */ /* 0x000fe400078e0026 */
[----:B------:R-:W-:Y:S01]  /*54680*/  IMAD.MOV.U32 R167, RZ, RZ, R47 ;  /* 0x000000ffffa77224 */ /* 0x000fe200078e002f */
[----:B---3--:R-:W-:-:S15]  /*54690*/  HMMA.1688.F32.TF32 R16, R236, R134, R16 ;  /* 0x00000086ec10723c */ /* 0x008fde0000081010 */
[----:B------:R-:W-:-:S09]  /*546a0*/  NOP ;  /* 0x0000000000007918 */ /* 0x000fd20000000000 */
[----:B------:R-:W-:Y:S02]  /*546b0*/  IMAD.MOV.U32 R73, RZ, RZ, R16 ;  /* 0x000000ffff497224 */ /* 0x000fe400078e0010 */
[----:B------:R-:W-:Y:S02]  /*546c0*/  IMAD.MOV.U32 R72, RZ, RZ, R17 ;  /* 0x000000ffff487224 */ /* 0x000fe400078e0011 */
[----:B------:R-:W-:Y:S02]  /*546d0*/  IMAD.MOV.U32 R16, RZ, RZ, R127 ;  /* 0x000000ffff107224 */ /* 0x000fe400078e007f */
[----:B------:R-:W3:Y:S01]  /*546e0*/  LDL.LU R127, [R1+0x3adc] ;  /* 0x003adc00017f7983 */ /* 0x000ee20000300800 */
[----:B------:R-:W-:-:S03]  /*546f0*/  IMAD.MOV.U32 R17, RZ, RZ, R119 ;  /* 0x000000ffff117224 */ /* 0x000fc600078e0077 */
[----:B------:R-:W2:Y:S01]  /*54700*/  LDL.LU R119, [R1+0x3ad8] ;  /* 0x003ad80001777983 */ /* 0x000ea20000300800 */
[----:B------:R-:W-:Y:S01]  /*54710*/  MOV R69, R18 ;  /* 0x0000001200457202 */ /* 0x000fe20000000f00 */
[----:B------:R-:W-:Y:S02]  /*54720*/  IMAD.MOV.U32 R68, RZ, RZ, R19 ;  /* 0x000000ffff447224 */ /* 0x000fe400078e0013 */
[----:B------:R-:W-:Y:S02]  /*54730*/  IMAD.MOV.U32 R18, RZ, RZ, R122 ;  /* 0x000000ffff127224 */ /* 0x000fe400078e007a */
[----:B------:R-:W3:Y:S01]  /*54740*/  LDL.LU R122, [R1+0x3ad4] ;  /* 0x003ad400017a7983 */ /* 0x000ee20000300800 */
[----:B------:R-:W-:-:S03]  /*54750*/  IMAD.MOV.U32 R19, RZ, RZ, R123 ;  /* 0x000000ffff137224 */ /* 0x000fc600078e007b */
[----:B------:R-:W3:Y:S04]  /*54760*/  LDL.LU R123, [R1+0x3ad0] ;  /* 0x003ad000017b7983 */ /* 0x000ee80000300800 */
[----:B------:R-:W4:Y:S04]  /*54770*/  LDL.LU R39, [R1+0x3acc] ;  /* 0x003acc0001277983 */ /* 0x000f280000300800 */
[----:B------:R-:W3:Y:S04]  /*54780*/  LDL.LU R38, [R1+0x3ac8] ;  /* 0x003ac80001267983 */ /* 0x000ee80000300800 */
[----:B------:R-:W3:Y:S04]  /*54790*/  LDL.LU R46, [R1+0x3ac4] ;  /* 0x003ac400012e7983 */ /* 0x000ee80000300800 */
[----:B------:R-:W3:Y:S01]  /*547a0*/  LDL.LU R47, [R1+0x3ac0] ;  /* 0x003ac000012f7983 */ /* 0x000ee20000300800 */
[----:B------:R-:W-:-:S15]  /*547b0*/  HMMA.1688.F32.TF32 R8, R236, R110, R8 ;  /* 0x0000006eec08723c */ /* 0x000fde0000081008 */
[----:B------:R-:W-:-:S09]  /*547c0*/  NOP ;  /* 0x0000000000007918 */ /* 0x000fd20000000000 */
[----:B------:R-:W-:Y:S02]  /*547d0*/  IMAD.MOV.U32 R29, RZ, RZ, R8 ;  /* 0x000000ffff1d7224 */ /* 0x000fe400078e0008 */
[----:B------:R-:W-:Y:S02]  /*547e0*/  IMAD.MOV.U32 R28, RZ, RZ, R9 ;  /* 0x000000ffff1c7224 */ /* 0x000fe400078e0009 */
[----:B------:R-:W-:Y:S02]  /*547f0*/  IMAD.MOV.U32 R25, RZ, RZ, R10 ;  /* 0x000000ffff197224 */ /* 0x000fe400078e000a */
[----:B------:R-:W-:Y:S02]  /*54800*/  IMAD.MOV.U32 R24, RZ, RZ, R11 ;  /* 0x000000ffff187224 */ /* 0x000fe400078e000b */
[----:B------:R-:W-:-:S15]  /*54810*/  HMMA.1688.F32.TF32 R8, R236, R106, R16 ;  /* 0x0000006aec08723c */ /* 0x000fde0000081010 */
[----:B------:R-:W-:-:S09]  /*54820*/  NOP ;  /* 0x0000000000007918 */ /* 0x000fd20000000000 */
[----:B------:R-:W-:Y:S01]  /*54830*/  MOV R37, R8 ;  /* 0x0000000800257202 */ /* 0x000fe20000000f00 */
[----:B------:R-:W-:Y:S02]  /*54840*/  IMAD.MOV.U32 R36, RZ, RZ, R9 ;  /* 0x000000ffff247224 */ /* 0x000fe400078e0009 */
[----:B------:R-:W-:Y:S02]  /*54850*/  IMAD.MOV.U32 R33, RZ, RZ, R10 ;  /* 0x000000ffff217224 */ /* 0x000fe400078e000a */
[----:B------:R-:W-:Y:S01]  /*54860*/  IMAD.MOV.U32 R32, RZ, RZ, R11 ;  /* 0x000000ffff207224 */ /* 0x000fe200078e000b */
[----:B--2---:R-:W-:Y:S01]  /*54870*/  HMMA.1688.F32.TF32 R48, R236, R118, R48 ;  /* 0x00000076ec30723c */ /* 0x004fe20000081030 */
[----:B----4-:R-:W-:-:S15]  /*54880*/  IMAD.MOV.U32 R11, RZ, RZ, R39 ;  /* 0x000000ffff0b7224 */ /* 0x010fde00078e0027 */
[----:B------:R-:W-:-:S08]  /*54890*/  NOP ;  /* 0x0000000000007918 */ /* 0x000fd00000000000 */
[----:B------:R-:W-:Y:S01]  /*548a0*/  MOV R45, R48 ;  /* 0x00000030002d7202 */ /* 0x000fe20000000f00 */
[----:B------:R-:W-:Y:S02]  /*548b0*/  IMAD.MOV.U32 R44, RZ, RZ, R49 ;  /* 0x000000ffff2c7224 */ /* 0x000fe400078e0031 */
[----:B------:R-:W-:Y:S02]  /*548c0*/  IMAD.MOV.U32 R48, RZ, RZ, R34 ;  /* 0x000000ffff307224 */ /* 0x000fe400078e0022 */
[----:B------:R-:W-:Y:S01]  /*548d0*/  IMAD.MOV.U32 R41, RZ, RZ, R50 ;  /* 0x000000ffff297224 */ /* 0x000fe200078e0032 */
[----:B------:R-:W2:Y:S01]  /*548e0*/  LDL.LU R34, [R1+0x3abc] ;  /* 0x003abc0001227983 */ /* 0x000ea20000300800 */
[----:B------:R-:W-:Y:S02]  /*548f0*/  IMAD.MOV.U32 R49, RZ, RZ, R35 ;  /* 0x000000ffff317224 */ /* 0x000fe400078e0023 */
[----:B------:R-:W-:Y:S01]  /*54900*/  IMAD.MOV.U32 R40, RZ, RZ, R51 ;  /* 0x000000ffff287224 */ /* 0x000fe200078e0033 */
[----:B------:R-:W4:Y:S01]  /*54910*/  LDL.LU R35, [R1+0x3ab8] ;  /* 0x003ab80001237983 */ /* 0x000f220000300800 */
[----:B------:R-:W-:Y:S01]  /*54920*/  IMAD.MOV.U32 R50, RZ, RZ, R55 ;  /* 0x000000ffff327224 */ /* 0x000fe200078e0037 */
[----:B---3--:R-:W-:Y:S01]  /*54930*/  MOV R8, R46 ;  /* 0x0000002e00087202 */ /* 0x008fe20000000f00 */
[----:B------:R-:W-:Y:S01]  /*54940*/  IMAD.MOV.U32 R51, RZ, RZ, R54 ;  /* 0x000000ffff337224 */ /* 0x000fe200078e0036 */
[----:B------:R-:W3:Y:S01]  /*54950*/  LDL.LU R55, [R1+0x3ab4] ;  /* 0x003ab40001377983 */ /* 0x000ee20000300800 */
[----:B------:R-:W-:-:S03]  /*54960*/  IMAD.MOV.U32 R9, RZ, RZ, R47 ;  /* 0x000000ffff097224 */ /* 0x000fc600078e002f */
[----:B------:R-:W3:Y:S01]  /*54970*/  LDL.LU R54, [R1+0x3ab0] ;  /* 0x003ab00001367983 */ /* 0x000ee20000300800 */
[----:B------:R-:W-:-:S03]  /*54980*/  IMAD.MOV.U32 R10, RZ, RZ, R38 ;  /* 0x000000ffff0a7224 */ /* 0x000fc600078e0026 */
[----:B------:R-:W3:Y:S04]  /*54990*/  LDL.LU R46, [R1+0x3aac] ;  /* 0x003aac00012e7983 */ /* 0x000ee80000300800 */
[----:B------:R-:W3:Y:S04]  /*549a0*/  LDL.LU R47, [R1+0x3aa8] ;  /* 0x003aa800012f7983 */ /* 0x000ee80000300800 */
[----:B------:R-:W3:Y:S04]  /*549b0*/  LDL.LU R38, [R1+0x3aa4] ;  /* 0x003aa40001267983 */ /* 0x000ee80000300800 */
[----:B------:R-:W3:Y:S01]  /*549c0*/  LDL.LU R39, [R1+0x3aa0] ;  /* 0x003aa00001277983 */ /* 0x000ee20000300800 */
[----:B--2---:R-:W-:Y:S01]  /*549d0*/  IMAD.MOV.U32 R231, RZ, RZ, R34 ;  /* 0x000000ffffe77224 */ /* 0x004fe200078e0022 */
[----:B----4-:R-:W-:Y:S01]  /*549e0*/  MOV R230, R35 ;  /* 0x0000002300e67202 */ /* 0x010fe20000000f00 */
[----:B---3--:R-:W-:-:S02]  /*549f0*/  IMAD.MOV.U32 R228, RZ, RZ, R55 ;  /* 0x000000ffffe47224 */ /* 0x008fc400078e0037 */
[----:B------:R-:W2:Y:S01]  /*54a00*/  LDL.LU R55, [R1+0x3a9c] ;  /* 0x003a9c0001377983 */ /* 0x000ea20000300800 */
[----:B------:R-:W-:-:S03]  /*54a10*/  IMAD.MOV.U32 R229, RZ, RZ, R54 ;  /* 0x000000ffffe57224 */ /* 0x000fc600078e0036 */
[----:B------:R-:W3:Y:S04]  /*54a20*/  LDL.LU R54, [R1+0x3a98] ;  /* 0x003a980001367983 */ /* 0x000ee80000300800 */
[----:B------:R-:W4:Y:S01]  /*54a30*/  LDL.LU R35, [R1+0x3a94] ;  /* 0x003a940001237983 */ /* 0x000f220000300800 */
[----:B------:R-:W-:-:S03]  /*54a40*/  IMAD.MOV.U32 R227, RZ, RZ, R46 ;  /* 0x000000ffffe37224 */ /* 0x000fc600078e002e */
[----:B------:R-:W2:Y:S01]  /*54a50*/  LDL.LU R34, [R1+0x3a90] ;  /* 0x003a900001227983 */ /* 0x000ea20000300800 */
[----:B------:R-:W-:-:S03]  /*54a60*/  IMAD.MOV.U32 R224, RZ, RZ, R38 ;  /* 0x000000ffffe07224 */ /* 0x000fc600078e0026 */
[----:B------:R-:W3:Y:S01]  /*54a70*/  LDL.LU R38, [R1+0x3a8c] ;  /* 0x003a8c0001267983 */ /* 0x000ee20000300800 */
[----:B------:R-:W-:Y:S02]  /*54a80*/  IMAD.MOV.U32 R226, RZ, RZ, R47 ;  /* 0x000000ffffe27224 */ /* 0x000fe400078e002f */
[----:B------:R-:W-:Y:S02]  /*54a90*/  IMAD.MOV.U32 R225, RZ, RZ, R39 ;  /* 0x000000ffffe17224 */ /* 0x000fe400078e0027 */
[----:B------:R-:W4:Y:S04]  /*54aa0*/  LDL.LU R39, [R1+0x3a88] ;  /* 0x003a880001277983 */ /* 0x000f280000300800 */
[----:B------:R-:W2:Y:S04]  /*54ab0*/  LDL.LU R47, [R1+0x3a84] ;  /* 0x003a8400012f7983 */ /* 0x000ea80000300800 */
[----:B------:R-:W2:Y:S04]  /*54ac0*/  LDL.LU R46, [R1+0x3a80] ;  /* 0x003a8000012e7983 */ /* 0x000ea80000300800 */
[----:B------:R-:W2:Y:S04]  /*54ad0*/  LDL.LU R216, [R1+0xc40] ;  /* 0x000c400001d87983 */ /* 0x000ea80000300800 */
[----:B------:R-:W2:Y:S04]  /*54ae0*/  LDL.LU R217, [R1+0xc44] ;  /* 0x000c440001d97983 */ /* 0x000ea80000300800 */
[----:B------:R-:W2:Y:S04]  /*54af0*/  LDL.LU R218, [R1+0xc48] ;  /* 0x000c480001da7983 */ /* 0x000ea80000300800 */
[----:B------:R-:W2:Y:S01]  /*54b00*/  LDL.LU R219, [R1+0xc4c] ;  /* 0x000c4c0001db7983 */ /* 0x000ea20000300800 */
[----:B------:R-:W-:Y:S01]  /*54b10*/  HMMA.1688.F32.TF32 R160, R236, R130, R232 ;  /* 0x00000082eca0723c */ /* 0x000fe200000810e8 */
[----:B---3--:R-:W-:-:S02]  /*54b20*/  IMAD.MOV.U32 R215, RZ, RZ, R38 ;  /* 0x000000ffffd77224 */ /* 0x008fc400078e0026 */
[----:B----4-:R-:W-:Y:S01]  /*54b30*/  IMAD.MOV.U32 R214, RZ, RZ, R39 ;  /* 0x000000ffffd67224 */ /* 0x010fe200078e0027 */
[----:B--2---:R-:W-:Y:S02]  /*54b40*/  MOV R212, R47 ;  /* 0x0000002f00d47202 */ /* 0x004fe40000000f00 */
[----:B------:R-:W2:Y:S01]  /*54b50*/  LDL.LU R47, [R1+0x3a7c] ;  /* 0x003a7c00012f7983 */ /* 0x000ea20000300800 */
[----:B------:R-:W-:-:S03]  /*54b60*/  IMAD.MOV.U32 R213, RZ, RZ, R46 ;  /* 0x000000ffffd57224 */ /* 0x000fc600078e002e */
[----:B------:R-:W3:Y:S04]  /*54b70*/  LDL.LU R46, [R1+0x3a78] ;  /* 0x003a7800012e7983 */ /* 0x000ee80000300800 */
[----:B------:R-:W4:Y:S04]  /*54b80*/  LDL.LU R39, [R1+0x3a74] ;  /* 0x003a740001277983 */ /* 0x000f280000300800 */
[----:B------:R-:W4:Y:S06]  /*54b90*/  LDL.LU R38, [R1+0x3a70] ;  /* 0x003a700001267983 */ /* 0x000f2c0000300800 */
[----:B------:R-:W-:Y:S01]  /*54ba0*/  MOV R57, R160 ;  /* 0x000000a000397202 */ /* 0x000fe20000000f00 */
[----:B------:R-:W-:-:S02]  /*54bb0*/  IMAD.MOV.U32 R56, RZ, RZ, R161 ;  /* 0x000000ffff387224 */ /* 0x000fc400078e00a1 */
[----:B------:R-:W-:Y:S01]  /*54bc0*/  IMAD.MOV.U32 R53, RZ, RZ, R162 ;  /* 0x000000ffff357224 */ /* 0x000fe200078e00a2 */
[C---:B------:R-:W-:Y:S01]  /*54bd0*/  HMMA.1688.F32.TF32 R20, R236.reuse, R114, R20 ;  /* 0x00000072ec14723c */ /* 0x040fe20000081014 */
[----:B------:R-:W-:Y:S01]  /*54be0*/  IMAD.MOV.U32 R52, RZ, RZ, R163 ;  /* 0x000000ffff347224 */ /* 0x000fe200078e00a3 */
[----:B------:R-:W4:Y:S04]  /*54bf0*/  LDL.LU R208, [R1+0xc10] ;  /* 0x000c100001d07983 */ /* 0x000f280000300800 */
[----:B------:R-:W-:Y:S01]  /*54c00*/  HMMA.1688.F32.TF32 R160, R236, R126, R244 ;  /* 0x0000007eeca0723c */ /* 0x000fe200000810f4 */
[----:B------:R-:W4:Y:S04]  /*54c10*/  LDL.LU R209, [R1+0xc14] ;  /* 0x000c140001d17983 */ /* 0x000f280000300800 */
[----:B------:R-:W4:Y:S04]  /*54c20*/  LDL.LU R210, [R1+0xc18] ;  /* 0x000c180001d27983 */ /* 0x000f280000300800 */
[----:B------:R-:W4:Y:S04]  /*54c30*/  LDL.LU R211, [R1+0xc1c] ;  /* 0x000c1c0001d37983 */ /* 0x000f280000300800 */
[----:B------:R-:W4:Y:S04]  /*54c40*/  LDL.LU R200, [R1+0xb90] ;  /* 0x000b900001c87983 */ /* 0x000f280000300800 */
[----:B------:R-:W4:Y:S04]  /*54c50*/  LDL.LU R201, [R1+0xb94] ;  /* 0x000b940001c97983 */ /* 0x000f280000300800 */
[----:B------:R-:W4:Y:S03]  /*54c60*/  LDL.LU R202, [R1+0xb98] ;  /* 0x000b980001ca7983 */ /* 0x000f260000300800 */
[----:B------:R-:W-:Y:S01]  /*54c70*/  IMAD.MOV.U32 R65, RZ, RZ, R160 ;  /* 0x000000ffff417224 */ /* 0x000fe200078e00a0 */
[----:B------:R-:W-:Y:S01]  /*54c80*/  MOV R61, R162 ;  /* 0x000000a2003d7202 */ /* 0x000fe20000000f00 */
[----:B------:R-:W-:Y:S01]  /*54c90*/  IMAD.MOV.U32 R64, RZ, RZ, R161 ;  /* 0x000000ffff407224 */ /* 0x000fe200078e00a1 */
[----:B------:R-:W4:Y:S01]  /*54ca0*/  LDL.LU R203, [R1+0xb9c] ;  /* 0x000b9c0001cb7983 */ /* 0x000f220000300800 */
[----:B------:R-:W-:-:S02]  /*54cb0*/  IMAD.MOV.U32 R60, RZ, RZ, R163 ;  /* 0x000000ffff3c7224 */ /* 0x000fc400078e00a3 */
[----:B------:R-:W-:Y:S01]  /*54cc0*/  HMMA.1688.F32.TF32 R160, R236, R122, R248 ;  /* 0x0000007aeca0723c */ /* 0x000fe200000810f8 */
[----:B------:R-:W4:Y:S04]  /*54cd0*/  LDL.LU R196, [R1+0xb70] ;  /* 0x000b700001c47983 */ /* 0x000f280000300800 */
[----:B------:R-:W4:Y:S04]  /*54ce0*/  LDL.LU R197, [R1+0xb74] ;  /* 0x000b740001c57983 */ /* 0x000f280000300800 */
[----:B------:R-:W4:Y:S04]  /*54cf0*/  LDL.LU R198, [R1+0xb78] ;  /* 0x000b780001c67983 */ /* 0x000f280000300800 */
[----:B------:R-:W4:Y:S01]  /*54d00*/  LDL.LU R199, [R1+0xb7c] ;  /* 0x000b7c0001c77983 */ /* 0x000f220000300800 */
[----:B------:R-:W-:-:S02]  /*54d10*/  IMAD.MOV.U32 R220, RZ, RZ, R34 ;  /* 0x000000ffffdc7224 */ /* 0x000fc400078e0022 */
[----:B------:R-:W-:Y:S02]  /*54d20*/  IMAD.MOV.U32 R221, RZ, RZ, R35 ;  /* 0x000000ffffdd7224 */ /* 0x000fe400078e0023 */
[----:B------:R-:W-:Y:S02]  /*54d30*/  IMAD.MOV.U32 R222, RZ, RZ, R54 ;  /* 0x000000ffffde7224 */ /* 0x000fe400078e0036 */
[----:B------:R-:W-:Y:S01]  /*54d40*/  IMAD.MOV.U32 R13, RZ, RZ, R20 ;  /* 0x000000ffff0d7224 */ /* 0x000fe200078e0014 */
[----:B------:R-:W-:Y:S01]  /*54d50*/  MOV R20, R58 ;  /* 0x0000003a00147202 */ /* 0x000fe20000000f00 */
        /* <DEDUP_REMOVED lines=31> */
[----:B--2---:R-:W-:Y:S01]  /*54f50*/  IMAD.MOV.U32 R207, RZ, RZ, R47 ;  /* 0x000000ffffcf7224 */ /* 0x004fe200078e002f */
[----:B---3--:R-:W-:Y:S01]  /*54f60*/  MOV R206, R46 ;  /* 0x0000002e00ce7202 */ /* 0x008fe20000000f00 */
[----:B----4-:R-:W-:-:S02]  /*54f70*/  IMAD.MOV.U32 R205, RZ, RZ, R39 ;  /* 0x000000ffffcd7224 */ /* 0x010fc400078e0027 */
[----:B------:R-:W-:Y:S02]  /*54f80*/  IMAD.MOV.U32 R204, RZ, RZ, R38 ;  /* 0x000000ffffcc7224 */ /* 0x000fe400078e0026 */
[----:B------:R-:W2:Y:S04]  /*54f90*/  LDL.LU R38, [R1+0x3a6c] ;  /* 0x003a6c0001267983 */ /* 0x000ea80000300800 */
[----:B------:R-:W2:Y:S04]  /*54fa0*/  LDL.LU R39, [R1+0x3a68] ;  /* 0x003a680001277983 */ /* 0x000ea80000300800 */
[----:B------:R-:W3:Y:S04]  /*54fb0*/  LDL.LU R46, [R1+0x3a64] ;  /* 0x003a6400012e7983 */ /* 0x000ee80000300800 */
[----:B------:R-:W3:Y:S04]  /*54fc0*/  LDL.LU R47, [R1+0x3a60] ;  /* 0x003a6000012f7983 */ /* 0x000ee80000300800 */
[----:B------:R-:W4:Y:S04]  /*54fd0*/  LDL.LU R34, [R1+0x3a5c] ;  /* 0x003a5c0001227983 */ /* 0x000f280000300800 */
[----:B------:R-:W4:Y:S04]  /*54fe0*/  LDL.LU R35, [R1+0x3a58] ;  /* 0x003a580001237983 */ /* 0x000f280000300800 */
        /* <DEDUP_REMOVED lines=26> */
[C---:B---3--:R-:W-:Y:S06]  /*55190*/  HMMA.1688.F32.TF32 R48, R236.reuse, R58, R48 ;  /* 0x0000003aec30723c */ /* 0x048fec0000081030 */
[C---:B----4-:R-:W-:Y:S06]  /*551a0*/  HMMA.1688.F32.TF32 R20, R236.reuse, R62, R20 ;  /* 0x0000003eec14723c */ /* 0x050fec0000081014 */
[C---:B--2---:R-:W-:Y:S06]  /*551b0*/  HMMA.1688.F32.TF32 R8, R236.reuse, R66, R8 ;  /* 0x00000042ec08723c */ /* 0x044fec0000081008 */
        /* <DEDUP_REMOVED lines=8> */
[----:B------:R-:W-:Y:S01]  /*55240*/  HMMA.1688.F32.TF32 R212, R236, R86, R212 ;  /* 0x00000056ecd4723c */ /* 0x000fe200000810d4 */
[----:B------:R-:W-:Y:S04]  /*55250*/  STL.64 [R1+0x560], R196 ;  /* 0x000560c401007387 */ /* 0x000fe80000100a00 */
[----:B------:R2:W-:Y:S04]  /*55260*/  STL.64 [R1+0x568], R198 ;  /* 0x000568c601007387 */ /* 0x0005e80000100a00 */
[----:B--2---:R-:W2:Y:S04]  /*55270*/  LDL.LU.64 R198, [R1+0x39e8] ;  /* 0x0039e80001c67983 */ /* 0x004ea80000300a00 */
[----:B------:R-:W3:Y:S04]  /*55280*/  LDL.LU.64 R196, [R1+0x39e0] ;  /* 0x0039e00001c47983 */ /* 0x000ee80000300a00 */
[----:B------:R-:W-:Y:S04]  /*55290*/  STL.64 [R1+0x540], R200 ;  /* 0x000540c801007387 */ /* 0x000fe80000100a00 */
[----:B------:R4:W-:Y:S04]  /*552a0*/  STL.64 [R1+0x548], R202 ;  /* 0x000548ca01007387 */ /* 0x0009e80000100a00 */
[----:B----4-:R-:W4:Y:S04]  /*552b0*/  LDL.LU.64 R202, [R1+0x39d8] ;  /* 0x0039d80001ca7983 */ /* 0x010f280000300a00 */
[----:B------:R-:W3:Y:S04]  /*552c0*/  LDL.LU.64 R200, [R1+0x39d0] ;  /* 0x0039d00001c87983 */ /* 0x000ee80000300a00 */
[----:B------:R-:W-:Y:S04]  /*552d0*/  STL.64 [R1+0x520], R204 ;  /* 0x000520cc01007387 */ /* 0x000fe80000100a00 */
[----:B------:R1:W-:Y:S04]  /*552e0*/  STL.64 [R1+0x528], R206 ;  /* 0x000528ce01007387 */ /* 0x0003e80000100a00 */
[----:B-1----:R-:W2:Y:S04]  /*552f0*/  LDL.LU.64 R206, [R1+0x39c8] ;  /* 0x0039c80001ce7983 */ /* 0x002ea80000300a00 */
[----:B------:R-:W3:Y:S04]  /*55300*/  LDL.LU.64 R204, [R1+0x39c0] ;  /* 0x0039c00001cc7983 */ /* 0x000ee80000300a00 */
[----:B------:R-:W-:Y:S04]  /*55310*/  STL.64 [R1+0x500], R208 ;  /* 0x000500d001007387 */ /* 0x000fe80000100a00 */
[----:B------:R1:W-:Y:S04]  /*55320*/  STL.64 [R1+0x508], R210 ;  /* 0x000508d201007387 */ /* 0x0003e80000100a00 */
[----:B-1----:R-:W4:Y:S04]  /*55330*/  LDL.LU.64 R210, [R1+0x39b8] ;  /* 0x0039b80001d27983 */ /* 0x002f280000300a00 */
        /* <DEDUP_REMOVED lines=20> */
[----:B------:R-:W4:Y:S04]  /*55480*/  LDL.LU.64 R228, [R1+0x3960] ;  /* 0x0039600001e47983 */ /* 0x000f280000300a00 */
[----:B------:R-:W-:Y:S04]  /*55490*/  STL.64 [R1+0xc40], R8 ;  /* 0x000c400801007387 */ /* 0x000fe80000100a00 */
[----:B------:R1:W-:Y:S04]  /*554a0*/  STL.64 [R1+0xc48], R10 ;  /* 0x000c480a01007387 */ /* 0x0003e80000100a00 */
[----:B-1----:R-:W3:Y:S04]  /*554b0*/  LDL.LU.64 R10, [R1+0x3958] ;  /* 0x00395800010a7983 */ /* 0x002ee80000300a00 */
[----:B------:R-:W2:Y:S04]  /*554c0*/  LDL.LU.64 R8, [R1+0x3950] ;  /* 0x0039500001087983 */ /* 0x000ea80000300a00 */
[----:B------:R-:W-:Y:S04]  /*554d0*/  STL.64 [R1+0xce0], R20 ;  /* 0x000ce01401007387 */ /* 0x000fe80000100a00 */
[----:B------:R1:W-:Y:S04]  /*554e0*/  STL.64 [R1+0xce8], R22 ;  /* 0x000ce81601007387 */ /* 0x0003e80000100a00 */
[----:B-1----:R-:W4:Y:S04]  /*554f0*/  LDL.LU.64 R22, [R1+0x3948] ;  /* 0x0039480001167983 */ /* 0x002f280000300a00 */
[----:B------:R-:W2:Y:S04]  /*55500*/  LDL.LU.64 R20, [R1+0x3940] ;  /* 0x0039400001147983 */ /* 0x000ea80000300a00 */
[----:B------:R-:W-:Y:S04]  /*55510*/  STL.64 [R1+0xd70], R48 ;  /* 0x000d703001007387 */ /* 0x000fe80000100a00 */
[----:B------:R1:W-:Y:S04]  /*55520*/  STL.64 [R1+0xd78], R50 ;  /* 0x000d783201007387 */ /* 0x0003e80000100a00 */
[----:B-1----:R-:W2:Y:S04]  /*55530*/  LDL.LU.64 R50, [R1+0x3938] ;  /* 0x0039380001327983 */ /* 0x002ea80000300a00 */
[----:B------:R-:W2:Y:S04]  /*55540*/  LDL.LU R48, [R1+0x3930] ;  /* 0x0039300001307983 */ /* 0x000ea80000300800 */
[----:B------:R3:W-:Y:S04]  /*55550*/  STL.64 [R1+0x3860], R58 ;  /* 0x0038603a01007387 */ /* 0x0007e80000100a00 */
[----:B------:R2:W-:Y:S01]  /*55560*/  STL.64 [R1+0x3858], R56 ;  /* 0x0038583801007387 */ /* 0x0005e20000100a00 */
[----:B---3--:R-:W-:-:S02]  /*55570*/  IMAD.MOV.U32 R59, RZ, RZ, R11 ;  /* 0x000000ffff3b7224 */ /* 0x008fc400078e000b */
[----:B----4-:R-:W-:Y:S01]  /*55580*/  IMAD.MOV.U32 R58, RZ, RZ, R23 ;  /* 0x000000ffff3a7224 */ /* 0x010fe200078e0017 */
[----:B--2---:R-:W-:Y:S01]  /*55590*/  MOV R56, R50 ;  /* 0x0000003200387202 */ /* 0x004fe20000000f00 */
[----:B------:R-:W-:Y:S01]  /*555a0*/  IMAD.MOV.U32 R57, RZ, RZ, R51 ;  /* 0x000000ffff397224 */ /* 0x000fe200078e0033 */
[----:B------:R-:W2:Y:S04]  /*555b0*/  LDL.LU R50, [R1+0x392c] ;  /* 0x00392c0001327983 */ /* 0x000ea80000300800 */
[----:B------:R-:W2:Y:S04]  /*555c0*/  LDL.LU R51, [R1+0x3928] ;  /* 0x0039280001337983 */ /* 0x000ea80000300800 */
[----:B------:R-:W3:Y:S04]  /*555d0*/  LDL.LU R23, [R1+0x3924] ;  /* 0x0039240001177983 */ /* 0x000ee80000300800 */
[----:B------:R-:W4:Y:S01]  /*555e0*/  LDL.LU R11, [R1+0x3920] ;  /* 0x00392000010b7983 */ /* 0x000f220000300800 */
[----:B------:R-:W-:-:S15]  /*555f0*/  HMMA.1688.F32.TF32 R16, R236, R54, R16 ;  /* 0x00000036ec10723c */ /* 0x000fde0000081010 */
[----:B------:R-:W-:-:S08]  /*55600*/  NOP ;  /* 0x0000000000007918 */ /* 0x000fd00000000000 */
[----:B------:R-:W-:Y:S04]  /*55610*/  STL.64 [R1+0xe50], R16 ;  /* 0x000e501001007387 */ /* 0x000fe80000100a00 */
[----:B------:R1:W-:Y:S04]  /*55620*/  STL.64 [R1+0xe58], R18 ;  /* 0x000e581201007387 */ /* 0x0003e80000100a00 */
[----:B-1----:R-:W4:Y:S04]  /*55630*/  LDL.LU.64 R18, [R1+0x3918] ;  /* 0x0039180001127983 */ /* 0x002f280000300a00 */
[----:B------:R-:W4:Y:S04]  /*55640*/  LDL.LU.64 R16, [R1+0x3910] ;  /* 0x0039100001107983 */ /* 0x000f280000300a00 */
[----:B------:R-:W-:Y:S04]  /*55650*/  STL.64 [R1+0x3850], R54 ;  /* 0x0038503601007387 */ /* 0x000fe80000100a00 */
[----:B------:R2:W-:Y:S02]  /*55660*/  STL.64 [R1+0x3848], R52 ;  /* 0x0038483401007387 */ /* 0x0005e40000100a00 */
[C---:B--2---:R-:W-:Y:S06]  /*55670*/  HMMA.1688.F32.TF32 R52, R236.reuse, R50, R56 ;  /* 0x00000032ec34723c */ /* 0x044fec0000081038 */
[----:B---3--:R-:W-:Y:S01]  /*55680*/  HMMA.1688.F32.TF32 R56, R236, R22, R160 ;  /* 0x00000016ec38723c */ /* 0x008fe200000810a0 */
[----:B------:R-:W-:-:S15]  /*55690*/  STL.64 [R1+0x3840], R50 ;  /* 0x0038403201007387 */ /* 0x000fde0000100a00 */
[----:B------:R-:W-:-:S01]  /*556a0*/  NOP ;  /* 0x0000000000007918 */ /* 0x000fc20000000000 */
[----:B------:R-:W-:Y:S04]  /*556b0*/  STL.64 [R1+0xe80], R52 ;  /* 0x000e803401007387 */ /* 0x000fe80000100a00 */
[----:B------:R4:W-:Y:S04]  /*556c0*/  STL.64 [R1+0xe88], R54 ;  /* 0x000e883601007387 */ /* 0x0009e80000100a00 */
[----:B------:R-:W-:Y:S04]  /*556d0*/  STL.64 [R1+0x3838], R22 ;  /* 0x0038381601007387 */ /* 0x000fe80000100a00 */
[----:B------:R-:W-:Y:S01]  /*556e0*/  STL.64 [R1+0xee0], R56 ;  /* 0x000ee03801007387 */ /* 0x000fe20000100a00 */
[C---:B----4-:R-:W-:Y:S03]  /*556f0*/  HMMA.1688.F32.TF32 R52, R236.reuse, R10, R164 ;  /* 0x0000000aec34723c */ /* 0x050fe600000810a4 */
[----:B------:R-:W-:Y:S04]  /*55700*/  STL.64 [R1+0xee8], R58 ;  /* 0x000ee83a01007387 */ /* 0x000fe80000100a00 */
[----:B------:R-:W-:Y:S04]  /*55710*/  STL.64 [R1+0x3830], R10 ;  /* 0x0038300a01007387 */ /* 0x000fe80000100a00 */
[----:B------:R1:W-:Y:S02]  /*55720*/  STL.64 [R1+0x3828], R8 ;  /* 0x0038280801007387 */ /* 0x0003e40000100a00 */
[C---:B-1----:R-:W-:Y:S10]  /*55730*/  HMMA.1688.F32.TF32 R8, R236.reuse, R34, R232 ;  /* 0x00000022ec08723c */ /* 0x042ff400000810e8 */
[----:B------:R-:W-:Y:S04]  /*55740*/  STL.64 [R1+0xf20], R52 ;  /* 0x000f203401007387 */ /* 0x000fe80000100a00 */
[----:B------:R-:W-:Y:S04]  /*55750*/  STL.64 [R1+0xf28], R54 ;  /* 0x000f283601007387 */ /* 0x000fe80000100a00 */
[----:B------:R-:W-:Y:S04]  /*55760*/  STL.64 [R1+0x3820], R34 ;  /* 0x0038202201007387 */ /* 0x000fe80000100a00 */
[----:B------:R-:W-:Y:S04]  /*55770*/  STL.64 [R1+0x3818], R32 ;  /* 0x0038182001007387 */ /* 0x000fe80000100a00 */
[----:B------:R-:W-:Y:S04]  /*55780*/  STL.64 [R1+0xf50], R8 ;  /* 0x000f500801007387 */ /* 0x000fe80000100a00 */
[----:B------:R1:W-:Y:S02]  /*55790*/  STL.64 [R1+0xf58], R10 ;  /* 0x000f580a01007387 */ /* 0x0003e40000100a00 */
[----:B-1----:R-:W-:Y:S06]  /*557a0*/  HMMA.1688.F32.TF32 R8, R236, R46, R244 ;  /* 0x0000002eec08723c */ /* 0x002fec00000810f4 */
[----:B------:R-:W-:Y:S04]  /*557b0*/  STL.64 [R1+0x3810], R46 ;  /* 0x0038102e01007387 */ /* 0x000fe80000100a00 */
[----:B------:R-:W-:-:S13]  /*557c0*/  STL.64 [R1+0x3808], R44 ;  /* 0x0038082c01007387 */ /* 0x000fda0000100a00 */
[----:B------:R-:W-:Y:S04]  /*557d0*/  STL.64 [R1+0xf70], R8 ;  /* 0x000f700801007387 */ /* 0x000fe80000100a00 */
[----:B------:R1:W-:Y:S01]  /*557e0*/  STL.64 [R1+0xf78], R10 ;  /* 0x000f780a01007387 */ /* 0x0003e20000100a00 */
[----:B------:R-:W-:-:S03]  /*557f0*/  IMAD.MOV.U32 R58, RZ, RZ, R14 ;  /* 0x000000ffff3a7224 */ /* 0x000fc600078e000e */
[----:B------:R-:W2:Y:S01]  /*55800*/  LDL.LU R56, [R1+0xc90] ;  /* 0x000c900001387983 */ /* 0x000ea20000300800 */
[----:B-1----:R-:W-:Y:S01]  /*55810*/  HMMA.1688.F32.TF32 R8, R236, R38, R248 ;  /* 0x00000026ec08723c */ /* 0x002fe200000810f8 */
[----:B------:R-:W-:-:S15]  /*55820*/  IMAD.MOV.U32 R59, RZ, RZ, R15 ;  /* 0x000000ffff3b7224 */ /* 0x000fde00078e000f */
[----:B------:R-:W-:-:S07]  /*55830*/  NOP ;  /* 0x0000000000007918 */ /* 0x000fce0000000000 */
[----:B------:R1:W-:Y:S04]  /*55840*/  STL.64 [R1+0xf90], R8 ;  /* 0x000f900801007387 */ /* 0x0003e80000100a00 */
[----:B------:R3:W-:Y:S04]  /*55850*/  STL.64 [R1+0xf98], R10 ;  /* 0x000f980a01007387 */ /* 0x0007e80000100a00 */
[----:B------:R-:W2:Y:S04]  /*55860*/  LDL.LU R57, [R1+0xc94] ;  /* 0x000c940001397983 */ /* 0x000ea80000300800 */
[----:B------:R-:W3:Y:S04]  /*55870*/  LDL.LU R14, [R1+0x390c] ;  /* 0x00390c00010e7983 */ /* 0x000ee80000300800 */
[----:B------:R-:W4:Y:S01]  /*55880*/  LDL.LU R15, [R1+0x3908] ;  /* 0x00390800010f7983 */ /* 0x000f220000300800 */
[----:B------:R-:W-:-:S03]  /*55890*/  MOV R54, R48 ;  /* 0x0000003000367202 */ /* 0x000fc60000000f00 */
        /* <DEDUP_REMOVED lines=17> */
[----:B-1----:R-:W2:Y:S01]  /*559b0*/  LDL.LU R8, [R1+0xcd0] ;  /* 0x000cd00001087983 */ /* 0x002ea20000300800 */
[----:B------:R-:W-:-:S03]  /*559c0*/  IMAD.MOV.U32 R34, RZ, RZ, R17 ;  /* 0x000000ffff227224 */ /* 0x000fc600078e0011 */
[----:B------:R-:W2:Y:S01]  /*559d0*/  LDL.LU R9, [R1+0xcd4] ;  /* 0x000cd40001097983 */ /* 0x000ea20000300800 */
[----:B------:R-:W-:Y:S02]  /*559e0*/  IMAD.MOV.U32 R23, RZ, RZ, R18 ;  /* 0x000000ffff177224 */ /* 0x000fe400078e0012 */
[----:B------:R-:W-:Y:S02]  /*559f0*/  IMAD.MOV.U32 R22, RZ, RZ, R19 ;  /* 0x000000ffff167224 */ /* 0x000fe400078e0013 */
[----:B------:R-:W-:Y:S02]  /*55a00*/  IMAD.MOV.U32 R160, RZ, RZ, R26 ;  /* 0x000000ffffa07224 */ /* 0x000fe400078e001a */
[----:B------:R-:W-:Y:S02]  /*55a10*/  IMAD.MOV.U32 R161, RZ, RZ, R27 ;  /* 0x000000ffffa17224 */ /* 0x000fe400078e001b */
[----:B------:R-:W-:Y:S01]  /*55a20*/  IMAD.MOV.U32 R162, RZ, RZ, R31 ;  /* 0x000000ffffa27224 */ /* 0x000fe200078e001f */
[----:B------:R-:W-:Y:S01]  /*55a30*/  MOV R164, R43 ;  /* 0x0000002b00a47202 */ /* 0x000fe20000000f00 */
[----:B------:R-:W-:-:S02]  /*55a40*/  IMAD.MOV.U32 R163, RZ, RZ, R42 ;  /* 0x000000ffffa37224 */ /* 0x000fc400078e002a */
[----:B---3--:R-:W-:Y:S01]  /*55a50*/  IMAD.MOV.U32 R11, RZ, RZ, R14 ;  /* 0x000000ffff0b7224 */ /* 0x008fe200078e000e */
[----:B----4-:R-:W-:Y:S02]  /*55a60*/  MOV R10, R15 ;  /* 0x0000000f000a7202 */ /* 0x010fe40000000f00 */
[----:B------:R-:W3:Y:S04]  /*55a70*/  LDL.LU R15, [R1+0x3904] ;  /* 0x00390400010f7983 */ /* 0x000ee80000300800 */
[----:B------:R-:W4:Y:S04]  /*55a80*/  LDL.LU R14, [R1+0x3900] ;  /* 0x00390000010e7983 */ /* 0x000f280000300800 */
        /* <DEDUP_REMOVED lines=11> */
[----:B------:R-:W2:Y:S04]  /*55b40*/  LDL.LU R42, [R1+0x38f0] ;  /* 0x0038f000012a7983 */ /* 0x000ea80000300800 */
[----:B------:R-:W2:Y:S01]  /*55b50*/  LDL.LU R43, [R1+0x38ec] ;  /* 0x0038ec00012b7983 */ /* 0x000ea20000300800 */
[----:B------:R-:W-:-:S02]  /*55b60*/  IMAD.MOV.U32 R165, RZ, RZ, R30 ;  /* 0x000000ffffa57224 */ /* 0x000fc400078e001e */
[----:B------:R-:W-:Y:S01]  /*55b70*/  IMAD.MOV.U32 R166, RZ, RZ, R6 ;  /* 0x000000ffffa67224 */ /* 0x000fe200078e0006 */
[----:B------:R-:W3:Y:S01]  /*55b80*/  LDL.LU R30, [R1+0x38e8] ;  /* 0x0038e800011e7983 */ /* 0x000ee20000300800 */
[----:B------:R-:W-:-:S03]  /*55b90*/  IMAD.MOV.U32 R167, RZ, RZ, R7 ;  /* 0x000000ffffa77224 */ /* 0x000fc600078e0007 */
[----:B------:R-:W3:Y:S04]  /*55ba0*/  LDL.LU R6, [R1+0x38e4] ;  /* 0x0038e40001067983 */ /* 0x000ee80000300800 */
[----:B------:R-:W3:Y:S04]  /*55bb0*/  LDL.LU R7, [R1+0x38e0] ;  /* 0x0038e00001077983 */ /* 0x000ee80000300800 */
[----:B------:R-:W-:Y:S04]  /*55bc0*/  STL.64 [R1+0x3800], R38 ;  /* 0x0038002601007387 */ /* 0x000fe80000100a00 */
[----:B------:R-:W-:Y:S01]  /*55bd0*/  STL.64 [R1+0x37f8], R36 ;  /* 0x0037f82401007387 */ /* 0x000fe20000100a00 */
[----:B--2---:R-:W-:-:S15]  /*55be0*/  HMMA.1688.F32.TF32 R232, R236, R42, R232 ;  /* 0x0000002aece8723c */ /* 0x004fde00000810e8 */
[----:B------:R-:W-:-:S08]  /*55bf0*/  NOP ;  /* 0x0000000000007918 */ /* 0x000fd00000000000 */
[----:B------:R-:W-:Y:S04]  /*55c00*/  STL.64 [R1+0xfb0], R232 ;  /* 0x000fb0e801007387 */ /* 0x000fe80000100a00 */
[----:B------:R1:W-:Y:S04]  /*55c10*/  STL.64 [R1+0xfb8], R234 ;  /* 0x000fb8ea01007387 */ /* 0x0003e80000100a00 */
[----:B-1----:R-:W2:Y:S04]  /*55c20*/  LDL.LU.64 R234, [R1+0x38d8] ;  /* 0x0038d80001ea7983 */ /* 0x002ea80000300a00 */
[----:B------:R-:W2:Y:S04]  /*55c30*/  LDL.LU.64 R232, [R1+0x38d0] ;  /* 0x0038d00001e87983 */ /* 0x000ea80000300a00 */
[----:B------:R4:W-:Y:S04]  /*55c40*/  STL.64 [R1+0x37f0], R42 ;  /* 0x0037f02a01007387 */ /* 0x0009e80000100a00 */
[----:B------:R3:W-:Y:S01]  /*55c50*/  STL.64 [R1+0x37e8], R40 ;  /* 0x0037e82801007387 */ /* 0x0007e20000100a00 */
[----:B----4-:R-:W-:Y:S01]  /*55c60*/  IMAD.MOV.U32 R42, RZ, RZ, R14 ;  /* 0x000000ffff2a7224 */ /* 0x010fe200078e000e */
[----:B---3--:R-:W-:Y:S01]  /*55c70*/  MOV R40, R27 ;  /* 0x0000001b00287202 */ /* 0x008fe20000000f00 */
[----:B------:R-:W-:Y:S01]  /*55c80*/  IMAD.MOV.U32 R41, RZ, RZ, R26 ;  /* 0x000000ffff297224 */ /* 0x000fe200078e001a */
[----:B------:R-:W3:Y:S01]  /*55c90*/  LDL.LU R27, [R1+0x38cc] ;  /* 0x0038cc00011b7983 */ /* 0x000ee20000300800 */
[----:B------:R-:W-:-:S03]  /*55ca0*/  IMAD.MOV.U32 R43, RZ, RZ, R15 ;  /* 0x000000ffff2b7224 */ /* 0x000fc600078e000f */
[----:B------:R-:W4:Y:S04]  /*55cb0*/  LDL.LU R26, [R1+0x38c8] ;  /* 0x0038c800011a7983 */ /* 0x000f280000300800 */
[----:B------:R-:W2:Y:S04]  /*55cc0*/  LDL.LU R14, [R1+0x38c4] ;  /* 0x0038c400010e7983 */ /* 0x000ea80000300800 */
[----:B------:R-:W2:Y:S01]  /*55cd0*/  LDL.LU R15, [R1+0x38c0] ;  /* 0x0038c000010f7983 */ /* 0x000ea20000300800 */
[----:B------:R-:W-:-:S15]  /*55ce0*/  HMMA.1688.F32.TF32 R244, R236, R6, R244 ;  /* 0x00000006ecf4723c */ /* 0x000fde00000810f4 */
[----:B------:R-:W-:-:S08]  /*55cf0*/  NOP ;  /* 0x0000000000007918 */ /* 0x000fd00000000000 */
[----:B------:R-:W-:Y:S04]  /*55d00*/  STL.64 [R1+0xfd0], R244 ;  /* 0x000fd0f401007387 */ /* 0x000fe80000100a00 */
[----:B------:R1:W-:Y:S04]  /*55d10*/  STL.64 [R1+0xfd8], R246 ;  /* 0x000fd8f601007387 */ /* 0x0003e80000100a00 */
[----:B-1----:R-:W3:Y:S04]  /*55d20*/  LDL.LU.64 R246, [R1+0x38b8] ;  /* 0x0038b80001f67983 */ /* 0x002ee80000300a00 */
[----:B------:R-:W3:Y:S04]  /*55d30*/  LDL.LU.64 R244, [R1+0x38b0] ;  /* 0x0038b00001f47983 */ /* 0x000ee80000300a00 */
[----:B------:R-:W-:Y:S04]  /*55d40*/  STL.64 [R1+0x37e0], R6 ;  /* 0x0037e00601007387 */ /* 0x000fe80000100a00 */
[----:B------:R1:W-:Y:S04]  /*55d50*/  STL.64 [R1+0x37d8], R4 ;  /* 0x0037d80401007387 */ /* 0x0003e80000100a00 */
[----:B-1----:R-:W3:Y:S04]  /*55d60*/  LDL.LU R4, [R1+0xdf0] ;  /* 0x000df00001047983 */ /* 0x002ee80000300800 */
[----:B------:R-:W3:Y:S04]  /*55d70*/  LDL.LU R5, [R1+0xdf4] ;  /* 0x000df40001057983 */ /* 0x000ee80000300800 */
[----:B------:R-:W3:Y:S04]  /*55d80*/  LDL.LU R6, [R1+0xdf8] ;  /* 0x000df80001067983 */ /* 0x000ee80000300800 */
[----:B------:R-:W3:Y:S01]  /*55d90*/  LDL.LU R7, [R1+0xdfc] ;  /* 0x000dfc0001077983 */ /* 0x000ee20000300800 */
[----:B--2---:R-:W-:-:S15]  /*55da0*/  HMMA.1688.F32.TF32 R16, R236, R14, R16 ;  /* 0x0000000eec10723c */ /* 0x004fde0000081010 */
[----:B------:R-:W-:-:S08]  /*55db0*/  NOP ;  /* 0x0000000000007918 */ /* 0x000fd00000000000 */
[----:B------:R-:W-:Y:S04]  /*55dc0*/  STL.64 [R1+0xff0], R16 ;  /* 0x000ff01001007387 */ /* 0x000fe80000100a00 */
[----:B------:R1:W-:Y:S04]  /*55dd0*/  STL.64 [R1+0xff8], R18 ;  /* 0x000ff81201007387 */ /* 0x0003e80000100a00 */
[----:B-1----:R-:W2:Y:S04]  /*55de0*/  LDL.LU.64 R18, [R1+0x38a8] ;  /* 0x0038a80001127983 */ /* 0x002ea80000300a00 */
[----:B------:R1:W-:Y:S04]  /*55df0*/  STL.64 [R1+0x37d0], R14 ;  /* 0x0037d00e01007387 */ /* 0x0003e80000100a00 */
[----:B------:R4:W-:Y:S01]  /*55e00*/  STL.64 [R1+0x37c8], R12 ;  /* 0x0037c80c01007387 */ /* 0x0009e20000100a00 */
[----:B-1----:R-:W-:Y:S01]  /*55e10*/  MOV R14, R30 ;  /* 0x0000001e000e7202 */ /* 0x002fe20000000f00 */
[----:B----4-:R-:W-:-:S02]  /*55e20*/  IMAD.MOV.U32 R12, RZ, RZ, R26 ;  /* 0x000000ffff0c7224 */ /* 0x010fc400078e001a */
[----:B------:R-:W4:Y:S01]  /*55e30*/  LDL.LU R26, [R1+0x38a4] ;  /* 0x0038a400011a7983 */ /* 0x000f220000300800 */
[----:B---3--:R-:W-:-:S03]  /*55e40*/  IMAD.MOV.U32 R13, RZ, RZ, R27 ;  /* 0x000000ffff0d7224 */ /* 0x008fc600078e001b */
[----:B------:R-:W4:Y:S01]  /*55e50*/  LDL.LU R27, [R1+0x38a0] ;  /* 0x0038a000011b7983 */ /* 0x000f220000300800 */
[----:B------:R-:W-:-:S03]  /*55e60*/  IMAD.MOV.U32 R15, RZ, RZ, R31 ;  /* 0x000000ffff0f7224 */ /* 0x000fc600078e001f */
[----:B------:R-:W3:Y:S04]  /*55e70*/  LDL.LU R30, [R1+0x389c] ;  /* 0x00389c00011e7983 */ /* 0x000ee80000300800 */
[----:B------:R-:W3:Y:S01]  /*55e80*/  LDL.LU R31, [R1+0x3898] ;  /* 0x00389800011f7983 */ /* 0x000ee20000300800 */
[----:B--2---:R-:W-:-:S15]  /*55e90*/  HMMA.1688.F32.TF32 R248, R236, R18, R248 ;  /* 0x00000012ecf8723c */ /* 0x004fde00000810f8 */
[----:B------:R-:W-:-:S08]  /*55ea0*/  NOP ;  /* 0x0000000000007918 */ /* 0x000fd00000000000 */
[----:B------:R-:W-:Y:S04]  /*55eb0*/  STL.64 [R1+0x1020], R248 ;  /* 0x001020f801007387 */ /* 0x000fe80000100a00 */
[----:B------:R1:W-:Y:S04]  /*55ec0*/  STL.64 [R1+0x1028], R250 ;  /* 0x001028fa01007387 */ /* 0x0003e80000100a00 */
[----:B-1----:R-:W2:Y:S04]  /*55ed0*/  LDL.LU.64 R250, [R1+0x3890] ;  /* 0x0038900001fa7983 */ /* 0x002ea80000300a00 */
[----:B------:R-:W2:Y:S01]  /*55ee0*/  LDL.LU.64 R248, [R1+0x3888] ;  /* 0x0038880001f87983 */ /* 0x000ea20000300a00 */
[C---:B----4-:R-:W-:Y:S06]  /*55ef0*/  HMMA.1688.F32.TF32 R12, R236.reuse, R26, R12 ;  /* 0x0000001aec0c723c */ /* 0x050fec000008100c */
[----:B---3--:R-:W-:Y:S01]  /*55f00*/  HMMA.1688.F32.TF32 R4, R236, R30, R4 ;  /* 0x0000001eec04723c */ /* 0x008fe20000081004 */
[----:B------:R-:W-:Y:S01]  /*55f10*/  STL.64 [R1+0x37c0], R18 ;  /* 0x0037c01201007387 */ /* 0x000fe20000100a00 */
[----:B------:R-:W-:-:S02]  /*55f20*/  IMAD.MOV.U32 R38, RZ, RZ, R20 ;  /* 0x000000ffff267224 */ /* 0x000fc400078e0014 */
[----:B------:R-:W-:Y:S01]  /*55f30*/  IMAD.MOV.U32 R39, RZ, RZ, R2 ;  /* 0x000000ffff277224 */ /* 0x000fe200078e0002 */
[----:B------:R-:W-:Y:S04]  /*55f40*/  STL.64 [R1+0x37b8], R26 ;  /* 0x0037b81a01007387 */ /* 0x000fe80000100a00 */
[----:B------:R-:W-:Y:S08]  /*55f50*/  STL.64 [R1+0x37b0], R24 ;  /* 0x0037b01801007387 */ /* 0x000ff00000100a00 */
[----:B------:R-:W-:Y:S04]  /*55f60*/  STL.64 [R1+0x1040], R12 ;  /* 0x0010400c01007387 */ /* 0x000fe80000100a00 */
[----:B------:R1:W-:Y:S04]  /*55f70*/  STL.64 [R1+0x1048], R14 ;  /* 0x0010480e01007387 */ /* 0x0003e80000100a00 */
[----:B------:R-:W-:Y:S04]  /*55f80*/  STL.64 [R1+0x37a8], R30 ;  /* 0x0037a81e01007387 */ /* 0x000fe80000100a00 */
[----:B------:R-:W-:Y:S04]  /*55f90*/  STL.64 [R1+0x37a0], R28 ;  /* 0x0037a01c01007387 */ /* 0x000fe80000100a00 */
[----:B------:R-:W-:Y:S04]  /*55fa0*/  STL.64 [R1+0x1030], R4 ;  /* 0x0010300401007387 */ /* 0x000fe80000100a00 */
[----:B------:R3:W-:Y:S01]  /*55fb0*/  STL.64 [R1+0x1038], R6 ;  /* 0x0010380601007387 */ /* 0x0007e20000100a00 */
[C---:B-1----:R-:W-:Y:S03]  /*55fc0*/  HMMA.1688.F32.TF32 R12, R240.reuse, R34, R44 ;  /* 0x00000022f00c723c */ /* 0x042fe6000008102c */
[----:B------:R-:W4:Y:S03]  /*55fd0*/  LDL R124, [R1+0x2a54] ;  /* 0x002a5400017c7983 */ /* 0x000f260000100800 */
[----:B---3--:R-:W-:Y:S01]  /*55fe0*/  HMMA.1688.F32.TF32 R4, R240, R38, R40 ;  /* 0x00000026f004723c */ /* 0x008fe20000081028 */
[----:B------:R-:W-:-:S15]  /*55ff0*/  IMAD.MOV.U32 R55, RZ, RZ, R21 ;  /* 0x000000ffff377224 */ /* 0x000fde00078e0015 */
[----:B------:R-:W-:-:S07]  /*56000*/  NOP ;  /* 0x0000000000007918 */ /* 0x000fce0000000000 */
[----:B------:R-:W-:Y:S04]  /*56010*/  STL.64 [R1+0x1630], R4 ;  /* 0x0016300401007387 */ /* 0x000fe80000100a00 */
[----:B------:R1:W-:Y:S02]  /*56020*/  STL.64 [R1+0x1638], R6 ;  /* 0x0016380601007387 */ /* 0x0003e40000100a00 */
[C---:B-1----:R-:W-:Y:S02]  /*56030*/  HMMA.1688.F32.TF32 R4, R240.reuse, R22, R8 ;  /* 0x00000016f004723c */ /* 0x042fe40000081008 */
[----:B------:R-:W-:Y:S04]  /*56040*/  STL.64 [R1+0x1620], R12 ;  /* 0x0016200c01007387 */ /* 0x000fe80000100a00 */
[----:B------:R-:W-:Y:S01]  /*56050*/  STL.64 [R1+0x1628], R14 ;  /* 0x0016280e01007387 */ /* 0x000fe20000100a00 */
[----:B------:R-:W-:Y:S03]  /*56060*/  HMMA.1688.F32.TF32 R8, R240, R54, R48 ;  /* 0x00000036f008723c */ /* 0x000fe60000081030 */
[----:B------:R-:W3:-:S13]  /*56070*/  LDL R125, [R1+0x2a50] ;  /* 0x002a5000017d7983 */ /* 0x000eda0000100800 */
[----:B------:R-:W-:Y:S04]  /*56080*/  STL.64 [R1+0x1610], R4 ;  /* 0x0016100401007387 */ /* 0x000fe80000100a00 */
[----:B------:R2:W-:Y:S02]  /*56090*/  STL.64 [R1+0x1618], R6 ;  /* 0x0016180601007387 */ /* 0x0005e40000100a00 */
[C---:B--2---:R-:W-:Y:S06]  /*560a0*/  HMMA.1688.F32.TF32 R4, R240.reuse, R250, R56 ;  /* 0x000000faf004723c */ /* 0x044fec0000081038 */
[----:B------:R-:W-:Y:S04]  /*560b0*/  STL.64 [R1+0x3768], R250 ;  /* 0x003768fa01007387 */ /* 0x000fe80000100a00 */
[----:B------:R-:W-:Y:S04]  /*560c0*/  STL.64 [R1+0x1600], R8 ;  /* 0x0016000801007387 */ /* 0x000fe80000100a00 */
[----:B------:R-:W-:Y:S04]  /*560d0*/  STL.64 [R1+0x1608], R10 ;  /* 0x0016080a01007387 */ /* 0x000fe80000100a00 */
[----:B------:R-:W-:Y:S05]  /*560e0*/  STL.64 [R1+0x3760], R248 ;  /* 0x003760f801007387 */ /* 0x000fea0000100a00 */
[----:B------:R-:W-:Y:S04]  /*560f0*/  STL.64 [R1+0x15f0], R4 ;  /* 0x0015f00401007387 */ /* 0x000fe80000100a00 */
[----:B------:R1:W-:Y:S02]  /*56100*/  STL.64 [R1+0x15f8], R6 ;  /* 0x0015f80601007387 */ /* 0x0003e40000100a00 */
[----:B-1----:R-:W-:Y:S06]  /*56110*/  HMMA.1688.F32.TF32 R4, R240, R246, R160 ;  /* 0x000000f6f004723c */ /* 0x002fec00000810a0 */
[----:B------:R-:W-:Y:S04]  /*56120*/  STL.64 [R1+0x3778], R246 ;  /* 0x003778f601007387 */ /* 0x000fe80000100a00 */
[----:B------:R-:W-:-:S13]  /*56130*/  STL.64 [R1+0x3770], R244 ;  /* 0x003770f401007387 */ /* 0x000fda0000100a00 */
[----:B------:R-:W-:Y:S04]  /*56140*/  STL.64 [R1+0x15e0], R4 ;  /* 0x0015e00401007387 */ /* 0x000fe80000100a00 */
[----:B------:R1:W-:Y:S04]  /*56150*/  STL.64 [R1+0x15e8], R6 ;  /* 0x0015e80601007387 */ /* 0x0003e80000100a00 */
[----:B------:R-:W2:Y:S01]  /*56160*/  LDL.LU R52, [R1+0xb40] ;  /* 0x000b400001347983 */ /* 0x000ea20000300800 */
[----:B-1----:R-:W-:-:S15]  /*56170*/  HMMA.1688.F32.TF32 R4, R240, R234, R164 ;  /* 0x000000eaf004723c */ /* 0x002fde00000810a4 */
[----:B------:R-:W-:-:S08]  /*56180*/  NOP ;  /* 0x0000000000007918 */ /* 0x000fd00000000000 */
[----:B------:R1:W-:Y:S04]  /*56190*/  STL.64 [R1+0x15d0], R4 ;  /* 0x0015d00401007387 */ /* 0x0003e80000100a00 */
[----:B------:R4:W-:Y:S04]  /*561a0*/  STL.64 [R1+0x15d8], R6 ;  /* 0x0015d80601007387 */ /* 0x0009e80000100a00 */
[----:B------:R-:W2:Y:S04]  /*561b0*/  LDL.LU R53, [R1+0xb44] ;  /* 0x000b440001357983 */ /* 0x000ea80000300800 */
[----:B------:R-:W2:Y:S04]  /*561c0*/  LDL.LU R54, [R1+0xb48] ;  /* 0x000b480001367983 */ /* 0x000ea80000300800 */
[----:B------:R-:W2:Y:S04]  /*561d0*/  LDL.LU R55, [R1+0xb4c] ;  /* 0x000b4c0001377983 */ /* 0x000ea80000300800 */
        /* <DEDUP_REMOVED lines=34> */
[----:B----4-:R-:W4:Y:S04]  /*56400*/  LDL.LU R6, [R1+0xbf8] ;  /* 0x000bf80001067983 */ /* 0x010f280000300800 */
        /* <DEDUP_REMOVED lines=21> */
[----:B------:R-:W-:Y:S04]  /*56560*/  STL.64 [R1+0x3788], R234 ;  /* 0x003788ea01007387 */ /* 0x000fe80000100a00 */
[----:B------:R-:W-:Y:S04]  /*56570*/  STL.64 [R1+0x3780], R232 ;  /* 0x003780e801007387 */ /* 0x000fe80000100a00 */
[----:B------:R-:W-:Y:S04]  /*56580*/  STL.64 [R1+0x3758], R230 ;  /* 0x003758e601007387 */ /* 0x000fe80000100a00 */
[----:B------:R-:W-:Y:S01]  /*56590*/  STL.64 [R1+0x3750], R228 ;  /* 0x003750e401007387 */ /* 0x000fe20000100a00 */
[C---:B--2---:R-:W-:Y:S06]  /*565a0*/  HMMA.1688.F32.TF32 R16, R240.reuse, R226, R16 ;  /* 0x000000e2f010723c */ /* 0x044fec0000081010 */
[C---:B---3--:R-:W-:Y:S06]  /*565b0*/  HMMA.1688.F32.TF32 R24, R240.reuse, R230, R24 ;  /* 0x000000e6f018723c */ /* 0x048fec0000081018 */
[C---:B------:R-:W-:Y:S06]  /*565c0*/  HMMA.1688.F32.TF32 R12, R240.reuse, R222, R12 ;  /* 0x000000def00c723c */ /* 0x040fec000008100c */
[C---:B----4-:R-:W-:Y:S11]  /*565d0*/  HMMA.1688.F32.TF32 R4, R240.reuse, R218, R4 ;  /* 0x000000daf004723c */ /* 0x050ff60000081004 */
        /* <DEDUP_REMOVED lines=8> */
[----:B------:R-:W-:Y:S01]  /*56660*/  STL.64 [R1+0x15a0], R12 ;  /* 0x0015a00c01007387 */ /* 0x000fe20000100a00 */
[C---:B-1----:R-:W-:Y:S03]  /*56670*/  HMMA.1688.F32.TF32 R16, R240.reuse, R214, R40 ;  /* 0x000000d6f010723c */ /* 0x042fe60000081028 */
[----:B------:R-:W-:Y:S04]  /*56680*/  STL.64 [R1+0x15a8], R14 ;  /* 0x0015a80e01007387 */ /* 0x000fe80000100a00 */
[----:B------:R-:W-:Y:S04]  /*56690*/  STL.64 [R1+0x3798], R218 ;  /* 0x003798da01007387 */ /* 0x000fe80000100a00 */
[----:B------:R-:W-:Y:S04]  /*566a0*/  STL.64 [R1+0x3790], R216 ;  /* 0x003790d801007387 */ /* 0x000fe80000100a00 */
[----:B------:R-:W-:Y:S04]  /*566b0*/  STL.64 [R1+0x1590], R4 ;  /* 0x0015900401007387 */ /* 0x000fe80000100a00 */
[----:B------:R1:W-:Y:S02]  /*566c0*/  STL.64 [R1+0x1598], R6 ;  /* 0x0015980601007387 */ /* 0x0003e40000100a00 */
[C---:B-1----:R-:W-:Y:S02]  /*566d0*/  HMMA.1688.F32.TF32 R4, R240.reuse, R210, R36 ;  /* 0x000000d2f004723c */ /* 0x042fe40000081024 */
[----:B------:R-:W-:Y:S04]  /*566e0*/  STL.64 [R1+0x1580], R16 ;  /* 0x0015801001007387 */ /* 0x000fe80000100a00 */
[C---:B------:R-:W-:Y:S01]  /*566f0*/  HMMA.1688.F32.TF32 R12, R240.reuse, R206, R44 ;  /* 0x000000cef00c723c */ /* 0x040fe2000008102c */
[----:B------:R1:W-:Y:S05]  /*56700*/  STL.64 [R1+0x1588], R18 ;  /* 0x0015881201007387 */ /* 0x0003ea0000100a00 */
[C---:B-1----:R-:W-:Y:S11]  /*56710*/  HMMA.1688.F32.TF32 R16, R240.reuse, R202, R32 ;  /* 0x000000caf010723c */ /* 0x042ff60000081020 */
[----:B------:R-:W-:Y:S04]  /*56720*/  STL.64 [R1+0x1570], R4 ;  /* 0x0015700401007387 */ /* 0x000fe80000100a00 */
[----:B------:R1:W-:Y:S02]  /*56730*/  STL.64 [R1+0x1578], R6 ;  /* 0x0015780601007387 */ /* 0x0003e40000100a00 */
[C---:B-1----:R-:W-:Y:S02]  /*56740*/  HMMA.1688.F32.TF32 R4, R240.reuse, R198, R8 ;  /* 0x000000c6f004723c */ /* 0x042fe40000081008 */
[----:B------:R-:W-:Y:S04]  /*56750*/  STL.64 [R1+0x1560], R12 ;  /* 0x0015600c01007387 */ /* 0x000fe80000100a00 */
[----:B------:R1:W-:Y:S01]  /*56760*/  STL.64 [R1+0x1568], R14 ;  /* 0x0015680e01007387 */ /* 0x0003e20000100a00 */
[C---:B------:R-:W-:Y:S03]  /*56770*/  HMMA.1688.F32.TF32 R8, R240.reuse, R190, R48 ;  /* 0x000000bef008723c */ /* 0x040fe60000081030 */
[----:B------:R-:W-:Y:S04]  /*56780*/  STL.64 [R1+0x1550], R16 ;  /* 0x0015501001007387 */ /* 0x000fe80000100a00 */
[----:B------:R-:W-:Y:S01]  /*56790*/  STL.64 [R1+0x1558], R18 ;  /* 0x0015581201007387 */ /* 0x000fe20000100a00 */
[C---:B-1----:R-:W-:Y:S08]  /*567a0*/  HMMA.1688.F32.TF32 R12, R240.reuse, R194, R20 ;  /* 0x000000c2f00c723c */ /* 0x042ff00000081014 */
[----:B------:R-:W-:Y:S04]  /*567b0*/  STL.64 [R1+0x1540], R4 ;  /* 0x0015400401007387 */ /* 0x000fe80000100a00 */
[----:B------:R1:W-:Y:S02]  /*567c0*/  STL.64 [R1+0x1548], R6 ;  /* 0x0015480601007387 */ /* 0x0003e40000100a00 */
[C---:B-1----:R-:W-:Y:S09]  /*567d0*/  HMMA.1688.F32.TF32 R4, R240.reuse, R186, R52 ;  /* 0x000000baf004723c */ /* 0x042ff20000081034 */
[----:B------:R-:W-:Y:S04]  /*567e0*/  STL.64 [R1+0x1530], R12 ;  /* 0x0015300c01007387 */ /* 0x000fe80000100a00 */
[----:B------:R-:W-:Y:S04]  /*567f0*/  STL.64 [R1+0x1538], R14 ;  /* 0x0015380e01007387 */ /* 0x000fe80000100a00 */
        /* <DEDUP_REMOVED lines=24> */
[----:B------:R-:W4:Y:S04]  /*56980*/  LDL.LU R48, [R1+0x950] ;  /* 0x0009500001307983 */ /* 0x000f280000300800 */
[----:B------:R-:W4:Y:S04]  /*56990*/  LDL.LU R49, [R1+0x954] ;  /* 0x0009540001317983 */ /* 0x000f280000300800 */
[----:B------:R-:W4:Y:S04]  /*569a0*/  LDL.LU R50, [R1+0x958] ;  /* 0x0009580001327983 */ /* 0x000f280000300800 */
[----:B------:R-:W4:Y:S04]  /*569b0*/  LDL.LU R51, [R1+0x95c] ;  /* 0x00095c0001337983 */ /* 0x000f280000300800 */
        /* <DEDUP_REMOVED lines=16> */
[----:B-1----:R-:W2:Y:S04]  /*56ac0*/  LDL.LU R4, [R1+0x9c0] ;  /* 0x0009c00001047983 */ /* 0x002ea80000300800 */
[----:B------:R-:W2:Y:S04]  /*56ad0*/  LDL.LU R5, [R1+0x9c4] ;  /* 0x0009c40001057983 */ /* 0x000ea80000300800 */
[----:B---3--:R-:W2:Y:S04]  /*56ae0*/  LDL.LU R6, [R1+0x9c8] ;  /* 0x0009c80001067983 */ /* 0x008ea80000300800 */
[----:B------:R-:W2:Y:S04]  /*56af0*/  LDL.LU R7, [R1+0x9cc] ;  /* 0x0009cc0001077983 */ /* 0x000ea80000300800 */
[----:B------:R-:W3:Y:S04]  /*56b00*/  LDL.LU R12, [R1+0x9d0] ;  /* 0x0009d000010c7983 */ /* 0x000ee80000300800 */
[----:B------:R-:W3:Y:S04]  /*56b10*/  LDL.LU R13, [R1+0x9d4] ;  /* 0x0009d400010d7983 */ /* 0x000ee80000300800 */
[----:B------:R-:W3:Y:S04]  /*56b20*/  LDL.LU R14, [R1+0x9d8] ;  /* 0x0009d800010e7983 */ /* 0x000ee80000300800 */
[----:B------:R-:W3:Y:S04]  /*56b30*/  LDL.LU R15, [R1+0x9dc] ;  /* 0x0009dc00010f7983 */ /* 0x000ee80000300800 */
        /* <DEDUP_REMOVED lines=76> */
[----:B---3--:R-:W-:-:S15]  /*57000*/  HMMA.1688.F32.TF32 R164, R240, R170, R164 ;  /* 0x000000aaf0a4723c */ /* 0x008fde00000810a4 */
[----:B------:R-:W-:-:S08]  /*57010*/  NOP ;  /* 0x0000000000007918 */ /* 0x000fd00000000000 */
[----:B------:R-:W-:Y:S04]  /*57020*/  STL.64 [R1+0x14d0], R164 ;  /* 0x0014d0a401007387 */ /* 0x000fe80000100a00 */
[----:B------:R1:W-:Y:S04]  /*57030*/  STL.64 [R1+0x14d8], R166 ;  /* 0x0014d8a601007387 */ /* 0x0003e80000100a00 */
[----:B-1----:R-:W2:Y:S04]  /*57040*/  LDL.LU.64 R166, [R1+0x3880] ;  /* 0x0038800001a67983 */ /* 0x002ea80000300a00 */
[----:B------:R-:W3:Y:S01]  /*57050*/  LDL.LU.64 R164, [R1+0x3878] ;  /* 0x0038780001a47983 */ /* 0x000ee20000300a00 */
[----:B--2---:R-:W-:-:S15]  /*57060*/  HMMA.1688.F32.TF32 R160, R240, R166, R160 ;  /* 0x000000a6f0a0723c */ /* 0x004fde00000810a0 */
[----:B------:R-:W-:-:S08]  /*57070*/  NOP ;  /* 0x0000000000007918 */ /* 0x000fd00000000000 */
[----:B------:R-:W-:Y:S04]  /*57080*/  STL.64 [R1+0x14c0], R160 ;  /* 0x0014c0a001007387 */ /* 0x000fe80000100a00 */
[----:B------:R1:W-:Y:S04]  /*57090*/  STL.64 [R1+0x14c8], R162 ;  /* 0x0014c8a201007387 */ /* 0x0003e80000100a00 */
[----:B-1----:R-:W2:Y:S04]  /*570a0*/  LDL.LU.64 R162, [R1+0x3870] ;  /* 0x0038700001a27983 */ /* 0x002ea80000300a00 */
[----:B------:R-:W3:Y:S01]  /*570b0*/  LDL.LU.64 R160, [R1+0x3868] ;  /* 0x0038680001a07983 */ /* 0x000ee20000300a00 */
[C---:B------:R-:W-:Y:S06]  /*570c0*/  HMMA.1688.F32.TF32 R4, R240.reuse, R102, R4 ;  /* 0x00000066f004723c */ /* 0x040fec0000081004 */
[C---:B----4-:R-:W-:Y:S06]  /*570d0*/  HMMA.1688.F32.TF32 R8, R240.reuse, R82, R8 ;  /* 0x00000052f008723c */ /* 0x050fec0000081008 */
[----:B--2---:R-:W-:-:S15]  /*570e0*/  HMMA.1688.F32.TF32 R176, R240, R162, R176 ;  /* 0x000000a2f0b0723c */ /* 0x004fde00000810b0 */
[----:B------:R-:W-:-:S08]  /*570f0*/  NOP ;  /* 0x0000000000007918 */ /* 0x000fd00000000000 */
[----:B------:R-:W-:Y:S04]  /*57100*/  STL.64 [R1+0x14b0], R176 ;  /* 0x0014b0b001007387 */ /* 0x000fe80000100a00 */
[----:B------:R1:W-:Y:S02]  /*57110*/  STL.64 [R1+0x14b8], R178 ;  /* 0x0014b8b201007387 */ /* 0x0003e40000100a00 */
[C---:B-1----:R-:W-:Y:S06]  /*57120*/  HMMA.1688.F32.TF32 R176, R240.reuse, R158, R180 ;  /* 0x0000009ef0b0723c */ /* 0x042fec00000810b4 */
[----:B------:R-:W-:-:S15]  /*57130*/  HMMA.1688.F32.TF32 R180, R240, R154, R184 ;  /* 0x0000009af0b4723c */ /* 0x000fde00000810b8 */
[----:B------:R-:W-:-:S02]  /*57140*/  NOP ;  /* 0x0000000000007918 */ /* 0x000fc40000000000 */
[----:B------:R-:W-:Y:S04]  /*57150*/  STL.64 [R1+0x14a0], R176 ;  /* 0x0014a0b001007387 */ /* 0x000fe80000100a00 */
[----:B------:R1:W-:Y:S02]  /*57160*/  STL.64 [R1+0x14a8], R178 ;  /* 0x0014a8b201007387 */ /* 0x0003e40000100a00 */
[C---:B-1----:R-:W-:Y:S02]  /*57170*/  HMMA.1688.F32.TF32 R176, R240.reuse, R150, R216 ;  /* 0x00000096f0b0723c */ /* 0x042fe400000810d8 */
[----:B------:R-:W-:Y:S04]  /*57180*/  STL.64 [R1+0x1490], R180 ;  /* 0x001490b401007387 */ /* 0x000fe80000100a00 */
[----:B------:R1:W-:Y:S01]  /*57190*/  STL.64 [R1+0x1498], R182 ;  /* 0x001498b601007387 */ /* 0x0003e20000100a00 */
[C---:B------:R-:W-:Y:S06]  /*571a0*/  HMMA.1688.F32.TF32 R184, R240.reuse, R146, R220 ;  /* 0x00000092f0b8723c */ /* 0x040fec00000810dc */
[C---:B-1----:R-:W-:Y:S10]  /*571b0*/  HMMA.1688.F32.TF32 R180, R240.reuse, R142, R224 ;  /* 0x0000008ef0b4723c */ /* 0x042ff400000810e0 */
[----:B------:R-:W-:Y:S04]  /*571c0*/  STL.64 [R1+0x1480], R176 ;  /* 0x001480b001007387 */ /* 0x000fe80000100a00 */
[----:B------:R1:W-:Y:S02]  /*571d0*/  STL.64 [R1+0x1488], R178 ;  /* 0x001488b201007387 */ /* 0x0003e40000100a00 */
[C---:B-1----:R-:W-:Y:S02]  /*571e0*/  HMMA.1688.F32.TF32 R176, R240.reuse, R138, R236 ;  /* 0x0000008af0b0723c */ /* 0x042fe400000810ec */
[----:B------:R-:W-:Y:S04]  /*571f0*/  STL.64 [R1+0x1470], R184 ;  /* 0x001470b801007387 */ /* 0x000fe80000100a00 */
[----:B------:R-:W-:Y:S04]  /*57200*/  STL.64 [R1+0x1478], R186 ;  /* 0x001478ba01007387 */ /* 0x000fe80000100a00 */
[----:B------:R-:W-:Y:S04]  /*57210*/  STL.64 [R1+0x1460], R180 ;  /* 0x001460b401007387 */ /* 0x000fe80000100a00 */
[----:B------:R1:W-:Y:S04]  /*57220*/  STL.64 [R1+0x1468], R182 ;  /* 0x001468b601007387 */ /* 0x0003e80000100a00 */
[----:B------:R-:W-:Y:S04]  /*57230*/  LDS R236, [R124+UR13+0x20800] ;  /* 0x0208000d7cec7984 */ /* 0x000fe80008000800 */
[----:B------:R-:W-:Y:S04]  /*57240*/  LDS R238, [R124+UR13+0x20c00] ;  /* 0x020c000d7cee7984 */ /* 0x000fe80008000800 */
[----:B------:R-:W-:Y:S01]  /*57250*/  STL.64 [R1+0x1450], R176 ;  /* 0x001450b001007387 */ /* 0x000fe20000100a00 */
[C---:B-1----:R-:W-:Y:S03]  /*57260*/  HMMA.1688.F32.TF32 R180, R240.reuse, R134, R228 ;  /* 0x00000086f0b4723c */ /* 0x042fe600000810e4 */
[----:B------:R1:W-:Y:S04]  /*57270*/  STL.64 [R1+0x1458], R178 ;  /* 0x001458b201007387 */ /* 0x0003e80000100a00 */
[----:B------:R-:W-:Y:S04]  /*57280*/  LDS R237, [R125+UR13+0x20800] ;  /* 0x0208000d7ded7984 */ /* 0x000fe80008000800 */
[----:B------:R-:W2:Y:S01]  /*57290*/  LDS R239, [R125+UR13+0x20c00] ;  /* 0x020c000d7def7984 */ /* 0x000ea20008000800 */
[C---:B-1----:R-:W-:Y:S06]  /*572a0*/  HMMA.1688.F32.TF32 R176, R240.reuse, R130, R232 ;  /* 0x00000082f0b0723c */ /* 0x042fec00000810e8 */
[C---:B------:R-:W-:Y:S05]  /*572b0*/  HMMA.1688.F32.TF32 R184, R240.reuse, R126, R244 ;  /* 0x0000007ef0b8723c */ /* 0x040fea00000810f4 */
[----:B------:R-:W-:Y:S04]  /*572c0*/  STL.64 [R1+0x1830], R180 ;  /* 0x001830b401007387 */ /* 0x000fe80000100a00 */
[----:B------:R1:W-:Y:S08]  /*572d0*/  STL.64 [R1+0x1838], R182 ;  /* 0x001838b601007387 */ /* 0x0003f00000100a00 */
[----:B------:R-:W-:Y:S01]  /*572e0*/  STL.64 [R1+0x1820], R176 ;  /* 0x001820b001007387 */ /* 0x000fe20000100a00 */
[C---:B-1----:R-:W-:Y:S03]  /*572f0*/  HMMA.1688.F32.TF32 R180, R240.reuse, R122, R248 ;  /* 0x0000007af0b4723c */ /* 0x042fe600000810f8 */
[----:B------:R1:W-:Y:S03]  /*57300*/  STL.64 [R1+0x1828], R178 ;  /* 0x001828b201007387 */ /* 0x0003e60000100a00 */
[C---:B-1----:R-:W-:Y:S06]  /*57310*/  HMMA.1688.F32.TF32 R176, R240.reuse, R118, R28 ;  /* 0x00000076f0b0723c */ /* 0x042fec000008101c */
[C---:B------:R-:W-:Y:S06]  /*57320*/  HMMA.1688.F32.TF32 R28, R240.reuse, R114, R24 ;  /* 0x00000072f01c723c */ /* 0x040fec0000081018 */
[C---:B------:R-:W-:Y:S06]  /*57330*/  HMMA.1688.F32.TF32 R24, R240.reuse, R110, R16 ;  /* 0x0000006ef018723c */ /* 0x040fec0000081010 */
[C---:B------:R-:W-:Y:S01]  /*57340*/  HMMA.1688.F32.TF32 R16, R240.reuse, R106, R12 ;  /* 0x0000006af010723c */ /* 0x040fe2000008100c */
[----:B------:R-:W-:Y:S04]  /*57350*/  STL.64 [R1+0x1810], R184 ;  /* 0x001810b801007387 */ /* 0x000fe80000100a00 */
[----:B------:R-:W-:Y:S04]  /*57360*/  STL.64 [R1+0x1818], R186 ;  /* 0x001818ba01007387 */ /* 0x000fe80000100a00 */
[----:B------:R-:W-:Y:S04]  /*57370*/  STL.64 [R1+0x1800], R180 ;  /* 0x001800b401007387 */ /* 0x000fe80000100a00 */
[----:B------:R-:W-:Y:S04]  /*57380*/  STL.64 [R1+0x1808], R182 ;  /* 0x001808b601007387 */ /* 0x000fe80000100a00 */
        /* <DEDUP_REMOVED lines=8> */
[----:B------:R1:W-:Y:S04]  /*57410*/  STL.64 [R1+0x17c8], R18 ;  /* 0x0017c81201007387 */ /* 0x0003e80000100a00 */
[----:B------:R-:W-:Y:S04]  /*57420*/  STL.64 [R1+0x17b0], R4 ;  /* 0x0017b00401007387 */ /* 0x000fe80000100a00 */
[----:B------:R4:W-:Y:S01]  /*57430*/  STL.64 [R1+0x17b8], R6 ;  /* 0x0017b80601007387 */ /* 0x0009e20000100a00 */
[C---:B-1----:R-:W-:Y:S06]  /*57440*/  HMMA.1688.F32.TF32 R16, R240.reuse, R94, R36 ;  /* 0x0000005ef010723c */ /* 0x042fec0000081024 */
[----:B----4-:R-:W-:Y:S01]  /*57450*/  HMMA.1688.F32.TF32 R4, R240, R90, R44 ;  /* 0x0000005af004723c */ /* 0x010fe2000008102c */
[----:B------:R-:W-:Y:S04]  /*57460*/  STL.64 [R1+0x17a0], R12 ;  /* 0x0017a00c01007387 */ /* 0x000fe80000100a00 */
[----:B------:R1:W-:-:S12]  /*57470*/  STL.64 [R1+0x17a8], R14 ;  /* 0x0017a80e01007387 */ /* 0x0003d80000100a00 */
[----:B------:R-:W-:Y:S01]  /*57480*/  STL.64 [R1+0x1790], R16 ;  /* 0x0017901001007387 */ /* 0x000fe20000100a00 */
[C---:B-1----:R-:W-:Y:S03]  /*57490*/  HMMA.1688.F32.TF32 R12, R240.reuse, R86, R32 ;  /* 0x00000056f00c723c */ /* 0x042fe60000081020 */
[----:B------:R-:W-:Y:S04]  /*574a0*/  STL.64 [R1+0x1798], R18 ;  /* 0x0017981201007387 */ /* 0x000fe80000100a00 */
[----:B------:R-:W-:Y:S04]  /*574b0*/  STL.64 [R1+0x1780], R4 ;  /* 0x0017800401007387 */ /* 0x000fe80000100a00 */
[----:B------:R1:W-:Y:S02]  /*574c0*/  STL.64 [R1+0x1788], R6 ;  /* 0x0017880601007387 */ /* 0x0003e40000100a00 */
[C---:B-1----:R-:W-:Y:S10]  /*574d0*/  HMMA.1688.F32.TF32 R4, R240.reuse, R78, R20 ;  /* 0x0000004ef004723c */ /* 0x042ff40000081014 */
[----:B------:R-:W-:Y:S04]  /*574e0*/  STL.64 [R1+0x1770], R12 ;  /* 0x0017700c01007387 */ /* 0x000fe80000100a00 */
[----:B------:R1:W-:Y:S04]  /*574f0*/  STL.64 [R1+0x1778], R14 ;  /* 0x0017780e01007387 */ /* 0x0003e80000100a00 */
[----:B------:R-:W-:Y:S04]  /*57500*/  STL.64 [R1+0x1760], R8 ;  /* 0x0017600801007387 */ /* 0x000fe80000100a00 */
[----:B------:R4:W-:Y:S01]  /*57510*/  STL.64 [R1+0x1768], R10 ;  /* 0x0017680a01007387 */ /* 0x0009e20000100a00 */
[C---:B-1----:R-:W-:Y:S03]  /*57520*/  HMMA.1688.F32.TF32 R12, R240.reuse, R74, R48 ;  /* 0x0000004af00c723c */ /* 0x042fe60000081030 */
[----:B------:R-:W-:Y:S03]  /*57530*/  STL.64 [R1+0x1750], R4 ;  /* 0x0017500401007387 */ /* 0x000fe60000100a00 */
[C---:B----4-:R-:W-:Y:S01]  /*57540*/  HMMA.1688.F32.TF32 R8, R240.reuse, R70, R52 ;  /* 0x00000046f008723c */ /* 0x050fe20000081034 */
[----:B------:R1:W-:Y:S05]  /*57550*/  STL.64 [R1+0x1758], R6 ;  /* 0x0017580601007387 */ /* 0x0003ea0000100a00 */
[C---:B-1----:R-:W-:Y:S11]  /*57560*/  HMMA.1688.F32.TF32 R4, R240.reuse, R66, R56 ;  /* 0x00000042f004723c */ /* 0x042ff60000081038 */
[----:B------:R1:W-:Y:S04]  /*57570*/  STL.64 [R1+0x1740], R12 ;  /* 0x0017400c01007387 */ /* 0x0003e80000100a00 */
[----:B------:R4:W-:Y:S04]  /*57580*/  STL.64 [R1+0x1748], R14 ;  /* 0x0017480e01007387 */ /* 0x0009e80000100a00 */
[----:B------:R-:W3:Y:S04]  /*57590*/  LDL.LU R184, [R1+0xe40] ;  /* 0x000e400001b87983 */ /* 0x000ee80000300800 */
[----:B------:R-:W-:Y:S04]  /*575a0*/  STL.64 [R1+0x1730], R8 ;  /* 0x0017300801007387 */ /* 0x000fe80000100a00 */
[----:B------:R-:W-:Y:S04]  /*575b0*/  STL.64 [R1+0x1738], R10 ;  /* 0x0017380a01007387 */ /* 0x000fe80000100a00 */
[----:B------:R2:W-:Y:S04]  /*575c0*/  STL.64 [R1+0x1720], R4 ;  /* 0x0017200401007387 */ /* 0x0005e80000100a00 */
[----:B------:R2:W-:Y:S04]  /*575d0*/  STL.64 [R1+0x1728], R6 ;  /* 0x0017280601007387 */ /* 0x0005e80000100a00 */
        /* <DEDUP_REMOVED lines=21> */
[----:B----4-:R-:W3:Y:S04]  /*57730*/  LDL.LU R14, [R1+0x888] ;  /* 0x00088800010e7983 */ /* 0x010ee80000300800 */
[----:B------:R-:W3:Y:S04]  /*57740*/  LDL.LU R15, [R1+0x88c] ;  /* 0x00088c00010f7983 */ /* 0x000ee80000300800 */
[----:B--2---:R-:W2:Y:S04]  /*57750*/  LDL.LU R4, [R1+0x890] ;  /* 0x0008900001047983 */ /* 0x004ea80000300800 */
        /* <DEDUP_REMOVED lines=47> */
[----:B------:R-:W3:Y:S04]  /*57a50*/  LDL.LU.64 R246, [R1+0x38] ;  /* 0x0000380001f67983 */ /* 0x000ee80000300a00 */
[----:B------:R-:W3:Y:S04]  /*57a60*/  LDL.LU R176, [R1+0xe30] ;  /* 0x000e300001b07983 */ /* 0x000ee80000300800 */
[----:B------:R-:W3:Y:S04]  /*57a70*/  LDL.LU R177, [R1+0xe34] ;  /* 0x000e340001b17983 */ /* 0x000ee80000300800 */
[----:B------:R-:W3:Y:S04]  /*57a80*/  LDL.LU R178, [R1+0xe38] ;  /* 0x000e380001b27983 */ /* 0x000ee80000300800 */
[----:B------:R-:W3:Y:S04]  /*57a90*/  LDL.LU R179, [R1+0xe3c] ;  /* 0x000e3c0001b37983 */ /* 0x000ee80000300800 */
[----:B------:R-:W3:Y:S04]  /*57aa0*/  LDL.LU.64 R182, [R1+0x18] ;  /* 0x0000180001b67983 */ /* 0x000ee80000300a00 */
[----:B------:R-:W3:Y:S04]  /*57ab0*/  LDL.LU.64 R222, [R1+0x8] ;  /* 0x0000080001de7983 */ /* 0x000ee80000300a00 */
        /* <DEDUP_REMOVED lines=8> */
[----:B----4-:R-:W-:-:S15]  /*57b40*/  HMMA.1688.F32.TF32 R56, R240, R62, R56 ;  /* 0x0000003ef038723c */ /* 0x010fde0000081038 */
[----:B------:R-:W-:-:S08]  /*57b50*/  NOP ;  /* 0x0000000000007918 */ /* 0x000fd00000000000 */
[----:B------:R-:W-:Y:S04]  /*57b60*/  STL.64 [R1+0x1710], R56 ;  /* 0x0017103801007387 */ /* 0x000fe80000100a00 */
[----:B------:R1:W-:Y:S04]  /*57b70*/  STL.64 [R1+0x1718], R58 ;  /* 0x0017183a01007387 */ /* 0x0003e80000100a00 */
[----:B-1----:R-:W2:Y:S04]  /*57b80*/  LDL.LU.64 R58, [R1+0x3860] ;  /* 0x00386000013a7983 */ /* 0x002ea80000300a00 */
[----:B------:R-:W4:Y:S01]  /*57b90*/  LDL.LU.64 R56, [R1+0x3858] ;  /* 0x0038580001387983 */ /* 0x000f220000300a00 */
[----:B--2---:R-:W-:-:S15]  /*57ba0*/  HMMA.1688.F32.TF32 R52, R240, R58, R52 ;  /* 0x0000003af034723c */ /* 0x004fde0000081034 */
[----:B------:R-:W-:-:S08]  /*57bb0*/  NOP ;  /* 0x0000000000007918 */ /* 0x000fd00000000000 */
[----:B------:R-:W-:Y:S04]  /*57bc0*/  STL.64 [R1+0x1700], R52 ;  /* 0x0017003401007387 */ /* 0x000fe80000100a00 */
[----:B------:R1:W-:Y:S04]  /*57bd0*/  STL.64 [R1+0x1708], R54 ;  /* 0x0017083601007387 */ /* 0x0003e80000100a00 */
[----:B-1----:R-:W3:Y:S04]  /*57be0*/  LDL.LU.64 R54, [R1+0x3850] ;  /* 0x0038500001367983 */ /* 0x002ee80000300a00 */
[----:B------:R-:W2:Y:S01]  /*57bf0*/  LDL.LU.64 R52, [R1+0x3848] ;  /* 0x0038480001347983 */ /* 0x000ea20000300a00 */
[----:B---3--:R-:W-:-:S15]  /*57c00*/  HMMA.1688.F32.TF32 R48, R240, R54, R48 ;  /* 0x00000036f030723c */ /* 0x008fde0000081030 */
[----:B------:R-:W-:-:S08]  /*57c10*/  NOP ;  /* 0x0000000000007918 */ /* 0x000fd00000000000 */
[----:B------:R-:W-:Y:S04]  /*57c20*/  STL.64 [R1+0x16f0], R48 ;  /* 0x0016f03001007387 */ /* 0x000fe80000100a00 */
[----:B------:R1:W-:Y:S04]  /*57c30*/  STL.64 [R1+0x16f8], R50 ;  /* 0x0016f83201007387 */ /* 0x0003e80000100a00 */
[----:B-1----:R-:W3:Y:S02]  /*57c40*/  LDL.LU.64 R50, [R1+0x3840] ;  /* 0x0038400001327983 */ /* 0x002ee40000300a00 */
        /* <DEDUP_REMOVED lines=64> */
[----:B---3--:R-:W-:Y:S03]  /*58050*/  HMMA.1688.F32.TF32 R240, R240, R30, R216 ;  /* 0x0000001ef0f0723c */ /* 0x008fe600000810d8 */
[----:B------:R-:W3:Y:S04]  /*58060*/  LDL.LU.64 R218, [R1+0x3798] ;  /* 0x0037980001da7983 */ /* 0x000ee80000300a00 */
[----:B------:R-:W4:-:S15]  /*58070*/  LDL.LU.64 R216, [R1+0x3790] ;  /* 0x0037900001d87983 */ /* 0x000f1e0000300a00 */
[----:B------:R-:W-:-:S01]  /*58080*/  NOP ;  /* 0x0000000000007918 */ /* 0x000fc20000000000 */
[----:B------:R-:W-:Y:S04]  /*58090*/  STL.64 [R1+0x1440], R240 ;  /* 0x001440f001007387 */ /* 0x000fe80000100a00 */
[----:B------:R1:W-:Y:S04]  /*580a0*/  STL.64 [R1+0x1448], R242 ;  /* 0x001448f201007387 */ /* 0x0003e80000100a00 */
[----:B-1----:R-:W2:Y:S01]  /*580b0*/  LDL.LU.64 R242, [R1+0x28] ;  /* 0x0000280001f27983 */ /* 0x002ea20000300a00 */
[----:B------:R-:W-:Y:S06]  /*580c0*/  HMMA.1688.F32.TF32 R232, R236, R246, R232 ;  /* 0x000000f6ece8723c */ /* 0x000fec00000810e8 */
[----:B------:R-:W-:-:S02]  /*580d0*/  IMAD.MOV.U32 R49, RZ, RZ, R246 ;  /* 0x000000ffff317224 */ /* 0x000fc400078e00f6 */
[----:B------:R-:W-:-:S15]  /*580e0*/  IMAD.MOV.U32 R2, RZ, RZ, R247 ;  /* 0x000000ffff027224 */ /* 0x000fde00078e00f7 */
[----:B------:R-:W-:Y:S04]  /*580f0*/  STL.64 [R1+0x5b0], R232 ;  /* 0x0005b0e801007387 */ /* 0x000fe80000100a00 */
[----:B------:R1:W-:Y:S04]  /*58100*/  STL.64 [R1+0x5b8], R234 ;  /* 0x0005b8ea01007387 */ /* 0x0003e80000100a00 */
[----:B-1----:R-:W3:Y:S04]  /*58110*/  LDL.LU.64 R234, [R1+0x3788] ;  /* 0x0037880001ea7983 */ /* 0x002ee80000300a00 */
[----:B------:R-:W4:Y:S04]  /*58120*/  LDL.LU.64 R232, [R1+0x3780] ;  /* 0x0037800001e87983 */ /* 0x000f280000300a00 */
[----:B------:R-:W3:Y:S04]  /*58130*/  LDL.LU.64 R246, [R1+0x3778] ;  /* 0x0037780001f67983 */ /* 0x000ee80000300a00 */
[----:B------:R-:W4:Y:S01]  /*58140*/  LDL.LU.64 R244, [R1+0x3770] ;  /* 0x0037700001f47983 */ /* 0x000f220000300a00 */
[----:B--2---:R-:W-:-:S15]  /*58150*/  HMMA.1688.F32.TF32 R248, R236, R242, R248 ;  /* 0x000000f2ecf8723c */ /* 0x004fde00000810f8 */
[----:B------:R-:W-:-:S08]  /*58160*/  NOP ;  /* 0x0000000000007918 */ /* 0x000fd00000000000 */
[----:B------:R-:W-:Y:S04]  /*58170*/  STL.64 [R1+0x5c0], R248 ;  /* 0x0005c0f801007387 */ /* 0x000fe80000100a00 */
[----:B------:R1:W-:Y:S04]  /*58180*/  STL.64 [R1+0x5c8], R250 ;  /* 0x0005c8fa01007387 */ /* 0x0003e80000100a00 */
[----:B-1----:R-:W2:Y:S04]  /*58190*/  LDL.LU.64 R250, [R1+0x3768] ;  /* 0x0037680001fa7983 */ /* 0x002ea80000300a00 */
[----:B------:R-:W3:Y:S01]  /*581a0*/  LDL.LU.64 R248, [R1+0x3760] ;  /* 0x0037600001f87983 */ /* 0x000ee20000300a00 */
[----:B------:R-:W-:-:S15]  /*581b0*/  HMMA.1688.F32.TF32 R176, R236, R182, R176 ;  /* 0x000000b6ecb0723c */ /* 0x000fde00000810b0 */
[----:B------:R-:W-:-:S08]  /*581c0*/  NOP ;  /* 0x0000000000007918 */ /* 0x000fd00000000000 */
[----:B------:R-:W-:Y:S04]  /*581d0*/  STL.64 [R1+0x5d0], R176 ;  /* 0x0005d0b001007387 */ /* 0x000fe80000100a00 */
[----:B------:R1:W-:Y:S02]  /*581e0*/  STL.64 [R1+0x5d8], R178 ;  /* 0x0005d8b201007387 */ /* 0x0003e40000100a00 */
[----:B-1----:R-:W-:-:S15]  /*581f0*/  HMMA.1688.F32.TF32 R176, R236, R222, R184 ;  /* 0x000000deecb0723c */ /* 0x002fde00000810b8 */
[----:B------:R-:W-:-:S08]  /*58200*/  NOP ;  /* 0x0000000000007918 */ /* 0x000fd00000000000 */
[----:B------:R-:W-:Y:S04]  /*58210*/  STL.64 [R1+0x5e0], R176 ;  /* 0x0005e0b001007387 */ /* 0x000fe80000100a00 */
[----:B------:R2:W-:Y:S01]  /*58220*/  STL.64 [R1+0x5e8], R178 ;  /* 0x0005e8b201007387 */ /* 0x0005e20000100a00 */
[----:B------:R-:W-:Y:S01]  /*58230*/  MOV R252, R182 ;  /* 0x000000b600fc7202 */ /* 0x000fe20000000f00 */
[----:B------:R-:W-:Y:S01]  /*58240*/  IMAD.MOV.U32 R20, RZ, RZ, R183 ;  /* 0x000000ffff147224 */ /* 0x000fe200078e00b7 */
[----:B--2---:R-:W-:Y:S06]  /*58250*/  HMMA.1688.F32.TF32 R176, R236, R250, R224 ;  /* 0x000000faecb0723c */ /* 0x004fec00000810e0 */
[----:B------:R-:W-:Y:S04]  /*58260*/  STL.64 [R1+0x36d0], R250 ;  /* 0x0036d0fa01007387 */ /* 0x000fe80000100a00 */
[----:B---3--:R-:W-:-:S13]  /*58270*/  STL.64 [R1+0x36c8], R248 ;  /* 0x0036c8f801007387 */ /* 0x008fda0000100a00 */
        /* <DEDUP_REMOVED lines=34> */
[----:B-1----:R-:W2:Y:S04]  /*584a0*/  LDL.LU R176, [R1+0xf30] ;  /* 0x000f300001b07983 */ /* 0x002ea80000300800 */
[----:B------:R-:W2:Y:S04]  /*584b0*/  LDL.LU R177, [R1+0xf34] ;  /* 0x000f340001b17983 */ /* 0x000ea80000300800 */
[----:B---3--:R-:W3:Y:S04]  /*584c0*/  LDL.LU R178, [R1+0xf38] ;  /* 0x000f380001b27983 */ /* 0x008ee80000300800 */
[----:B------:R-:W3:Y:S04]  /*584d0*/  LDL.LU R179, [R1+0xf3c] ;  /* 0x000f3c0001b37983 */ /* 0x000ee80000300800 */
[----:B------:R-:W3:Y:S04]  /*584e0*/  LDL.LU R184, [R1+0xf60] ;  /* 0x000f600001b87983 */ /* 0x000ee80000300800 */
[----:B------:R-:W3:Y:S04]  /*584f0*/  LDL.LU R185, [R1+0xf64] ;  /* 0x000f640001b97983 */ /* 0x000ee80000300800 */
[----:B------:R-:W3:Y:S04]  /*58500*/  LDL.LU R186, [R1+0xf68] ;  /* 0x000f680001ba7983 */ /* 0x000ee80000300800 */
[----:B------:R-:W3:Y:S04]  /*58510*/  LDL.LU R187, [R1+0xf6c] ;  /* 0x000f6c0001bb7983 */ /* 0x000ee80000300800 */
[----:B------:R-:W-:Y:S04]  /*58520*/  STL.64 [R1+0x36c0], R246 ;  /* 0x0036c0f601007387 */ /* 0x000fe80000100a00 */
[----:B----4-:R1:W-:Y:S04]  /*58530*/  STL.64 [R1+0x36b8], R244 ;  /* 0x0036b8f401007387 */ /* 0x0103e80000100a00 */
[----:B-1----:R-:W4:Y:S04]  /*58540*/  LDL.LU R244, [R1+0xef0] ;  /* 0x000ef00001f47983 */ /* 0x002f280000300800 */
[----:B------:R-:W4:Y:S04]  /*58550*/  LDL.LU R245, [R1+0xef4] ;  /* 0x000ef40001f57983 */ /* 0x000f280000300800 */
[----:B------:R-:W4:Y:S04]  /*58560*/  LDL.LU R246, [R1+0xef8] ;  /* 0x000ef80001f67983 */ /* 0x000f280000300800 */
[----:B------:R-:W4:Y:S01]  /*58570*/  LDL.LU R247, [R1+0xefc] ;  /* 0x000efc0001f77983 */ /* 0x000f220000300800 */
[----:B--2---:R-:W-:-:S15]  /*58580*/  HMMA.1688.F32.TF32 R228, R236, R234, R228 ;  /* 0x000000eaece4723c */ /* 0x004fde00000810e4 */
[----:B------:R-:W-:-:S08]  /*58590*/  NOP ;  /* 0x0000000000007918 */ /* 0x000fd00000000000 */
[----:B------:R-:W-:Y:S04]  /*585a0*/  STL.64 [R1+0x620], R228 ;  /* 0x000620e401007387 */ /* 0x000fe80000100a00 */
[----:B------:R1:W-:Y:S04]  /*585b0*/  STL.64 [R1+0x628], R230 ;  /* 0x000628e601007387 */ /* 0x0003e80000100a00 */
[----:B-1----:R-:W2:Y:S04]  /*585c0*/  LDL.LU.64 R230, [R1+0x3758] ;  /* 0x0037580001e67983 */ /* 0x002ea80000300a00 */
[----:B------:R-:W3:Y:S04]  /*585d0*/  LDL.LU.64 R228, [R1+0x3750] ;  /* 0x0037500001e47983 */ /* 0x000ee80000300a00 */
[----:B------:R-:W-:Y:S04]  /*585e0*/  STL.64 [R1+0x36b0], R234 ;  /* 0x0036b0ea01007387 */ /* 0x000fe80000100a00 */
[----:B------:R1:W-:Y:S04]  /*585f0*/  STL.64 [R1+0x36a8], R232 ;  /* 0x0036a8e801007387 */ /* 0x0003e80000100a00 */
        /* <DEDUP_REMOVED lines=9> */
[----:B------:R-:W4:Y:S04]  /*58690*/  LDL.LU.64 R224, [R1+0x3740] ;  /* 0x0037400001e07983 */ /* 0x000f280000300a00 */
[----:B------:R-:W-:Y:S04]  /*586a0*/  STL.64 [R1+0x36a0], R230 ;  /* 0x0036a0e601007387 */ /* 0x000fe80000100a00 */
[----:B---3--:R1:W-:Y:S04]  /*586b0*/  STL.64 [R1+0x3698], R228 ;  /* 0x003698e401007387 */ /* 0x0083e80000100a00 */
        /* <DEDUP_REMOVED lines=8> */
[----:B-1----:R-:W3:Y:S04]  /*58740*/  LDL.LU.64 R222, [R1+0x3738] ;  /* 0x0037380001de7983 */ /* 0x002ee80000300a00 */
[----:B------:R-:W2:Y:S04]  /*58750*/  LDL.LU.64 R220, [R1+0x3730] ;  /* 0x0037300001dc7983 */ /* 0x000ea80000300a00 */
[----:B------:R-:W-:Y:S04]  /*58760*/  STL.64 [R1+0x3690], R226 ;  /* 0x003690e201007387 */ /* 0x000fe80000100a00 */
[----:B----4-:R3:W-:Y:S01]  /*58770*/  STL.64 [R1+0x3688], R224 ;  /* 0x003688e001007387 */ /* 0x0107e20000100a00 */
[C---:B------:R-:W-:Y:S06]  /*58780*/  HMMA.1688.F32.TF32 R176, R236.reuse, R202, R176 ;  /* 0x000000caecb0723c */ /* 0x040fec00000810b0 */
[C---:B---3--:R-:W-:Y:S06]  /*58790*/  HMMA.1688.F32.TF32 R224, R236.reuse, R222, R228 ;  /* 0x000000deece0723c */ /* 0x048fec00000810e4 */
[----:B------:R-:W-:Y:S04]  /*587a0*/  STL.64 [R1+0x3680], R222 ;  /* 0x003680de01007387 */ /* 0x000fe80000100a00 */
[----:B--2---:R1:W-:Y:S02]  /*587b0*/  STL.64 [R1+0x3678], R220 ;  /* 0x003678dc01007387 */ /* 0x0043e40000100a00 */
[C---:B-1----:R-:W-:Y:S11]  /*587c0*/  HMMA.1688.F32.TF32 R220, R236.reuse, R218, R232 ;  /* 0x000000daecdc723c */ /* 0x042ff600000810e8 */
[----:B------:R-:W-:Y:S04]  /*587d0*/  STL.64 [R1+0x6a0], R224 ;  /* 0x0006a0e001007387 */ /* 0x000fe80000100a00 */
[----:B------:R-:W-:Y:S04]  /*587e0*/  STL.64 [R1+0x6a8], R226 ;  /* 0x0006a8e201007387 */ /* 0x000fe80000100a00 */
[----:B------:R-:W-:Y:S04]  /*587f0*/  STL.64 [R1+0x3670], R218 ;  /* 0x003670da01007387 */ /* 0x000fe80000100a00 */
[----:B------:R1:W-:Y:S02]  /*58800*/  STL.64 [R1+0x3668], R216 ;  /* 0x003668d801007387 */ /* 0x0003e40000100a00 */
[C---:B-1----:R-:W-:Y:S02]  /*58810*/  HMMA.1688.F32.TF32 R216, R236.reuse, R214, R244 ;  /* 0x000000d6ecd8723c */ /* 0x042fe400000810f4 */
[----:B------:R-:W-:Y:S04]  /*58820*/  STL.64 [R1+0x6d0], R220 ;  /* 0x0006d0dc01007387 */ /* 0x000fe80000100a00 */
[----:B------:R-:W-:Y:S04]  /*58830*/  STL.64 [R1+0x6d8], R222 ;  /* 0x0006d8de01007387 */ /* 0x000fe80000100a00 */
[----:B------:R-:W-:Y:S04]  /*58840*/  STL.64 [R1+0x3660], R214 ;  /* 0x003660d601007387 */ /* 0x000fe80000100a00 */
[----:B------:R1:W-:Y:S09]  /*58850*/  STL.64 [R1+0x3658], R212 ;  /* 0x003658d401007387 */ /* 0x0003f20000100a00 */
[----:B------:R-:W-:Y:S01]  /*58860*/  STL.64 [R1+0x6f0], R216 ;  /* 0x0006f0d801007387 */ /* 0x000fe20000100a00 */
[C---:B-1----:R-:W-:Y:S03]  /*58870*/  HMMA.1688.F32.TF32 R212, R236.reuse, R210, R248 ;  /* 0x000000d2ecd4723c */ /* 0x042fe600000810f8 */
        /* <DEDUP_REMOVED lines=87> */
[----:B------:R-:W-:Y:S04]  /*58df0*/  STL.64 [R1+0x3610], R194 ;  /* 0x003610c201007387 */ /* 0x000fe80000100a00 */
[----:B------:R1:W-:Y:S04]  /*58e00*/  STL.64 [R1+0x3608], R192 ;  /* 0x003608c001007387 */ /* 0x0003e80000100a00 */
[----:B-1----:R-:W3:Y:S04]  /*58e10*/  LDL.LU R192, [R1+0x1010] ;  /* 0x0010100001c07983 */ /* 0x002ee80000300800 */
        /* <DEDUP_REMOVED lines=8> */
[----:B------:R-:W4:Y:S04]  /*58ea0*/  LDL.LU.64 R184, [R1+0x3720] ;  /* 0x0037200001b87983 */ /* 0x000f280000300a00 */
        /* <DEDUP_REMOVED lines=13> */
[----:B----4-:R1:W-:Y:S04]  /*58f80*/  STL.64 [R1+0x35e8], R184 ;  /* 0x0035e8b801007387 */ /* 0x0103e80000100a00 */
[----:B-1----:R-:W4:Y:S04]  /*58f90*/  LDL.LU R184, [R1+0xfe0] ;  /* 0x000fe00001b87983 */ /* 0x002f280000300800 */
[----:B------:R-:W4:Y:S04]  /*58fa0*/  LDL.LU R185, [R1+0xfe4] ;  /* 0x000fe40001b97983 */ /* 0x000f280000300800 */
[----:B------:R-:W4:Y:S04]  /*58fb0*/  LDL.LU R186, [R1+0xfe8] ;  /* 0x000fe80001ba7983 */ /* 0x000f280000300800 */
[----:B------:R-:W4:Y:S01]  /*58fc0*/  LDL.LU R187, [R1+0xfec] ;  /* 0x000fec0001bb7983 */ /* 0x000f220000300800 */
[----:B---3--:R-:W-:-:S15]  /*58fd0*/  HMMA.1688.F32.TF32 R176, R236, R182, R176 ;  /* 0x000000b6ecb0723c */ /* 0x008fde00000810b0 */
[----:B------:R-:W-:-:S08]  /*58fe0*/  NOP ;  /* 0x0000000000007918 */ /* 0x000fd00000000000 */
[----:B------:R-:W-:Y:S04]  /*58ff0*/  STL.64 [R1+0x880], R176 ;  /* 0x000880b001007387 */ /* 0x000fe80000100a00 */
[----:B------:R1:W-:Y:S04]  /*59000*/  STL.64 [R1+0x888], R178 ;  /* 0x000888b201007387 */ /* 0x0003e80000100a00 */
[----:B-1----:R-:W4:Y:S04]  /*59010*/  LDL.LU.64 R178, [R1+0x3708] ;  /* 0x0037080001b27983 */ /* 0x002f280000300a00 */
[----:B------:R-:W3:Y:S04]  /*59020*/  LDL.LU.64 R176, [R1+0x3700] ;  /* 0x0037000001b07983 */ /* 0x000ee80000300a00 */
[----:B------:R-:W-:Y:S04]  /*59030*/  STL.64 [R1+0x36e0], R182 ;  /* 0x0036e0b601007387 */ /* 0x000fe80000100a00 */
[----:B--2---:R1:W-:Y:S02]  /*59040*/  STL.64 [R1+0x36d8], R180 ;  /* 0x0036d8b401007387 */ /* 0x0043e40000100a00 */
[C---:B-1----:R-:W-:Y:S06]  /*59050*/  HMMA.1688.F32.TF32 R180, R236.reuse, R174, R188 ;  /* 0x000000aeecb4723c */ /* 0x042fec00000810bc */
[C---:B------:R-:W-:Y:S06]  /*59060*/  HMMA.1688.F32.TF32 R188, R236.reuse, R170, R192 ;  /* 0x000000aaecbc723c */ /* 0x040fec00000810c0 */
[----:B----4-:R-:W-:-:S15]  /*59070*/  HMMA.1688.F32.TF32 R184, R236, R178, R184 ;  /* 0x000000b2ecb8723c */ /* 0x010fde00000810b8 */
[----:B------:R-:W-:-:S08]  /*59080*/  NOP ;  /* 0x0000000000007918 */ /* 0x000fd00000000000 */
[----:B------:R-:W-:Y:S04]  /*59090*/  STL.64 [R1+0x890], R184 ;  /* 0x000890b801007387 */ /* 0x000fe80000100a00 */
[----:B------:R1:W-:Y:S04]  /*590a0*/  STL.64 [R1+0x898], R186 ;  /* 0x000898ba01007387 */ /* 0x0003e80000100a00 */
[----:B------:R-:W-:Y:S04]  /*590b0*/  STL.64 [R1+0x8a0], R180 ;  /* 0x0008a0b401007387 */ /* 0x000fe80000100a00 */
[----:B------:R2:W-:Y:S01]  /*590c0*/  STL.64 [R1+0x8a8], R182 ;  /* 0x0008a8b601007387 */ /* 0x0005e20000100a00 */
[C---:B-1----:R-:W-:Y:S06]  /*590d0*/  HMMA.1688.F32.TF32 R184, R236.reuse, R166, R196 ;  /* 0x000000a6ecb8723c */ /* 0x042fec00000810c4 */
[----:B--2---:R-:W-:Y:S01]  /*590e0*/  HMMA.1688.F32.TF32 R180, R236, R162, R200 ;  /* 0x000000a2ecb4723c */ /* 0x004fe200000810c8 */
[----:B------:R-:W-:Y:S04]  /*590f0*/  STL.64 [R1+0x8b0], R188 ;  /* 0x0008b0bc01007387 */ /* 0x000fe80000100a00 */
[----:B------:R1:W-:-:S12]  /*59100*/  STL.64 [R1+0x8b8], R190 ;  /* 0x0008b8be01007387 */ /* 0x0003d80000100a00 */
[----:B------:R-:W-:Y:S01]  /*59110*/  STL.64 [R1+0x8c0], R184 ;  /* 0x0008c0b801007387 */ /* 0x000fe20000100a00 */
[C---:B-1----:R-:W-:Y:S03]  /*59120*/  HMMA.1688.F32.TF32 R188, R236.reuse, R158, R204 ;  /* 0x0000009eecbc723c */ /* 0x042fe600000810cc */
[----:B------:R1:W-:Y:S04]  /*59130*/  STL.64 [R1+0x8c8], R186 ;  /* 0x0008c8ba01007387 */ /* 0x0003e80000100a00 */
[----:B------:R-:W-:Y:S04]  /*59140*/  STL.64 [R1+0x9f0], R180 ;  /* 0x0009f0b401007387 */ /* 0x000fe80000100a00 */
[----:B------:R2:W-:Y:S01]  /*59150*/  STL.64 [R1+0x9f8], R182 ;  /* 0x0009f8b601007387 */ /* 0x0005e20000100a00 */
[C---:B-1----:R-:W-:Y:S06]  /*59160*/  HMMA.1688.F32.TF32 R184, R236.reuse, R154, R208 ;  /* 0x0000009aecb8723c */ /* 0x042fec00000810d0 */
[C---:B--2---:R-:W-:Y:S05]  /*59170*/  HMMA.1688.F32.TF32 R180, R236.reuse, R150, R212 ;  /* 0x00000096ecb4723c */ /* 0x044fea00000810d4 */
[----:B------:R-:W-:Y:S04]  /*59180*/  STL.64 [R1+0xa10], R188 ;  /* 0x000a10bc01007387 */ /* 0x000fe80000100a00 */
[----:B------:R1:W-:Y:S08]  /*59190*/  STL.64 [R1+0xa18], R190 ;  /* 0x000a18be01007387 */ /* 0x0003f00000100a00 */
        /* <DEDUP_REMOVED lines=8> */
[----:B------:R-:W-:Y:S04]  /*59220*/  STL.64 [R1+0xa78], R190 ;  /* 0x000a78be01007387 */ /* 0x000fe80000100a00 */
[----:B------:R-:W-:Y:S04]  /*59230*/  LDS R240, [R124+UR13+0x20880] ;  /* 0x0208800d7cf07984 */ /* 0x000fe80008000800 */
[----:B------:R-:W-:Y:S04]  /*59240*/  LDS R242, [R124+UR13+0x20c80] ;  /* 0x020c800d7cf27984 */ /* 0x000fe80008000800 */
[----:B------:R-:W-:Y:S04]  /*59250*/  STL.64 [R1+0xa90], R184 ;  /* 0x000a90b801007387 */ /* 0x000fe80000100a00 */
[----:B------:R1:W-:Y:S04]  /*59260*/  STL.64 [R1+0xa98], R186 ;  /* 0x000a98ba01007387 */ /* 0x0003e80000100a00 */
[----:B------:R-:W-:Y:S04]  /*59270*/  STL.64 [R1+0xab0], R180 ;  /* 0x000ab0b401007387 */ /* 0x000fe80000100a00 */
[----:B------:R2:W-:Y:S01]  /*59280*/  STL.64 [R1+0xab8], R182 ;  /* 0x000ab8b601007387 */ /* 0x0005e20000100a00 */
[C---:B-1----:R-:W-:Y:S03]  /*59290*/  HMMA.1688.F32.TF32 R184, R236.reuse, R134, R224 ;  /* 0x00000086ecb8723c */ /* 0x042fe600000810e0 */
[----:B------:R-:W-:Y:S04]  /*592a0*/  LDS R241, [R125+UR13+0x20880] ;  /* 0x0208800d7df17984 */ /* 0x000fe80008000800 */
[----:B------:R-:W1:Y:S01]  /*592b0*/  LDS R243, [R125+UR13+0x20c80] ;  /* 0x020c800d7df37984 */ /* 0x000e620008000800 */
[C---:B--2---:R-:W-:Y:S06]  /*592c0*/  HMMA.1688.F32.TF32 R180, R236.reuse, R130, R228 ;  /* 0x00000082ecb4723c */ /* 0x044fec00000810e4 */
[C---:B------:R-:W-:Y:S09]  /*592d0*/  HMMA.1688.F32.TF32 R188, R236.reuse, R126, R232 ;  /* 0x0000007eecbc723c */ /* 0x040ff200000810e8 */
[----:B------:R-:W-:Y:S04]  /*592e0*/  STL.64 [R1+0xad0], R184 ;  /* 0x000ad0b801007387 */ /* 0x000fe80000100a00 */
[----:B------:R2:W-:Y:S04]  /*592f0*/  STL.64 [R1+0xad8], R186 ;  /* 0x000ad8ba01007387 */ /* 0x0005e80000100a00 */
[----:B------:R-:W-:Y:S04]  /*59300*/  STL.64 [R1+0xc70], R180 ;  /* 0x000c70b401007387 */ /* 0x000fe80000100a00 */
[----:B------:R4:W-:Y:S01]  /*59310*/  STL.64 [R1+0xc78], R182 ;  /* 0x000c78b601007387 */ /* 0x0009e20000100a00 */
[C---:B--2---:R-:W-:Y:S06]  /*59320*/  HMMA.1688.F32.TF32 R184, R236.reuse, R122, R244 ;  /* 0x0000007aecb8723c */ /* 0x044fec00000810f4 */
[C---:B----4-:R-:W-:Y:S01]  /*59330*/  HMMA.1688.F32.TF32 R180, R236.reuse, R118, R248 ;  /* 0x00000076ecb4723c */ /* 0x050fe200000810f8 */
[----:B------:R-:W-:Y:S04]  /*59340*/  STL.64 [R1+0xc80], R188 ;  /* 0x000c80bc01007387 */ /* 0x000fe80000100a00 */
[----:B------:R-:W-:Y:S04]  /*59350*/  STL.64 [R1+0xc88], R190 ;  /* 0x000c88be01007387 */ /* 0x000fe80000100a00 */
[----:B------:R-:W2:Y:S08]  /*59360*/  LDL.LU R244, [R1+0x1230] ;  /* 0x0012300001f47983 */ /* 0x000eb00000300800 */
[----:B------:R-:W-:Y:S04]  /*59370*/  STL.64 [R1+0xcd0], R184 ;  /* 0x000cd0b801007387 */ /* 0x000fe80000100a00 */
[----:B------:R-:W-:Y:S04]  /*59380*/  STL.64 [R1+0xcd8], R186 ;  /* 0x000cd8ba01007387 */ /* 0x000fe80000100a00 */
[----:B------:R-:W-:Y:S04]  /*59390*/  STL.64 [R1+0xd10], R180 ;  /* 0x000d10b401007387 */ /* 0x000fe80000100a00 */
[----:B------:R-:W-:Y:S04]  /*593a0*/  STL.64 [R1+0xd18], R182 ;  /* 0x000d18b601007387 */ /* 0x000fe80000100a00 */
        /* <DEDUP_REMOVED lines=44> */
[----:B------:R2:W-:Y:S04]  /*59670*/  STL.64 [R1+0x35d8], R116 ;  /* 0x0035d87401007387 */ /* 0x0005e80000100a00 */
        /* <DEDUP_REMOVED lines=8> */
[----:B------:R4:W-:Y:S02]  /*59700*/  STL.64 [R1+0x35b8], R108 ;  /* 0x0035b86c01007387 */ /* 0x0009e40000100a00 */
[C---:B----4-:R-:W-:Y:S02]  /*59710*/  HMMA.1688.F32.TF32 R108, R236.reuse, R106, R208 ;  /* 0x0000006aec6c723c */ /* 0x050fe400000810d0 */
[----:B------:R-:W-:Y:S04]  /*59720*/  STL.64 [R1+0xda0], R112 ;  /* 0x000da07001007387 */ /* 0x000fe80000100a00 */
[----:B------:R-:W-:Y:S04]  /*59730*/  STL.64 [R1+0xda8], R114 ;  /* 0x000da87201007387 */ /* 0x000fe80000100a00 */
[----:B------:R-:W-:Y:S04]  /*59740*/  STL.64 [R1+0x35b0], R106 ;  /* 0x0035b06a01007387 */ /* 0x000fe80000100a00 */
[----:B------:R2:W-:Y:S09]  /*59750*/  STL.64 [R1+0x35a8], R104 ;  /* 0x0035a86801007387 */ /* 0x0005f20000100a00 */
[----:B------:R-:W-:Y:S01]  /*59760*/  STL.64 [R1+0xdd0], R108 ;  /* 0x000dd06c01007387 */ /* 0x000fe20000100a00 */
[C---:B--2---:R-:W-:Y:S03]  /*59770*/  HMMA.1688.F32.TF32 R104, R236.reuse, R102, R212 ;  /* 0x00000066ec68723c */ /* 0x044fe600000810d4 */
[----:B------:R-:W-:Y:S04]  /*59780*/  STL.64 [R1+0xdd8], R110 ;  /* 0x000dd86e01007387 */ /* 0x000fe80000100a00 */
[----:B------:R-:W-:Y:S04]  /*59790*/  STL.64 [R1+0x35a0], R102 ;  /* 0x0035a06601007387 */ /* 0x000fe80000100a00 */
[----:B------:R2:W-:Y:S02]  /*597a0*/  STL.64 [R1+0x3598], R100 ;  /* 0x0035986401007387 */ /* 0x0005e40000100a00 */
[C---:B--2---:R-:W-:Y:S10]  /*597b0*/  HMMA.1688.F32.TF32 R100, R236.reuse, R98, R216 ;  /* 0x00000062ec64723c */ /* 0x044ff400000810d8 */
[----:B------:R-:W-:Y:S04]  /*597c0*/  STL.64 [R1+0xde0], R104 ;  /* 0x000de06801007387 */ /* 0x000fe80000100a00 */
[----:B------:R-:W-:Y:S04]  /*597d0*/  STL.64 [R1+0xde8], R106 ;  /* 0x000de86a01007387 */ /* 0x000fe80000100a00 */
[----:B------:R-:W-:Y:S04]  /*597e0*/  STL.64 [R1+0x3590], R98 ;  /* 0x0035906201007387 */ /* 0x000fe80000100a00 */
[----:B------:R2:W-:Y:S04]  /*597f0*/  STL.64 [R1+0x3588], R96 ;  /* 0x0035886001007387 */ /* 0x0005e80000100a00 */
        /* <DEDUP_REMOVED lines=25> */
[----:B--2---:R-:W-:Y:S10]  /*59990*/  HMMA.1688.F32.TF32 R76, R236, R74, R248 ;  /* 0x0000004aec4c723c */ /* 0x004ff400000810f8 */
[----:B------:R-:W-:Y:S04]  /*599a0*/  STL.64 [R1+0xe60], R80 ;  /* 0x000e605001007387 */ /* 0x000fe80000100a00 */
[----:B------:R-:W-:Y:S01]  /*599b0*/  STL.64 [R1+0xe68], R82 ;  /* 0x000e685201007387 */ /* 0x000fe20000100a00 */
[----:B------:R-:W-:-:S03]  /*599c0*/  IMAD.MOV.U32 R250, RZ, RZ, R252 ;  /* 0x000000fffffa7224 */ /* 0x000fc600078e00fc */
[----:B------:R-:W2:Y:S01]  /*599d0*/  LDL.LU R252, [R1+0x36fc] ;  /* 0x0036fc0001fc7983 */ /* 0x000ea20000300800 */
[----:B------:R-:W-:Y:S01]  /*599e0*/  IMAD.MOV.U32 R251, RZ, RZ, R20 ;  /* 0x000000fffffb7224 */ /* 0x000fe200078e0014 */
[----:B------:R-:W-:Y:S01]  /*599f0*/  MOV R234, R21 ;  /* 0x0000001500ea7202 */ /* 0x000fe20000000f00 */
[----:B------:R-:W-:Y:S02]  /*59a00*/  IMAD.MOV.U32 R235, RZ, RZ, R48 ;  /* 0x000000ffffeb7224 */ /* 0x000fe400078e0030 */
[----:B------:R-:W-:Y:S01]  /*59a10*/  IMAD.MOV.U32 R226, RZ, RZ, R49 ;  /* 0x000000ffffe27224 */ /* 0x000fe200078e0031 */
[----:B------:R-:W-:Y:S04]  /*59a20*/  STL.64 [R1+0xe70], R76 ;  /* 0x000e704c01007387 */ /* 0x000fe80000100a00 */
[----:B------:R-:W-:Y:S04]  /*59a30*/  STL.64 [R1+0xe78], R78 ;  /* 0x000e784e01007387 */ /* 0x000fe80000100a00 */
[----:B------:R-:W3:Y:S04]  /*59a40*/  LDL.LU R20, [R1+0x36f8] ;  /* 0x0036f80001147983 */ /* 0x000ee80000300800 */
[----:B------:R-:W4:Y:S04]  /*59a50*/  LDL.LU R244, [R1+0x800] ;  /* 0x0008000001f47983 */ /* 0x000f280000300800 */
[----:B------:R-:W4:Y:S04]  /*59a60*/  LDL.LU R245, [R1+0x804] ;  /* 0x0008040001f57983 */ /* 0x000f280000300800 */
[----:B------:R-:W4:Y:S01]  /*59a70*/  LDL.LU R246, [R1+0x808] ;  /* 0x0008080001f67983 */ /* 0x000f220000300800 */
[----:B------:R-:W-:-:S03]  /*59a80*/  IMAD.MOV.U32 R227, RZ, RZ, R2 ;  /* 0x000000ffffe37224 */ /* 0x000fc600078e0002 */
[----:B------:R-:W4:Y:S04]  /*59a90*/  LDL.LU R247, [R1+0x80c] ;  /* 0x00080c0001f77983 */ /* 0x000f280000300800 */
[----:B------:R-:W2:Y:S04]  /*59aa0*/  LDL.LU R21, [R1+0x36f4] ;  /* 0x0036f40001157983 */ /* 0x000ea80000300800 */
[----:B------:R-:W3:Y:S04]  /*59ab0*/  LDL.LU R48, [R1+0x36f0] ;  /* 0x0036f00001307983 */ /* 0x000ee80000300800 */
[----:B------:R-:W2:Y:S04]  /*59ac0*/  LDL.LU R49, [R1+0x36ec] ;  /* 0x0036ec0001317983 */ /* 0x000ea80000300800 */
[----:B------:R-:W4:Y:S04]  /*59ad0*/  LDL.LU R2, [R1+0x36e8] ;  /* 0x0036e80001027983 */ /* 0x000f280000300800 */
[----:B------:R-:W1:Y:S04]  /*59ae0*/  LDL.LU R220, [R1+0x820] ;  /* 0x0008200001dc7983 */ /* 0x000e680000300800 */
[----:B------:R-:W1:Y:S04]  /*59af0*/  LDL.LU R221, [R1+0x824] ;  /* 0x0008240001dd7983 */ /* 0x000e680000300800 */
[----:B------:R-:W1:Y:S04]  /*59b00*/  LDL.LU R222, [R1+0x828] ;  /* 0x0008280001de7983 */ /* 0x000e680000300800 */
[----:B------:R-:W1:Y:S04]  /*59b10*/  LDL.LU R223, [R1+0x82c] ;  /* 0x00082c0001df7983 */ /* 0x000e680000300800 */
        /* <DEDUP_REMOVED lines=71> */
[----:B------:R-:W-:Y:S04]  /*59f90*/  STL.64 [R1+0x3530], R74 ;  /* 0x0035304a01007387 */ /* 0x000fe80000100a00 */
[----:B------:R3:W-:Y:S04]  /*59fa0*/  STL.64 [R1+0x3528], R72 ;  /* 0x0035284801007387 */ /* 0x0007e80000100a00 */
[----:B------:R-:W-:Y:S04]  /*59fb0*/  STL.64 [R1+0x3520], R70 ;  /* 0x0035204601007387 */ /* 0x000fe80000100a00 */
[----:B------:R-:W-:Y:S01]  /*59fc0*/  STL.64 [R1+0x3518], R68 ;  /* 0x0035184401007387 */ /* 0x000fe20000100a00 */
[----:B----4-:R-:W-:Y:S01]  /*59fd0*/  IMAD.MOV.U32 R231, RZ, RZ, R2 ;  /* 0x000000ffffe77224 */ /* 0x010fe200078e0002 */
[----:B---3--:R-:W-:-:S15]  /*59fe0*/  HMMA.1688.F32.TF32 R72, R236, R70, R92 ;  /* 0x00000046ec48723c */ /* 0x008fde000008105c */
[----:B------:R-:W-:-:S08]  /*59ff0*/  NOP ;  /* 0x0000000000007918 */ /* 0x000fd00000000000 */
[----:B------:R-:W-:Y:S04]  /*5a000*/  STL.64 [R1+0xe90], R72 ;  /* 0x000e904801007387 */ /* 0x000fe80000100a00 */
[----:B------:R2:W-:Y:S02]  /*5a010*/  STL.64 [R1+0xe98], R74 ;  /* 0x000e984a01007387 */ /* 0x0005e40000100a00 */
[C---:B--2---:R-:W-:Y:S02]  /*5a020*/  HMMA.1688.F32.TF32 R72, R236.reuse, R66, R96 ;  /* 0x00000042ec48723c */ /* 0x044fe40000081060 */
[----:B------:R-:W-:Y:S04]  /*5a030*/  STL.64 [R1+0x3510], R62 ;  /* 0x0035103e01007387 */ /* 0x000fe80000100a00 */
[----:B------:R-:W-:-:S15]  /*5a040*/  HMMA.1688.F32.TF32 R68, R236, R62, R100 ;  /* 0x0000003eec44723c */ /* 0x000fde0000081064 */
[----:B------:R-:W-:-:S02]  /*5a050*/  NOP ;  /* 0x0000000000007918 */ /* 0x000fc40000000000 */
[----:B------:R-:W-:Y:S04]  /*5a060*/  STL.64 [R1+0xea0], R72 ;  /* 0x000ea04801007387 */ /* 0x000fe80000100a00 */
[----:B------:R-:W-:Y:S04]  /*5a070*/  STL.64 [R1+0xea8], R74 ;  /* 0x000ea84a01007387 */ /* 0x000fe80000100a00 */
[----:B------:R2:W-:Y:S02]  /*5a080*/  STL.64 [R1+0x3508], R60 ;  /* 0x0035083c01007387 */ /* 0x0005e40000100a00 */
[C---:B--2---:R-:W-:Y:S02]  /*5a090*/  HMMA.1688.F32.TF32 R60, R236.reuse, R58, R104 ;  /* 0x0000003aec3c723c */ /* 0x044fe40000081068 */
[----:B------:R-:W-:Y:S04]  /*5a0a0*/  STL.64 [R1+0xeb0], R68 ;  /* 0x000eb04401007387 */ /* 0x000fe80000100a00 */
[----:B------:R-:W-:Y:S04]  /*5a0b0*/  STL.64 [R1+0xeb8], R70 ;  /* 0x000eb84601007387 */ /* 0x000fe80000100a00 */
[----:B------:R-:W-:Y:S04]  /*5a0c0*/  STL.64 [R1+0x3500], R58 ;  /* 0x0035003a01007387 */ /* 0x000fe80000100a00 */
[----:B------:R2:W-:Y:S09]  /*5a0d0*/  STL.64 [R1+0x34f8], R56 ;  /* 0x0034f83801007387 */ /* 0x0005f20000100a00 */
[----:B------:R-:W-:Y:S01]  /*5a0e0*/  STL.64 [R1+0xec0], R60 ;  /* 0x000ec03c01007387 */ /* 0x000fe20000100a00 */
[C---:B--2---:R-:W-:Y:S03]  /*5a0f0*/  HMMA.1688.F32.TF32 R56, R236.reuse, R50, R112 ;  /* 0x00000032ec38723c */ /* 0x044fe60000081070 */
[----:B------:R2:W-:Y:S03]  /*5a100*/  STL.64 [R1+0xec8], R62 ;  /* 0x000ec83e01007387 */ /* 0x0005e60000100a00 */
[----:B--2---:R-:W-:-:S15]  /*5a110*/  HMMA.1688.F32.TF32 R60, R236, R54, R108 ;  /* 0x00000036ec3c723c */ /* 0x004fde000008106c */
[----:B------:R-:W-:-:S02]  /*5a120*/  NOP ;  /* 0x0000000000007918 */ /* 0x000fc40000000000 */
[----:B------:R-:W-:Y:S01]  /*5a130*/  STL.64 [R1+0xef0], R56 ;  /* 0x000ef03801007387 */ /* 0x000fe20000100a00 */
[----:B------:R-:W-:-:S05]  /*5a140*/  IMAD.MOV.U32 R2, RZ, RZ, R59 ;  /* 0x000000ffff027224 */ /* 0x000fca00078e003b */
[----:B------:R-:W-:Y:S04]  /*5a150*/  STL.64 [R1+0xed0], R60 ;  /* 0x000ed03c01007387 */ /* 0x000fe80000100a00 */
[----:B------:R-:W-:Y:S04]  /*5a160*/  STL.64 [R1+0xed8], R62 ;  /* 0x000ed83e01007387 */ /* 0x000fe80000100a00 */
[----:B------:R2:W-:Y:S02]  /*5a170*/  STL [R1+0xef8], R58 ;  /* 0x000ef83a01007387 */ /* 0x0005e40000100800 */
[C---:B--2---:R-:W-:Y:S02]  /*5a180*/  HMMA.1688.F32.TF32 R56, R236.reuse, R22, R116 ;  /* 0x00000016ec38723c */ /* 0x044fe40000081074 */
[----:B------:R-:W-:Y:S04]  /*5a190*/  STL [R1+0x33d0], R2 ;  /* 0x0033d00201007387 */ /* 0x000fe80000100800 */
[C---:B------:R-:W-:Y:S06]  /*5a1a0*/  HMMA.1688.F32.TF32 R68, R236.reuse, R10, R180 ;  /* 0x0000000aec44723c */ /* 0x040fec00000810b4 */
[C---:B------:R-:W-:Y:S11]  /*5a1b0*/  HMMA.1688.F32.TF32 R60, R236.reuse, R34, R184 ;  /* 0x00000022ec3c723c */ /* 0x040ff600000810b8 */
[----:B------:R-:W-:Y:S04]  /*5a1c0*/  STL.64 [R1+0xf00], R56 ;  /* 0x000f003801007387 */ /* 0x000fe80000100a00 */
[----:B------:R2:W-:Y:S02]  /*5a1d0*/  STL.64 [R1+0xf08], R58 ;  /* 0x000f083a01007387 */ /* 0x0005e40000100a00 */
[C---:B--2---:R-:W-:Y:S02]  /*5a1e0*/  HMMA.1688.F32.TF32 R56, R236.reuse, R46, R188 ;  /* 0x0000002eec38723c */ /* 0x044fe400000810bc */
[----:B------:R-:W-:Y:S04]  /*5a1f0*/  STL.64 [R1+0xf10], R68 ;  /* 0x000f104401007387 */ /* 0x000fe80000100a00 */
[----:B------:R2:W-:Y:S04]  /*5a200*/  STL.64 [R1+0xf18], R70 ;  /* 0x000f184601007387 */ /* 0x0005e80000100a00 */
[----:B------:R-:W-:Y:S04]  /*5a210*/  STL.64 [R1+0xf30], R60 ;  /* 0x000f303c01007387 */ /* 0x000fe80000100a00 */
[----:B------:R3:W-:Y:S01]  /*5a220*/  STL.64 [R1+0xf38], R62 ;  /* 0x000f383e01007387 */ /* 0x0007e20000100a00 */
[C---:B--2---:R-:W-:Y:S08]  /*5a230*/  HMMA.1688.F32.TF32 R68, R236.reuse, R38, R192 ;  /* 0x00000026ec44723c */ /* 0x044ff000000810c0 */
[----:B------:R-:W-:Y:S01]  /*5a240*/  STL.64 [R1+0xf40], R56 ;  /* 0x000f403801007387 */ /* 0x000fe20000100a00 */
[C---:B---3--:R-:W-:Y:S03]  /*5a250*/  HMMA.1688.F32.TF32 R60, R236.reuse, R42, R196 ;  /* 0x0000002aec3c723c */ /* 0x048fe600000810c4 */
[----:B------:R2:W-:Y:S03]  /*5a260*/  STL.64 [R1+0xf48], R58 ;  /* 0x000f483a01007387 */ /* 0x0005e60000100a00 */
[C---:B--2---:R-:W-:Y:S08]  /*5a270*/  HMMA.1688.F32.TF32 R56, R236.reuse, R6, R200 ;  /* 0x00000006ec38723c */ /* 0x044ff000000810c8 */
[----:B------:R-:W-:Y:S04]  /*5a280*/  STL.64 [R1+0xf60], R68 ;  /* 0x000f604401007387 */ /* 0x000fe80000100a00 */
[----:B------:R2:W-:Y:S05]  /*5a290*/  STL.64 [R1+0xf68], R70 ;  /* 0x000f684601007387 */ /* 0x0005ea0000100a00 */
[----:B------:R-:W-:Y:S04]  /*5a2a0*/  STL.64 [R1+0xf80], R60 ;  /* 0x000f803c01007387 */ /* 0x000fe80000100a00 */
[----:B------:R3:W-:Y:S01]  /*5a2b0*/  STL.64 [R1+0xf88], R62 ;  /* 0x000f883e01007387 */ /* 0x0007e20000100a00 */
[C---:B--2---:R-:W-:Y:S03]  /*5a2c0*/  HMMA.1688.F32.TF32 R68, R236.reuse, R14, R204 ;  /* 0x0000000eec44723c */ /* 0x044fe600000810cc */
[----:B------:R-:W-:Y:S03]  /*5a2d0*/  STL.64 [R1+0xfa0], R56 ;  /* 0x000fa03801007387 */ /* 0x000fe60000100a00 */
[C---:B---3--:R-:W-:Y:S01]  /*5a2e0*/  HMMA.1688.F32.TF32 R60, R236.reuse, R18, R208 ;  /* 0x00000012ec3c723c */ /* 0x048fe200000810d0 */
[----:B------:R2:W-:Y:S05]  /*5a2f0*/  STL.64 [R1+0xfa8], R58 ;  /* 0x000fa83a01007387 */ /* 0x0005ea0000100a00 */
[----:B--2---:R-:W-:Y:S11]  /*5a300*/  HMMA.1688.F32.TF32 R56, R236, R26, R212 ;  /* 0x0000001aec38723c */ /* 0x004ff600000810d4 */
[----:B------:R-:W-:Y:S04]  /*5a310*/  STL.64 [R1+0xfc0], R68 ;  /* 0x000fc04401007387 */ /* 0x000fe80000100a00 */
[----:B------:R-:W-:Y:S08]  /*5a320*/  STL.64 [R1+0xfc8], R70 ;  /* 0x000fc84601007387 */ /* 0x000ff00000100a00 */
[----:B------:R-:W-:Y:S01]  /*5a330*/  STL.64 [R1+0x1010], R56 ;  /* 0x0010103801007387 */ /* 0x000fe20000100a00 */
[----:B------:R-:W-:-:S03]  /*5a340*/  MOV R2, R59 ;  /* 0x0000003b00027202 */ /* 0x000fc60000000f00 */
[----:B------:R-:W-:Y:S04]  /*5a350*/  STL.64 [R1+0xfe0], R60 ;  /* 0x000fe03c01007387 */ /* 0x000fe80000100a00 */
[----:B------:R-:W-:Y:S04]  /*5a360*/  STL.64 [R1+0xfe8], R62 ;  /* 0x000fe83e01007387 */ /* 0x000fe80000100a00 */
[----:B------:R2:W-:Y:S02]  /*5a370*/  STL [R1+0x1018], R58 ;  /* 0x0010183a01007387 */ /* 0x0005e40000100800 */
[----:B--2---:R-:W-:Y:S02]  /*5a380*/  HMMA.1688.F32.TF32 R56, R236, R30, R216 ;  /* 0x0000001eec38723c */ /* 0x004fe400000810d8 */
[----:B------:R-:W-:Y:S04]  /*5a390*/  STL [R1+0x34a0], R2 ;  /* 0x0034a00201007387 */ /* 0x000fe80000100800 */
[C---:B-1----:R-:W-:Y:S06]  /*5a3a0*/  HMMA.1688.F32.TF32 R68, R240.reuse, R226, R220 ;  /* 0x000000e2f044723c */ /* 0x042fec00000810dc */
[C---:B------:R-:W-:Y:S11]  /*5a3b0*/  HMMA.1688.F32.TF32 R60, R240.reuse, R234, R228 ;  /* 0x000000eaf03c723c */ /* 0x040ff600000810e4 */
[----:B------:R-:W-:Y:S04]  /*5a3c0*/  STL.64 [R1+0x1000], R56 ;  /* 0x0010003801007387 */ /* 0x000fe80000100a00 */
[----:B------:R1:W-:Y:S02]  /*5a3d0*/  STL.64 [R1+0x1008], R58 ;  /* 0x0010083a01007387 */ /* 0x0003e40000100a00 */
[----:B-1----:R-:W-:Y:S02]  /*5a3e0*/  HMMA.1688.F32.TF32 R56, R240, R250, R244 ;  /* 0x000000faf038723c */ /* 0x002fe400000810f4 */
[----:B------:R-:W-:Y:S04]  /*5a3f0*/  STL.64 [R1+0x1430], R68 ;  /* 0x0014304401007387 */ /* 0x000fe80000100a00 */
[----:B------:R-:W-:Y:S04]  /*5a400*/  STL.64 [R1+0x1438], R70 ;  /* 0x0014384601007387 */ /* 0x000fe80000100a00 */
[----:B------:R-:W2:Y:S04]  /*5a410*/  LDL.LU R112, [R1+0x4b0] ;  /* 0x0004b00001707983 */ /* 0x000ea80000300800 */
[----:B------:R1:W-:Y:S04]  /*5a420*/  STL.64 [R1+0x1420], R60 ;  /* 0x0014203c01007387 */ /* 0x0003e80000100a00 */
[----:B------:R3:W-:Y:S05]  /*5a430*/  STL.64 [R1+0x1428], R62 ;  /* 0x0014283e01007387 */ /* 0x0007ea0000100a00 */
        /* <DEDUP_REMOVED lines=39> */
[----:B---3--:R-:W2:Y:S04]  /*5a6b0*/  LDL.LU R62, [R1+0x698] ;  /* 0x00069800013e7983 */ /* 0x008ea80000300800 */
[----:B------:R-:W2:Y:S04]  /*5a6c0*/  LDL.LU R63, [R1+0x69c] ;  /* 0x00069c00013f7983 */ /* 0x000ea80000300800 */
[----:B----4-:R-:W3:Y:S04]  /*5a6d0*/  LDL.LU R56, [R1+0x6b0] ;  /* 0x0006b00001387983 */ /* 0x010ee80000300800 */
        /* <DEDUP_REMOVED lines=51> */
[----:B------:R-:W4:Y:S01]  /*5aa10*/  LDL.LU R232, [R1+0x7d0] ;  /* 0x0007d00001e87983 */ /* 0x000f220000300800 */
[----:B------:R-:W-:-:S03]  /*5aa20*/  IMAD.MOV.U32 R250, RZ, RZ, R17 ;  /* 0x000000fffffa7224 */ /* 0x000fc600078e0011 */
[----:B------:R-:W4:Y:S01]  /*5aa30*/  LDL.LU R233, [R1+0x7d4] ;  /* 0x0007d40001e97983 */ /* 0x000f220000300800 */
[----:B------:R-:W-:-:S03]  /*5aa40*/  IMAD.MOV.U32 R251, RZ, RZ, R16 ;  /* 0x000000fffffb7224 */ /* 0x000fc600078e0010 */
        /* <DEDUP_REMOVED lines=30> */
[----:B---3--:R-:W-:Y:S03]  /*5ac30*/  HMMA.1688.F32.TF32 R248, R240, R250, R180 ;  /* 0x000000faf0f8723c */ /* 0x008fe600000810b4 */
[----:B------:R-:W3:Y:S04]  /*5ac40*/  LDL.LU.64 R182, [R1+0x36e0] ;  /* 0x0036e00001b67983 */ /* 0x000ee80000300a00 */
[----:B------:R-:W3:-:S15]  /*5ac50*/  LDL.LU.64 R180, [R1+0x36d8] ;  /* 0x0036d80001b47983 */ /* 0x000ede0000300a00 */
[----:B------:R-:W-:-:S01]  /*5ac60*/  NOP ;  /* 0x0000000000007918 */ /* 0x000fc20000000000 */
        /* <DEDUP_REMOVED lines=8> */
[----:B-1----:R-:W4:Y:S04]  /*5acf0*/  LDL.LU.64 R246, [R1+0x36c0] ;  /* 0x0036c00001f67983 */ /* 0x002f280000300a00 */
[----:B------:R-:W2:Y:S01]  /*5ad00*/  LDL.LU.64 R244, [R1+0x36b8] ;  /* 0x0036b80001f47983 */ /* 0x000ea20000300a00 */
[----:B----4-:R-:W-:-:S15]  /*5ad10*/  HMMA.1688.F32.TF32 R232, R240, R246, R232 ;  /* 0x000000f6f0e8723c */ /* 0x010fde00000810e8 */
        /* <DEDUP_REMOVED lines=77> */
[C---:B------:R-:W-:Y:S06]  /*5b1f0*/  HMMA.1688.F32.TF32 R60, R240.reuse, R178, R60 ;  /* 0x000000b2f03c723c */ /* 0x040fec000008103c */
[----:B----4-:R-:W-:-:S15]  /*5b200*/  HMMA.1688.F32.TF32 R236, R240, R186, R236 ;  /* 0x000000baf0ec723c */ /* 0x010fde00000810ec */
[----:B------:R-:W-:-:S08]  /*5b210*/  NOP ;  /* 0x0000000000007918 */ /* 0x000fd00000000000 */
[----:B------:R-:W-:Y:S04]  /*5b220*/  STL.64 [R1+0x1310], R236 ;  /* 0x001310ec01007387 */ /* 0x000fe80000100a00 */
[----:B------:R3:W-:Y:S02]  /*5b230*/  STL.64 [R1+0x1318], R238 ;  /* 0x001318ee01007387 */ /* 0x0007e40000100a00 */
[C---:B---3--:R-:W-:Y:S06]  /*5b240*/  HMMA.1688.F32.TF32 R236, R240.reuse, R182, R56 ;  /* 0x000000b6f0ec723c */ /* 0x048fec0000081038 */
[C---:B------:R-:W-:Y:S06]  /*5b250*/  HMMA.1688.F32.TF32 R56, R240.reuse, R174, R68 ;  /* 0x000000aef038723c */ /* 0x040fec0000081044 */
[C---:B------:R-:W-:Y:S11]  /*5b260*/  HMMA.1688.F32.TF32 R68, R240.reuse, R170, R72 ;  /* 0x000000aaf044723c */ /* 0x040ff60000081048 */
[----:B------:R-:W-:Y:S04]  /*5b270*/  STL.64 [R1+0x1300], R236 ;  /* 0x001300ec01007387 */ /* 0x000fe80000100a00 */
[----:B------:R-:W-:Y:S04]  /*5b280*/  STL.64 [R1+0x1308], R238 ;  /* 0x001308ee01007387 */ /* 0x000fe80000100a00 */
[----:B------:R-:W-:Y:S04]  /*5b290*/  STL.64 [R1+0x12f0], R60 ;  /* 0x0012f03c01007387 */ /* 0x000fe80000100a00 */
[----:B------:R1:W-:Y:S04]  /*5b2a0*/  STL.64 [R1+0x12f8], R62 ;  /* 0x0012f83e01007387 */ /* 0x0003e80000100a00 */
[----:B------:R-:W-:Y:S04]  /*5b2b0*/  STL.64 [R1+0x12e0], R56 ;  /* 0x0012e03801007387 */ /* 0x000fe80000100a00 */
[----:B------:R3:W-:Y:S01]  /*5b2c0*/  STL.64 [R1+0x12e8], R58 ;  /* 0x0012e83a01007387 */ /* 0x0007e20000100a00 */
[C---:B-1----:R-:W-:Y:S06]  /*5b2d0*/  HMMA.1688.F32.TF32 R60, R240.reuse, R166, R76 ;  /* 0x000000a6f03c723c */ /* 0x042fec000008104c */
[----:B---3--:R-:W-:Y:S01]  /*5b2e0*/  HMMA.1688.F32.TF32 R56, R240, R162, R80 ;  /* 0x000000a2f038723c */ /* 0x008fe20000081050 */
        /* <DEDUP_REMOVED lines=8> */
[C---:B---3--:R-:W-:Y:S05]  /*5b370*/  HMMA.1688.F32.TF32 R56, R240.reuse, R150, R92 ;  /* 0x00000096f038723c */ /* 0x048fea000008105c */
        /* <DEDUP_REMOVED lines=19> */
[----:B------:R-:W-:Y:S08]  /*5b4b0*/  STL.64 [R1+0x1248], R70 ;  /* 0x0012484601007387 */ /* 0x000ff00000100a00 */
[----:B------:R-:W-:Y:S04]  /*5b4c0*/  STL.64 [R1+0x1230], R60 ;  /* 0x0012303c01007387 */ /* 0x000fe80000100a00 */
[----:B------:R-:W-:Y:S04]  /*5b4d0*/  STL.64 [R1+0x1238], R62 ;  /* 0x0012383e01007387 */ /* 0x000fe80000100a00 */
[----:B------:R1:W-:Y:S04]  /*5b4e0*/  STL.64 [R1+0x1220], R56 ;  /* 0x0012203801007387 */ /* 0x0003e80000100a00 */
[----:B------:R3:W-:Y:S04]  /*5b4f0*/  STL.64 [R1+0x1228], R58 ;  /* 0x0012283a01007387 */ /* 0x0007e80000100a00 */
        /* <DEDUP_REMOVED lines=66> */
[----:B------:R1:W-:Y:S04]  /*5b920*/  STL.64 [R1+0x34b8], R124 ;  /* 0x0034b87c01007387 */ /* 0x0003e80000100a00 */
[----:B-1----:R-:W2:Y:S04]  /*5b930*/  LDL.LU R124, [R1+0x100] ;  /* 0x00010000017c7983 */ /* 0x002ea80000300800 */
[----:B------:R-:W2:Y:S04]  /*5b940*/  LDL.LU R125, [R1+0x104] ;  /* 0x00010400017d7983 */ /* 0x000ea80000300800 */
[----:B------:R-:W2:Y:S04]  /*5b950*/  LDL.LU R126, [R1+0x108] ;  /* 0x00010800017e7983 */ /* 0x000ea80000300800 */
[----:B------:R-:W2:Y:S01]  /*5b960*/  LDL.LU R127, [R1+0x10c] ;  /* 0x00010c00017f7983 */ /* 0x000ea20000300800 */
[----:B----4-:R-:W-:-:S15]  /*5b970*/  HMMA.1688.F32.TF32 R116, R240, R122, R116 ;  /* 0x0000007af074723c */ /* 0x010fde0000081074 */
[----:B------:R-:W-:-:S08]  /*5b980*/  NOP ;  /* 0x0000000000007918 */ /* 0x000fd00000000000 */
[----:B------:R-:W-:Y:S04]  /*5b990*/  STL.64 [R1+0x1210], R116 ;  /* 0x0012107401007387 */ /* 0x000fe80000100a00 */
[----:B------:R1:W-:Y:S04]  /*5b9a0*/  STL.64 [R1+0x1218], R118 ;  /* 0x0012187601007387 */ /* 0x0003e80000100a00 */
[----:B-1----:R-:W3:Y:S04]  /*5b9b0*/  LDL.LU.64 R118, [R1+0x35e0] ;  /* 0x0035e00001767983 */ /* 0x002ee80000300a00 */
[----:B------:R-:W4:Y:S04]  /*5b9c0*/  LDL.LU.64 R116, [R1+0x35d8] ;  /* 0x0035d80001747983 */ /* 0x000f280000300a00 */
[----:B------:R1:W-:Y:S04]  /*5b9d0*/  STL.64 [R1+0x34c0], R120 ;  /* 0x0034c07801007387 */ /* 0x0003e80000100a00 */
        /* <DEDUP_REMOVED lines=45> */
[----:B------:R-:W3:Y:S04]  /*5bcb0*/  LDL.LU.64 R88, [R1+0x3568] ;  /* 0x0035680001587983 */ /* 0x000ee80000300a00 */
[----:B------:R-:W3:Y:S04]  /*5bcc0*/  LDL.LU R250, [R1+0x188] ;  /* 0x0001880001fa7983 */ /* 0x000ee80000300800 */
[----:B------:R-:W3:Y:S01]  /*5bcd0*/  LDL.LU R251, [R1+0x18c] ;  /* 0x00018c0001fb7983 */ /* 0x000ee20000300800 */
        /* <DEDUP_REMOVED lines=28> */
[----:B-1----:R-:W2:Y:S01]  /*5bea0*/  LDL.LU.64 R70, [R1+0x3520] ;  /* 0x0035200001467983 */ /* 0x002ea20000300a00 */
[C---:B------:R-:W-:Y:S03]  /*5beb0*/  HMMA.1688.F32.TF32 R60, R240.reuse, R66, R60 ;  /* 0x00000042f03c723c */ /* 0x040fe6000008103c */
[----:B------:R-:W3:Y:S03]  /*5bec0*/  LDL.LU.64 R68, [R1+0x3518] ;  /* 0x0035180001447983 */ /* 0x000ee60000300a00 */
[----:B--2---:R-:W-:-:S15]  /*5bed0*/  HMMA.1688.F32.TF32 R236, R240, R70, R236 ;  /* 0x00000046f0ec723c */ /* 0x004fde00000810ec */
[----:B------:R-:W-:-:S08]  /*5bee0*/  NOP ;  /* 0x0000000000007918 */ /* 0x000fd00000000000 */
[----:B------:R1:W-:Y:S04]  /*5bef0*/  STL.64 [R1+0x1140], R236 ;  /* 0x001140ec01007387 */ /* 0x0003e80000100a00 */
[----:B------:R-:W-:Y:S04]  /*5bf00*/  STL.64 [R1+0x1148], R238 ;  /* 0x001148ee01007387 */ /* 0x000fe80000100a00 */
[----:B-1----:R-:W2:Y:S04]  /*5bf10*/  LDL.LU R236, [R1+0x170] ;  /* 0x0001700001ec7983 */ /* 0x002ea80000300800 */
[----:B------:R-:W2:Y:S04]  /*5bf20*/  LDL.LU R237, [R1+0x174] ;  /* 0x0001740001ed7983 */ /* 0x000ea80000300800 */
        /* <DEDUP_REMOVED lines=9> */
[----:B------:R-:W4:Y:S01]  /*5bfc0*/  LDL.LU.64 R56, [R1+0x34f8] ;  /* 0x0034f80001387983 */ /* 0x000f220000300a00 */
[----:B------:R-:W-:Y:S01]  /*5bfd0*/  HMMA.1688.F32.TF32 R120, R240, R54, R120 ;  /* 0x00000036f078723c */ /* 0x000fe20000081078 */
[----:B------:R-:W-:-:S02]  /*5bfe0*/  IMAD.MOV.U32 R238, RZ, RZ, R49 ;  /* 0x000000ffffee7224 */ /* 0x000fc400078e0031 */
[----:B------:R-:W-:Y:S01]  /*5bff0*/  IMAD.MOV.U32 R239, RZ, RZ, R48 ;  /* 0x000000ffffef7224 */ /* 0x000fe200078e0030 */
[----:B------:R-:W-:Y:S04]  /*5c000*/  LDS R49, [R189+UR13+0x21000] ;  /* 0x0210000dbd317984 */ /* 0x000fe80008000800 */
[----:B------:R-:W-:Y:S01]  /*5c010*/  LDS R48, [R188+UR13+0x21000] ;  /* 0x0210000dbc307984 */ /* 0x000fe20008000800 */
[C---:B---3--:R-:W-:Y:S06]  /*5c020*/  HMMA.1688.F32.TF32 R248, R240.reuse, R22, R248 ;  /* 0x00000016f0f8723c */ /* 0x048fec00000810f8 */
[----:B--2---:R-:W-:Y:S01]  /*5c030*/  HMMA.1688.F32.TF32 R236, R240, R10, R236 ;  /* 0x0000000af0ec723c */ /* 0x004fe200000810ec */
[----:B------:R-:W-:Y:S01]  /*5c040*/  MOV R222, R205 ;  /* 0x000000cd00de7202 */ /* 0x000fe20000000f00 */
[----:B------:R-:W-:-:S04]  /*5c050*/  IMAD.MOV.U32 R223, RZ, RZ, R204 ;  /* 0x000000ffffdf7224 */ /* 0x000fc800078e00cc */
[----:B----4-:R-:W-:-:S15]  /*5c060*/  HMMA.1688.F32.TF32 R180, R240, R58, R180 ;  /* 0x0000003af0b4723c */ /* 0x010fde00000810b4 */
[----:B------:R-:W-:-:S08]  /*5c070*/  NOP ;  /* 0x0000000000007918 */ /* 0x000fd00000000000 */
[----:B------:R1:W-:Y:S02]  /*5c080*/  STL.64 [R1+0x1110], R180 ;  /* 0x001110b401007387 */ /* 0x0003e40000100a00 */
[----:B-1----:R-:W1:Y:S02]  /*5c090*/  S2R R181, SR_TID.X ;  /* 0x0000000000b57919 */ /* 0x002e640000002100 */
[----:B------:R-:W-:Y:S04]  /*5c0a0*/  STL.64 [R1+0x1118], R182 ;  /* 0x001118b601007387 */ /* 0x000fe80000100a00 */
[----:B------:R-:W-:Y:S04]  /*5c0b0*/  STL.64 [R1+0x1100], R120 ;  /* 0x0011007801007387 */ /* 0x000fe80000100a00 */
[----:B------:R2:W-:Y:S01]  /*5c0c0*/  STL.64 [R1+0x1108], R122 ;  /* 0x0011087a01007387 */ /* 0x0005e20000100a00 */
[C---:B-1----:R-:W-:Y:S01]  /*5c0d0*/  LOP3.LUT R16, R181.reuse, 0x7, RZ, 0xc0, !PT ;  /* 0x00000007b5107812 */ /* 0x042fe200078ec0ff */
[----:B------:R-:W-:-:S04]  /*5c0e0*/  IMAD.SHL.U32 R17, R181, 0x2, RZ ;  /* 0x00000002b5117824 */ /* 0x000fc800078e00ff */
[----:B------:R-:W-:-:S05]  /*5c0f0*/  IMAD R16, R16, 0x90, RZ ;  /* 0x0000009010107824 */ /* 0x000fca00078e02ff */
[----:B------:R-:W-:Y:S01]  /*5c100*/  LOP3.LUT R16, R16, 0x30, R17, 0x78, !PT ;  /* 0x0000003010107812 */ /* 0x000fe200078e7811 */
[----:B--2---:R-:W-:Y:S01]  /*5c110*/  HMMA.1688.F32.TF32 R120, R240, R50, R124 ;  /* 0x00000032f078723c */ /* 0x004fe2000008107c */
[----:B------:R-:W-:Y:S02]  /*5c120*/  LDS R50, [R188+UR13+0x21400] ;  /* 0x0214000dbc327984 */ /* 0x000fe40008000800 */
[----:B------:R-:W-:Y:S02]  /*5c130*/  LOP3.LUT R16, R16, 0x40, RZ, 0x3c, !PT ;  /* 0x0000004010107812 */ /* 0x000fe400078e3cff */
[----:B------:R-:W-:Y:S04]  /*5c140*/  LDS R51, [R189+UR13+0x21400] ;  /* 0x0214000dbd337984 */ /* 0x000fe80008000800 */
[----:B------:R-:W1:Y:S04]  /*5c150*/  LDSM.16.M88.4 R188, [R16+UR14] ;  /* 0x0000000e10bc783b */ /* 0x000e680008000200 */
[----:B------:R-:W2:Y:S04]  /*5c160*/  LDSM.16.M88.4 R180, [R16+UR14+0x400] ;  /* 0x0004000e10b4783b */ /* 0x000ea80008000200 */
[----:B------:R-:W3:Y:S06]  /*5c170*/  LDSM.16.M88.4 R124, [R16+UR14+0x800] ;  /* 0x0008000e107c783b */ /* 0x000eec0008000200 */
[----:B------:R-:W-:Y:S04]  /*5c180*/  STL.64 [R1+0x10f0], R120 ;  /* 0x0010f07801007387 */ /* 0x000fe80000100a00 */
[----:B------:R-:W-:Y:S04]  /*5c190*/  STL.64 [R1+0x10f8], R122 ;  /* 0x0010f87a01007387 */ /* 0x000fe80000100a00 */
[----:B------:R-:W-:Y:S04]  /*5c1a0*/  LDSM.16.M88.4 R120, [R16+UR14+0xc00] ;  /* 0x000c000e1078783b */ /* 0x000fe80008000200 */
[----:B-1----:R-:W-:Y:S04]  /*5c1b0*/  STL.64 [R1+0x30], R188 ;  /* 0x000030bc01007387 */ /* 0x002fe80000100a00 */
[----:B------:R-:W-:Y:S04]  /*5c1c0*/  STL.64 [R1+0x38], R190 ;  /* 0x000038be01007387 */ /* 0x000fe80000100a00 */
[----:B--2---:R-:W-:Y:S04]  /*5c1d0*/  STL.64 [R1+0x20], R180 ;  /* 0x000020b401007387 */ /* 0x004fe80000100a00 */
[----:B------:R-:W-:Y:S04]  /*5c1e0*/  STL.64 [R1+0x28], R182 ;  /* 0x000028b601007387 */ /* 0x000fe80000100a00 */
[----:B------:R-:W-:Y:S04]  /*5c1f0*/  STL.64 [R1+0x10e0], R248 ;  /* 0x0010e0f801007387 */ /* 0x000fe80000100a00 */
[----:B------:R-:W-:Y:S04]  /*5c200*/  STL.64 [R1+0x10e8], R250 ;  /* 0x0010e8fa01007387 */ /* 0x000fe80000100a00 */
[----:B------:R-:W1:Y:S04]  /*5c210*/  LDSM.16.M88.4 R248, [R16+UR14+0x1000] ;  /* 0x0010000e10f8783b */ /* 0x000e680008000200 */
[----:B---3--:R-:W-:Y:S04]  /*5c220*/  STL.64 [R1+0x10], R124 ;  /* 0x0000107c01007387 */ /* 0x008fe80000100a00 */
[----:B------:R-:W-:Y:S04]  /*5c230*/  STL.64 [R1+0x18], R126 ;  /* 0x0000187e01007387 */ /* 0x000fe80000100a00 */
[----:B-1----:R-:W-:Y:S04]  /*5c240*/  STL [R1+0x30f4], R250 ;  /* 0x0030f4fa01007387 */ /* 0x002fe80000100800 */
[----:B------:R-:W-:Y:S04]  /*5c250*/  STL.64 [R1], R120 ;  /* 0x0000007801007387 */ /* 0x000fe80000100a00 */
[----:B------:R-:W-:Y:S04]  /*5c260*/  STL.64 [R1+0x8], R122 ;  /* 0x0000087a01007387 */ /* 0x000fe80000100a00 */
[----:B------:R-:W-:Y:S04]  /*5c270*/  STL [R1+0x30f0], R251 ;  /* 0x0030f0fb01007387 */ /* 0x000fe80000100800 */
[----:B------:R1:W-:Y:S04]  /*5c280*/  STL.64 [R1+0x10d0], R236 ;  /* 0x0010d0ec01007387 */ /* 0x0003e80000100a00 */
[----:B------:R2:W-:Y:S04]  /*5c290*/  STL.64 [R1+0x10d8], R238 ;  /* 0x0010d8ee01007387 */ /* 0x0005e80000100a00 */
[----:B------:R-:W3:Y:S04]  /*5c2a0*/  LDL.LU R205, [R1+0x34f4] ;  /* 0x0034f40001cd7983 */ /* 0x000ee80000300800 */
[----:B------:R-:W3:Y:S04]  /*5c2b0*/  LDL.LU R204, [R1+0x34f0] ;  /* 0x0034f00001cc7983 */ /* 0x000ee80000300800 */
[----:B-1----:R-:W4:Y:S04]  /*5c2c0*/  LDL.LU R236, [R1+0x160] ;  /* 0x0001600001ec7983 */ /* 0x002f280000300800 */
[----:B------:R-:W4:Y:S04]  /*5c2d0*/  LDL.LU R237, [R1+0x164] ;  /* 0x0001640001ed7983 */ /* 0x000f280000300800 */
[----:B--2---:R-:W4:Y:S04]  /*5c2e0*/  LDL.LU R238, [R1+0x168] ;  /* 0x0001680001ee7983 */ /* 0x004f280000300800 */
[----:B------:R-:W4:Y:S01]  /*5c2f0*/  LDL.LU R239, [R1+0x16c] ;  /* 0x00016c0001ef7983 */ /* 0x000f220000300800 */
[----:B------:R-:W-:-:S02]  /*5c300*/  IMAD.MOV.U32 R218, RZ, RZ, R201 ;  /* 0x000000ffffda7224 */ /* 0x000fc400078e00c9 */
[----:B------:R-:W-:Y:S01]  /*5c310*/  IMAD.MOV.U32 R219, RZ, RZ, R200 ;  /* 0x000000ffffdb7224 */ /* 0x000fe200078e00c8 */
[----:B------:R-:W2:Y:S01]  /*5c320*/  LDL.LU R201, [R1+0x34ec] ;  /* 0x0034ec0001c97983 */ /* 0x000ea20000300800 */
[----:B------:R-:W-:Y:S01]  /*5c330*/  IMAD.MOV.U32 R214, RZ, RZ, R21 ;  /* 0x000000ffffd67224 */ /* 0x000fe200078e0015 */
[----:B------:R-:W-:Y:S01]  /*5c340*/  MOV R206, R197 ;  /* 0x000000c500ce7202 */ /* 0x000fe20000000f00 */
[----:B------:R-:W-:Y:S01]  /*5c350*/  IMAD.MOV.U32 R215, RZ, RZ, R20 ;  /* 0x000000ffffd77224 */ /* 0x000fe200078e0014 */
[----:B------:R-:W2:Y:S01]  /*5c360*/  LDL.LU R200, [R1+0x34e8] ;  /* 0x0034e80001c87983 */ /* 0x000ea20000300800 */
[----:B------:R-:W-:-:S03]  /*5c370*/  IMAD.MOV.U32 R207, RZ, RZ, R196 ;  /* 0x000000ffffcf7224 */ /* 0x000fc600078e00c4 */
        /* <DEDUP_REMOVED lines=8> */
[----:B------:R-:W2:Y:S04]  /*5c400*/  LDL.LU R198, [R1+0x148] ;  /* 0x0001480001c67983 */ /* 0x000ea80000300800 */
[----:B------:R-:W2:Y:S01]  /*5c410*/  LDL.LU R199, [R1+0x14c] ;  /* 0x00014c0001c77983 */ /* 0x000ea20000300800 */
[----:B------:R-:W-:-:S02]  /*5c420*/  IMAD.MOV.U32 R210, RZ, RZ, R245 ;  /* 0x000000ffffd27224 */ /* 0x000fc400078e00f5 */
[----:B------:R-:W-:Y:S02]  /*5c430*/  IMAD.MOV.U32 R211, RZ, RZ, R244 ;  /* 0x000000ffffd37224 */ /* 0x000fe400078e00f4 */
[----:B------:R-:W1:Y:S04]  /*5c440*/  LDSM.16.M88.4 R244, [R16+UR14+0x1400] ;  /* 0x0014000e10f4783b */ /* 0x000e680008000200 */
[----:B-1----:R-:W-:Y:S04]  /*5c450*/  STL [R1+0x30fc], R246 ;  /* 0x0030fcf601007387 */ /* 0x002fe80000100800 */
[----:B------:R-:W-:Y:S01]  /*5c460*/  STL [R1+0x30f8], R247 ;  /* 0x0030f8f701007387 */ /* 0x000fe20000100800 */
[----:B----4-:R-:W-:-:S15]  /*5c470*/  HMMA.1688.F32.TF32 R236, R240, R34, R236 ;  /* 0x00000022f0ec723c */ /* 0x010fde00000810ec */
        /* <DEDUP_REMOVED lines=9> */
[----:B-1----:R-:W2:Y:S01]  /*5c510*/  LDL.LU R236, [R1+0x50] ;  /* 0x0000500001ec7983 */ /* 0x002ea20000300800 */
[----:B----4-:R-:W-:Y:S01]  /*5c520*/  IMAD.MOV.U32 R238, RZ, RZ, R9 ;  /* 0x000000ffffee7224 */ /* 0x010fe200078e0009 */
[----:B------:R-:W-:-:S02]  /*5c530*/  MOV R239, R8 ;  /* 0x0000000800ef7202 */ /* 0x000fc40000000f00 */
[----:B------:R-:W1:Y:S01]  /*5c540*/  LDSM.16.M88.4 R8, [R16+UR14+0x1800] ;  /* 0x0018000e1008783b */ /* 0x000e620008000200 */
[C---:B---3--:R-:W-:Y:S06]  /*5c550*/  HMMA.1688.F32.TF32 R20, R240.reuse, R46, R20 ;  /* 0x0000002ef014723c */ /* 0x048fec0000081014 */
[----:B--2---:R-:W-:Y:S01]  /*5c560*/  HMMA.1688.F32.TF32 R196, R240, R38, R196 ;  /* 0x00000026f0c4723c */ /* 0x004fe200000810c4 */
[----:B-1----:R-:W-:Y:S04]  /*5c570*/  STL [R1+0x3154], R10 ;  /* 0x0031540a01007387 */ /* 0x002fe80000100800 */
[----:B------:R-:W-:-:S12]  /*5c580*/  STL [R1+0x3150], R11 ;  /* 0x0031500b01007387 */ /* 0x000fd80000100800 */
[----:B------:R-:W-:Y:S04]  /*5c590*/  STL.64 [R1+0x10b0], R20 ;  /* 0x0010b01401007387 */ /* 0x000fe80000100a00 */
[----:B------:R-:W-:Y:S04]  /*5c5a0*/  STL.64 [R1+0x10b8], R22 ;  /* 0x0010b81601007387 */ /* 0x000fe80000100a00 */
[----:B------:R-:W1:Y:S04]  /*5c5b0*/  LDSM.16.M88.4 R20, [R16+UR14+0x1c00] ;  /* 0x001c000e1014783b */ /* 0x000e680008000200 */
[----:B-1----:R-:W-:Y:S04]  /*5c5c0*/  STL [R1+0x307c], R22 ;  /* 0x00307c1601007387 */ /* 0x002fe80000100800 */
[----:B------:R-:W-:Y:S04]  /*5c5d0*/  STL [R1+0x3078], R23 ;  /* 0x0030781701007387 */ /* 0x000fe80000100800 */
[----:B------:R-:W-:Y:S04]  /*5c5e0*/  STL.64 [R1+0x10a0], R196 ;  /* 0x0010a0c401007387 */ /* 0x000fe80000100a00 */
[----:B------:R1:W-:Y:S02]  /*5c5f0*/  STL.64 [R1+0x10a8], R198 ;  /* 0x0010a8c601007387 */ /* 0x0003e40000100a00 */
[C---:B-1----:R-:W-:Y:S06]  /*5c600*/  HMMA.1688.F32.TF32 R196, R240.reuse, R42, R200 ;  /* 0x0000002af0c4723c */ /* 0x042fec00000810c8 */
[----:B------:R-:W-:-:S15]  /*5c610*/  HMMA.1688.F32.TF32 R200, R240, R6, R204 ;  /* 0x00000006f0c8723c */ /* 0x000fde00000810cc */
[----:B------:R-:W-:-:S02]  /*5c620*/  NOP ;  /* 0x0000000000007918 */ /* 0x000fc40000000000 */
[----:B------:R-:W-:Y:S04]  /*5c630*/  STL.64 [R1+0x1090], R196 ;  /* 0x001090c401007387 */ /* 0x000fe80000100a00 */
[----:B------:R1:W-:Y:S04]  /*5c640*/  STL.64 [R1+0x1098], R198 ;  /* 0x001098c601007387 */ /* 0x0003e80000100a00 */
[----:B------:R-:W-:Y:S04]  /*5c650*/  STL.64 [R1+0x1080], R200 ;  /* 0x001080c801007387 */ /* 0x000fe80000100a00 */
[----:B------:R2:W-:Y:S01]  /*5c660*/  STL.64 [R1+0x1088], R202 ;  /* 0x001088ca01007387 */ /* 0x0005e20000100a00 */
[----:B-1----:R-:W-:Y:S01]  /*5c670*/  HMMA.1688.F32.TF32 R196, R240, R14, R208 ;  /* 0x0000000ef0c4723c */ /* 0x002fe200000810d0 */
[----:B------:R-:W-:-:S02]  /*5c680*/  IMAD.MOV.U32 R237, RZ, RZ, R252 ;  /* 0x000000ffffed7224 */ /* 0x000fc400078e00fc */
[----:B------:R-:W-:Y:S03]  /*5c690*/  LDSM.16.M88.4 R208, [R16+UR14+0x3c00] ;  /* 0x003c000e10d0783b */ /* 0x000fe60008000200 */
[----:B--2---:R-:W-:Y:S07]  /*5c6a0*/  HMMA.1688.F32.TF32 R200, R240, R26, R216 ;  /* 0x0000001af0c8723c */ /* 0x004fee00000810d8 */
[----:B------:R-:W-:-:S02]  /*5c6b0*/  IMAD.MOV.U32 R218, RZ, RZ, R185 ;  /* 0x000000ffffda7224 */ /* 0x000fc400078e00b9 */
[----:B------:R-:W-:Y:S01]  /*5c6c0*/  IMAD.MOV.U32 R219, RZ, RZ, R184 ;  /* 0x000000ffffdb7224 */ /* 0x000fe200078e00b8 */
[----:B------:R-:W-:Y:S07]  /*5c6d0*/  HMMA.1688.F32.TF32 R204, R240, R18, R212 ;  /* 0x00000012f0cc723c */ /* 0x000fee00000810d4 */
[----:B------:R-:W-:Y:S04]  /*5c6e0*/  STL.64 [R1+0x1070], R196 ;  /* 0x001070c401007387 */ /* 0x000fe80000100a00 */
[----:B------:R1:W-:Y:S01]  /*5c6f0*/  STL.64 [R1+0x1078], R198 ;  /* 0x001078c601007387 */ /* 0x0003e20000100a00 */
[----:B------:R-:W-:-:S02]  /*5c700*/  IMAD.MOV.U32 R216, RZ, RZ, R193 ;  /* 0x000000ffffd87224 */ /* 0x000fc400078e00c1 */
[----:B------:R-:W-:Y:S01]  /*5c710*/  IMAD.MOV.U32 R217, RZ, RZ, R192 ;  /* 0x000000ffffd97224 */ /* 0x000fe200078e00c0 */
[----:B------:R-:W-:Y:S01]  /*5c720*/  MOV R6, R188 ;  /* 0x000000bc00067202 */ /* 0x000fe20000000f00 */
[----:B------:R-:W-:Y:S01]  /*5c730*/  LDSM.16.M88.4 R192, [R16+UR14+0x4c00] ;  /* 0x004c000e10c0783b */ /* 0x000fe20008000200 */
[----:B------:R-:W-:Y:S02]  /*5c740*/  IMAD.MOV.U32 R7, RZ, RZ, R189 ;  /* 0x000000ffff077224 */ /* 0x000fe400078e00bd */
[----:B------:R-:W-:Y:S01]  /*5c750*/  IMAD.MOV.U32 R2, RZ, RZ, R181 ;  /* 0x000000ffff027224 */ /* 0x000fe200078e00b5 */
[----:B------:R-:W-:Y:S01]  /*5c760*/  MOV R178, R165 ;  /* 0x000000a500b27202 */ /* 0x000fe20000000f00 */
[----:B------:R-:W-:Y:S01]  /*5c770*/  IMAD.MOV.U32 R179, RZ, RZ, R164 ;  /* 0x000000ffffb37224 */ /* 0x000fe200078e00a4 */
[----:B------:R-:W-:Y:S01]  /*5c780*/  LDSM.16.M88.4 R212, [R16+UR14+0x3800] ;  /* 0x0038000e10d4783b */ /* 0x000fe20008000200 */
[----:B-1----:R-:W-:Y:S03]  /*5c790*/  HMMA.1688.F32.TF32 R196, R240, R30, R220 ;  /* 0x0000001ef0c4723c */ /* 0x002fe600000810dc */
[----:B------:R-:W-:Y:S04]  /*5c7a0*/  LDSM.16.M88.4 R220, [R16+UR14+0x3000] ;  /* 0x0030000e10dc783b */ /* 0x000fe80008000200 */
[----:B------:R-:W-:Y:S04]  /*5c7b0*/  STL.64 [R1+0x1060], R204 ;  /* 0x001060cc01007387 */ /* 0x000fe80000100a00 */
[----:B------:R-:W-:Y:S04]  /*5c7c0*/  STL.64 [R1+0x1068], R206 ;  /* 0x001068ce01007387 */ /* 0x000fe80000100a00 */
[----:B------:R-:W-:Y:S04]  /*5c7d0*/  STL.64 [R1+0x1050], R200 ;  /* 0x001050c801007387 */ /* 0x000fe80000100a00 */
[----:B------:R-:W-:Y:S04]  /*5c7e0*/  STL.64 [R1+0x1058], R202 ;  /* 0x001058ca01007387 */ /* 0x000fe80000100a00 */
[----:B------:R1:W-:Y:S04]  /*5c7f0*/  STL.64 [R1+0xdf0], R196 ;  /* 0x000df0c401007387 */ /* 0x0003e80000100a00 */
[----:B------:R2:W-:Y:S04]  /*5c800*/  STL.64 [R1+0xdf8], R198 ;  /* 0x000df8c601007387 */ /* 0x0005e80000100a00 */
[----:B------:R-:W-:Y:S04]  /*5c810*/  LDSM.16.M88.4 R204, [R16+UR14+0x4000] ;  /* 0x0040000e10cc783b */ /* 0x000fe80008000200 */
[----:B------:R-:W-:Y:S01]  /*5c820*/  LDSM.16.M88.4 R200, [R16+UR14+0x4400] ;  /* 0x0044000e10c8783b */ /* 0x000fe20008000200 */
[C---:B------:R-:W-:Y:S03]  /*5c830*/  HMMA.1688.F32.TF32 R184, R48.reuse, R188, R224 ;  /* 0x000000bc30b8723c */ /* 0x040fe600000810e0 */
[----:B------:R-:W-:Y:S03]  /*5c840*/  LDSM.16.M88.4 R224, [R16+UR14+0x2c00] ;  /* 0x002c000e10e0783b */ /* 0x000fe60008000200 */
[C---:B------:R-:W-:Y:S01]  /*5c850*/  HMMA.1688.F32.TF32 R124, R48.reuse, R124, R232 ;  /* 0x0000007c307c723c */ /* 0x040fe200000810e8 */
[----:B------:R-:W-:Y:S05]  /*5c860*/  LDSM.16.M88.4 R232, [R16+UR14+0x2400] ;  /* 0x0024000e10e8783b */ /* 0x000fea0008000200 */
[----:B------:R-:W-:Y:S01]  /*5c870*/  HMMA.1688.F32.TF32 R120, R48, R120, R236 ;  /* 0x000000783078723c */ /* 0x000fe200000810ec */
[----:B------:R-:W3:Y:S11]  /*5c880*/  LDSM.16.M88.4 R236, [R16+UR14+0x2000] ;  /* 0x0020000e10ec783b */ /* 0x000ef60008000200 */
[----:B------:R-:W-:Y:S01]  /*5c890*/  IMAD.MOV.U32 R246, RZ, RZ, R184 ;  /* 0x000000fffff67224 */ /* 0x000fe200078e00b8 */
[----:B-1----:R-:W-:Y:S01]  /*5c8a0*/  MOV R196, R177 ;  /* 0x000000b100c47202 */ /* 0x002fe20000000f00 */
[----:B------:R-:W-:Y:S01]  /*5c8b0*/  IMAD.MOV.U32 R247, RZ, RZ, R185 ;  /* 0x000000fffff77224 */ /* 0x000fe200078e00b9 */
[----:B------:R-:W-:Y:S01]  /*5c8c0*/  LDSM.16.M88.4 R188, [R16+UR14+0x5000] ;  /* 0x0050000e10bc783b */ /* 0x000fe20008000200 */
[----:B------:R-:W-:-:S02]  /*5c8d0*/  IMAD.MOV.U32 R250, RZ, RZ, R186 ;  /* 0x000000fffffa7224 */ /* 0x000fc400078e00ba */
[----:B------:R-:W-:Y:S01]  /*5c8e0*/  IMAD.MOV.U32 R251, RZ, RZ, R187 ;  /* 0x000000fffffb7224 */ /* 0x000fe200078e00bb */
[----:B------:R-:W-:Y:S01]  /*5c8f0*/  LDSM.16.M88.4 R164, [R16+UR14+0x6800] ;  /* 0x0068000e10a4783b */ /* 0x000fe20008000200 */
[----:B------:R-:W-:Y:S03]  /*5c900*/  HMMA.1688.F32.TF32 R184, R48, R180, R228 ;  /* 0x000000b430b8723c */ /* 0x000fe600000810e4 */
[----:B------:R-:W1:Y:S04]  /*5c910*/  LDSM.16.M88.4 R228, [R16+UR14+0x2800] ;  /* 0x0028000e10e4783b */ /* 0x000e680008000200 */
[----:B------:R-:W-:Y:S04]  /*5c920*/  STL [R1+0x315c], R247 ;  /* 0x00315cf701007387 */ /* 0x000fe80000100800 */
[----:B------:R-:W-:Y:S01]  /*5c930*/  STL [R1+0x3158], R246 ;  /* 0x003158f601007387 */ /* 0x000fe20000100800 */
[----:B------:R-:W-:-:S02]  /*5c940*/  IMAD.MOV.U32 R197, RZ, RZ, R176 ;  /* 0x000000ffffc57224 */ /* 0x000fc400078e00b0 */
[----:B--2---:R-:W-:Y:S01]  /*5c950*/  IMAD.MOV.U32 R198, RZ, RZ, R173 ;  /* 0x000000ffffc67224 */ /* 0x004fe200078e00ad */
[----:B------:R-:W-:Y:S08]  /*5c960*/  LDSM.16.M88.4 R180, [R16+UR14+0x5800] ;  /* 0x0058000e10b4783b */ /* 0x000ff00008000200 */
[----:B------:R-:W-:Y:S04]  /*5c970*/  STL.64 [R1+0xdb0], R184 ;  /* 0x000db0b801007387 */ /* 0x000fe80000100a00 */
[----:B------:R-:W-:Y:S04]  /*5c980*/  STL.64 [R1+0xdb8], R186 ;  /* 0x000db8ba01007387 */ /* 0x000fe80000100a00 */
[----:B------:R-:W-:Y:S04]  /*5c990*/  STL.64 [R1+0xd90], R124 ;  /* 0x000d907c01007387 */ /* 0x000fe80000100a00 */
[----:B------:R-:W-:Y:S04]  /*5c9a0*/  STL.64 [R1+0xd98], R126 ;  /* 0x000d987e01007387 */ /* 0x000fe80000100a00 */
[----:B------:R-:W-:Y:S04]  /*5c9b0*/  STL.64 [R1+0xd80], R120 ;  /* 0x000d807801007387 */ /* 0x000fe80000100a00 */
[----:B------:R2:W-:Y:S01]  /*5c9c0*/  STL.64 [R1+0xd88], R122 ;  /* 0x000d887a01007387 */ /* 0x0005e20000100a00 */
[----:B------:R-:W-:-:S03]  /*5c9d0*/  IMAD.MOV.U32 R199, RZ, RZ, R172 ;  /* 0x000000ffffc77224 */ /* 0x000fc600078e00ac */
[----:B------:R-:W-:Y:S01]  /*5c9e0*/  LDSM.16.M88.4 R184, [R16+UR14+0x5400] ;  /* 0x0054000e10b8783b */ /* 0x000fe20008000200 */
[----:B--2---:R-:W-:Y:S03]  /*5c9f0*/  HMMA.1688.F32.TF32 R120, R48, R248, R216 ;  /* 0x000000f83078723c */ /* 0x004fe600000810d8 */
[----:B------:R-:W2:Y:S04]  /*5ca00*/  LDSM.16.M88.4 R216, [R16+UR14+0x3400] ;  /* 0x0034000e10d8783b */ /* 0x000ea80008000200 */
[----:B---3--:R-:W-:Y:S04]  /*5ca10*/  STL [R1+0x3054], R238 ;  /* 0x003054ee01007387 */ /* 0x008fe80000100800 */
        /* <DEDUP_REMOVED lines=9> */
[----:B------:R-:W-:Y:S04]  /*5cab0*/  STL.64 [R1+0xd50], R120 ;  /* 0x000d507801007387 */ /* 0x000fe80000100a00 */
[----:B------:R1:W-:Y:S01]  /*5cac0*/  STL.64 [R1+0xd58], R122 ;  /* 0x000d587a01007387 */ /* 0x0003e20000100a00 */
[----:B------:R-:W-:-:S02]  /*5cad0*/  IMAD.MOV.U32 R176, RZ, RZ, R169 ;  /* 0x000000ffffb07224 */ /* 0x000fc400078e00a9 */
[----:B------:R-:W-:Y:S01]  /*5cae0*/  IMAD.MOV.U32 R177, RZ, RZ, R168 ;  /* 0x000000ffffb17224 */ /* 0x000fe200078e00a8 */
[----:B------:R-:W-:Y:S01]  /*5caf0*/  LDSM.16.M88.4 R172, [R16+UR14+0x6000] ;  /* 0x0060000e10ac783b */ /* 0x000fe20008000200 */
[----:B-1----:R-:W-:Y:S03]  /*5cb00*/  HMMA.1688.F32.TF32 R120, R48, R244, R196 ;  /* 0x000000f43078723c */ /* 0x002fe600000810c4 */
[----:B------:R-:W1:Y:S04]  /*5cb10*/  LDSM.16.M88.4 R196, [R16+UR14+0x4800] ;  /* 0x0048000e10c4783b */ /* 0x000e680008000200 */
[----:B------:R-:W-:Y:S04]  /*5cb20*/  STL.64 [R1+0x3450], R250 ;  /* 0x003450fa01007387 */ /* 0x000fe80000100a00 */
[----:B------:R-:W-:Y:S04]  /*5cb30*/  STL.64 [R1+0x3448], R248 ;  /* 0x003448f801007387 */ /* 0x000fe80000100a00 */
[----:B--2---:R-:W-:Y:S04]  /*5cb40*/  STL [R1+0x3248], R219 ;  /* 0x003248db01007387 */ /* 0x004fe80000100800 */
[----:B------:R-:W-:Y:S04]  /*5cb50*/  STL [R1+0x2fdc], R210 ;  /* 0x002fdcd201007387 */ /* 0x000fe80000100800 */
[----:B------:R-:W-:Y:S04]  /*5cb60*/  STL [R1+0x2fd8], R211 ;  /* 0x002fd8d301007387 */ /* 0x000fe80000100800 */
[----:B------:R-:W-:Y:S01]  /*5cb70*/  STL [R1+0x2fe0], R206 ;  /* 0x002fe0ce01007387 */ /* 0x000fe20000100800 */
[----:B------:R-:W-:-:S03]  /*5cb80*/  IMAD.MOV.U32 R247, RZ, RZ, R121 ;  /* 0x000000fffff77224 */ /* 0x000fc600078e0079 */
[----:B------:R-:W-:Y:S01]  /*5cb90*/  STL [R1+0x2fcc], R207 ;  /* 0x002fcccf01007387 */ /* 0x000fe20000100800 */
[----:B------:R-:W-:-:S03]  /*5cba0*/  IMAD.MOV.U32 R246, RZ, RZ, R122 ;  /* 0x000000fffff67224 */ /* 0x000fc600078e007a */
[----:B------:R-:W-:Y:S01]  /*5cbb0*/  STL [R1+0x2ff0], R202 ;  /* 0x002ff0ca01007387 */ /* 0x000fe20000100800 */
[----:B------:R-:W-:-:S03]  /*5cbc0*/  IMAD.MOV.U32 R10, RZ, RZ, R123 ;  /* 0x000000ffff0a7224 */ /* 0x000fc600078e007b */
[----:B------:R-:W-:Y:S04]  /*5cbd0*/  STL [R1+0x2fe4], R203 ;  /* 0x002fe4cb01007387 */ /* 0x000fe80000100800 */
[----:B------:R2:W-:Y:S01]  /*5cbe0*/  STL [R1+0xd40], R120 ;  /* 0x000d407801007387 */ /* 0x0005e20000100800 */
[----:B------:R-:W-:-:S03]  /*5cbf0*/  IMAD.MOV.U32 R124, RZ, RZ, R161 ;  /* 0x000000ffff7c7224 */ /* 0x000fc600078e00a1 */
[----:B------:R-:W-:Y:S01]  /*5cc00*/  LDSM.16.M88.4 R168, [R16+UR14+0x6400] ;  /* 0x0064000e10a8783b */ /* 0x000fe20008000200 */
[----:B--2---:R-:W-:Y:S03]  /*5cc10*/  HMMA.1688.F32.TF32 R120, R48, R8, R176 ;  /* 0x000000083078723c */ /* 0x004fe600000810b0 */
[----:B------:R-:W2:Y:S01]  /*5cc20*/  LDSM.16.M88.4 R176, [R16+UR14+0x5c00] ;  /* 0x005c000e10b0783b */ /* 0x000ea20008000200 */
[----:B------:R-:W-:-:S03]  /*5cc30*/  MOV R125, R160 ;  /* 0x000000a0007d7202 */ /* 0x000fc60000000f00 */
[----:B------:R-:W3:Y:S04]  /*5cc40*/  LDSM.16.M88.4 R160, [R16+UR14+0x6c00] ;  /* 0x006c000e10a0783b */ /* 0x000ee80008000200 */
[----:B------:R-:W-:Y:S04]  /*5cc50*/  STL.64 [R1+0x3440], R246 ;  /* 0x003440f601007387 */ /* 0x000fe80000100a00 */
[----:B------:R-:W-:Y:S04]  /*5cc60*/  STL.64 [R1+0x3438], R244 ;  /* 0x003438f401007387 */ /* 0x000fe80000100a00 */
[----:B-1----:R-:W-:Y:S04]  /*5cc70*/  STL [R1+0x2fc8], R198 ;  /* 0x002fc8c601007387 */ /* 0x002fe80000100800 */
[----:B------:R-:W-:Y:S01]  /*5cc80*/  STL [R1+0x2fc4], R199 ;  /* 0x002fc4c701007387 */ /* 0x000fe20000100800 */
[----:B------:R-:W-:-:S03]  /*5cc90*/  IMAD.MOV.U32 R126, RZ, RZ, R3 ;  /* 0x000000ffff7e7224 */ /* 0x000fc600078e0003 */
        /* <DEDUP_REMOVED lines=8> */
[----:B------:R-:W-:Y:S04]  /*5cd20*/  STL [R1+0x3014], R182 ;  /* 0x003014b601007387 */ /* 0x000fe80000100800 */
[----:B------:R-:W-:Y:S04]  /*5cd30*/  STL [R1+0x3010], R183 ;  /* 0x003010b701007387 */ /* 0x000fe80000100800 */
[----:B------:R-:W-:Y:S04]  /*5cd40*/  STL.64 [R1+0x3430], R10 ;  /* 0x0034300a01007387 */ /* 0x000fe80000100a00 */
[----:B------:R1:W-:Y:S02]  /*5cd50*/  STL.64 [R1+0x3428], R8 ;  /* 0x0034280801007387 */ /* 0x0003e40000100a00 */
[----:B-1----:R-:W-:Y:S02]  /*5cd60*/  HMMA.1688.F32.TF32 R8, R48, R20, R124 ;  /* 0x000000143008723c */ /* 0x002fe4000008107c */
[----:B--2---:R-:W-:Y:S04]  /*5cd70*/  STL [R1+0x302c], R178 ;  /* 0x00302cb201007387 */ /* 0x004fe80000100800 */
        /* <DEDUP_REMOVED lines=8> */
[----:B---3--:R-:W-:Y:S01]  /*5ce00*/  STL [R1+0x3064], R162 ;  /* 0x003064a201007387 */ /* 0x008fe20000100800 */
[----:B------:R-:W-:-:S03]  /*5ce10*/  IMAD.MOV.U32 R241, RZ, RZ, R156 ;  /* 0x000000fffff17224 */ /* 0x000fc600078e009c */
[----:B------:R-:W-:Y:S01]  /*5ce20*/  STL [R1+0x3060], R163 ;  /* 0x003060a301007387 */ /* 0x000fe20000100800 */
[----:B------:R-:W-:-:S03]  /*5ce30*/  IMAD.MOV.U32 R242, RZ, RZ, R157 ;  /* 0x000000fffff27224 */ /* 0x000fc600078e009d */
[----:B------:R-:W2:Y:S04]  /*5ce40*/  LDL.LU R152, [R1+0x34d4] ;  /* 0x0034d40001987983 */ /* 0x000ea80000300800 */
[----:B------:R1:W-:Y:S04]  /*5ce50*/  STL.64 [R1+0xd20], R8 ;  /* 0x000d200801007387 */ /* 0x0003e80000100a00 */
[----:B------:R3:W-:Y:S04]  /*5ce60*/  STL.64 [R1+0xd28], R10 ;  /* 0x000d280a01007387 */ /* 0x0007e80000100a00 */
[----:B------:R-:W4:Y:S04]  /*5ce70*/  LDL.LU R156, [R1+0x34d0] ;  /* 0x0034d000019c7983 */ /* 0x000f280000300800 */
[----:B------:R-:W2:Y:S01]  /*5ce80*/  LDL.LU R157, [R1+0x34cc] ;  /* 0x0034cc00019d7983 */ /* 0x000ea20000300800 */
[----:B------:R-:W-:-:S03]  /*5ce90*/  IMAD.MOV.U32 R243, RZ, RZ, R153 ;  /* 0x000000fffff37224 */ /* 0x000fc600078e0099 */
[----:B------:R-:W2:Y:S04]  /*5cea0*/  LDL.LU R153, [R1+0x34c8] ;  /* 0x0034c80001997983 */ /* 0x000ea80000300800 */
[----:B------:R-:W2:Y:S04]  /*5ceb0*/  LDL.LU R124, [R1+0x420] ;  /* 0x00042000017c7983 */ /* 0x000ea80000300800 */
[----:B------:R-:W2:Y:S04]  /*5cec0*/  LDL.LU R125, [R1+0x424] ;  /* 0x00042400017d7983 */ /* 0x000ea80000300800 */
[----:B------:R-:W2:Y:S04]  /*5ced0*/  LDL.LU R126, [R1+0x428] ;  /* 0x00042800017e7983 */ /* 0x000ea80000300800 */
[----:B------:R-:W2:Y:S01]  /*5cee0*/  LDL.LU R127, [R1+0x42c] ;  /* 0x00042c00017f7983 */ /* 0x000ea20000300800 */
[----:B------:R-:W-:Y:S01]  /*5cef0*/  IMAD.MOV.U32 R252, RZ, RZ, R121 ;  /* 0x000000fffffc7224 */ /* 0x000fe200078e0079 */
[----:B------:R-:W-:Y:S01]  /*5cf00*/  MOV R247, R144 ;  /* 0x0000009000f77202 */ /* 0x000fe20000000f00 */
[----:B------:R-:W-:-:S02]  /*5cf10*/  IMAD.MOV.U32 R246, RZ, RZ, R145 ;  /* 0x000000fffff67224 */ /* 0x000fc400078e0091 */
[----:B------:R-:W-:Y:S01]  /*5cf20*/  LDSM.16.M88.4 R144, [R16+UR14+0x7c00] ;  /* 0x007c000e1090783b */ /* 0x000fe20008000200 */
[----:B-1----:R-:W-:Y:S02]  /*5cf30*/  IMAD.MOV.U32 R8, RZ, RZ, R141 ;  /* 0x000000ffff087224 */ /* 0x002fe400078e008d */
[----:B------:R-:W-:Y:S02]  /*5cf40*/  IMAD.MOV.U32 R9, RZ, RZ, R140 ;  /* 0x000000ffff097224 */ /* 0x000fe400078e008c */
[----:B------:R-:W-:Y:S01]  /*5cf50*/  LDSM.16.M88.4 R140, [R16+UR14+0x8000] ;  /* 0x0080000e108c783b */ /* 0x000fe20008000200 */
[----:B---3--:R-:W-:Y:S02]  /*5cf60*/  IMAD.MOV.U32 R10, RZ, RZ, R137 ;  /* 0x000000ffff0a7224 */ /* 0x008fe400078e0089 */
[----:B------:R-:W-:Y:S01]  /*5cf70*/  IMAD.MOV.U32 R11, RZ, RZ, R136 ;  /* 0x000000ffff0b7224 */ /* 0x000fe200078e0088 */
[----:B------:R-:W-:Y:S01]  /*5cf80*/  MOV R249, R132 ;  /* 0x0000008400f97202 */ /* 0x000fe20000000f00 */
[----:B------:R-:W-:Y:S01]  /*5cf90*/  LDSM.16.M88.4 R136, [R16+UR14+0x8400] ;  /* 0x0084000e1088783b */ /* 0x000fe20008000200 */
[----:B------:R-:W-:-:S02]  /*5cfa0*/  IMAD.MOV.U32 R248, RZ, RZ, R133 ;  /* 0x000000fffff87224 */ /* 0x000fc400078e0085 */
[----:B------:R-:W-:Y:S01]  /*5cfb0*/  IMAD.MOV.U32 R250, RZ, RZ, R129 ;  /* 0x000000fffffa7224 */ /* 0x000fe200078e0081 */
[----:B------:R-:W-:Y:S01]  /*5cfc0*/  LDSM.16.M88.4 R132, [R16+UR14+0x8800] ;  /* 0x0088000e1084783b */ /* 0x000fe20008000200 */
[----:B------:R-:W-:-:S03]  /*5cfd0*/  IMAD.MOV.U32 R251, RZ, RZ, R128 ;  /* 0x000000fffffb7224 */ /* 0x000fc600078e0080 */
[----:B------:R-:W-:Y:S01]  /*5cfe0*/  LDSM.16.M88.4 R128, [R16+UR14+0x8c00] ;  /* 0x008c000e1080783b */ /* 0x000fe20008000200 */
[----:B------:R-:W-:Y:S01]  /*5cff0*/  IMAD.MOV.U32 R3, RZ, RZ, R122 ;  /* 0x000000ffff037224 */ /* 0x000fe200078e007a */
[----:B------:R-:W-:Y:S01]  /*5d000*/  MOV R0, R123 ;  /* 0x0000007b00007202 */ /* 0x000fe20000000f00 */
[----:B------:R-:W-:Y:S02]  /*5d010*/  IMAD.MOV.U32 R244, RZ, RZ, R149 ;  /* 0x000000fffff47224 */ /* 0x000fe400078e0095 */
[----:B------:R-:W-:Y:S01]  /*5d020*/  IMAD.MOV.U32 R245, RZ, RZ, R148 ;  /* 0x000000fffff57224 */ /* 0x000fe200078e0094 */
[C---:B------:R-:W-:Y:S01]  /*5d030*/  HMMA.1688.F32.TF32 R8, R48.reuse, R224, R8 ;  /* 0x000000e03008723c */ /* 0x040fe20000081008 */
[----:B------:R-:W-:Y:S02]  /*5d040*/  IMAD.MOV.U32 R119, RZ, RZ, R84 ;  /* 0x000000ffff777224 */ /* 0x000fe400078e0054 */
[----:B------:R-:W-:Y:S02]  /*5d050*/  IMAD.MOV.U32 R102, RZ, RZ, R89 ;  /* 0x000000ffff667224 */ /* 0x000fe400078e0059 */
[----:B------:R-:W-:Y:S01]  /*5d060*/  IMAD.MOV.U32 R103, RZ, RZ, R88 ;  /* 0x000000ffff677224 */ /* 0x000fe200078e0058 */
[----:B------:R-:W-:Y:S01]  /*5d070*/  HMMA.1688.F32.TF32 R244, R48, R228, R244 ;  /* 0x000000e430f4723c */ /* 0x000fe200000810f4 */
[----:B------:R-:W-:Y:S01]  /*5d080*/  IMAD.MOV.U32 R86, RZ, RZ, R113 ;  /* 0x000000ffff567224 */ /* 0x000fe200078e0071 */
[----:B------:R-:W-:Y:S01]  /*5d090*/  MOV R91, R104 ;  /* 0x00000068005b7202 */ /* 0x000fe20000000f00 */
[----:B------:R-:W-:Y:S01]  /*5d0a0*/  IMAD.MOV.U32 R87, RZ, RZ, R112 ;  /* 0x000000ffff577224 */ /* 0x000fe200078e0070 */
[----:B------:R-:W-:-:S14]  /*5d0b0*/  LDSM.16.M88.4 R148, [R16+UR14+0x7800] ;  /* 0x0078000e1094783b */ /* 0x000fdc0008000200 */
[----:B------:R-:W-:Y:S02]  /*5d0c0*/  IMAD.MOV.U32 R22, RZ, RZ, R10 ;  /* 0x000000ffff167224 */ /* 0x000fe400078e000a */
[----:B------:R-:W-:Y:S01]  /*5d0d0*/  IMAD.MOV.U32 R23, RZ, RZ, R11 ;  /* 0x000000ffff177224 */ /* 0x000fe200078e000b */
[----:B----4-:R-:W-:Y:S01]  /*5d0e0*/  MOV R121, R156 ;  /* 0x0000009c00797202 */ /* 0x010fe20000000f00 */
[----:B--2---:R-:W-:Y:S02]  /*5d0f0*/  IMAD.MOV.U32 R120, RZ, RZ, R157 ;  /* 0x000000ffff787224 */ /* 0x004fe400078e009d */
[----:B------:R-:W1:Y:S01]  /*5d100*/  LDSM.16.M88.4 R156, [R16+UR14+0x7000] ;  /* 0x0070000e109c783b */ /* 0x000e620008000200 */
[----:B------:R-:W-:Y:S02]  /*5d110*/  IMAD.MOV.U32 R123, RZ, RZ, R152 ;  /* 0x000000ffff7b7224 */ /* 0x000fe400078e0098 */
[----:B------:R-:W-:Y:S02]  /*5d120*/  IMAD.MOV.U32 R122, RZ, RZ, R153 ;  /* 0x000000ffff7a7224 */ /* 0x000fe400078e0099 */
[----:B------:R-:W-:Y:S01]  /*5d130*/  IMAD.MOV.U32 R90, RZ, RZ, R105 ;  /* 0x000000ffff5a7224 */ /* 0x000fe200078e0069 */
[----:B------:R-:W2:Y:S04]  /*5d140*/  LDSM.16.M88.4 R152, [R16+UR14+0x7400] ;  /* 0x0074000e1098783b */ /* 0x000ea80008000200 */
[C---:B------:R-:W-:Y:S06]  /*5d150*/  HMMA.1688.F32.TF32 R120, R48.reuse, R236, R120 ;  /* 0x000000ec3078723c */ /* 0x040fec0000081078 */
[C---:B------:R-:W-:Y:S01]  /*5d160*/  HMMA.1688.F32.TF32 R124, R48.reuse, R232, R124 ;  /* 0x000000e8307c723c */ /* 0x040fe2000008107c */
        /* <DEDUP_REMOVED lines=12> */
[----:B------:R1:W-:Y:S04]  /*5d230*/  STL.64 [R1+0xd00], R120 ;  /* 0x000d007801007387 */ /* 0x0003e80000100a00 */
[----:B------:R-:W-:Y:S04]  /*5d240*/  STL.64 [R1+0xd08], R122 ;  /* 0x000d087a01007387 */ /* 0x000fe80000100a00 */
[----:B-1----:R-:W3:Y:S04]  /*5d250*/  LDL.LU.64 R120, [R1+0x34c0] ;  /* 0x0034c00001787983 */ /* 0x002ee80000300a00 */
[----:B------:R1:W-:Y:S04]  /*5d260*/  STL.64 [R1+0xcf0], R124 ;  /* 0x000cf07c01007387 */ /* 0x0003e80000100a00 */
[----:B------:R-:W-:Y:S04]  /*5d270*/  STL.64 [R1+0xcf8], R126 ;  /* 0x000cf87e01007387 */ /* 0x000fe80000100a00 */
[----:B-1----:R-:W4:Y:S04]  /*5d280*/  LDL.LU.64 R124, [R1+0x34b8] ;  /* 0x0034b800017c7983 */ /* 0x002f280000300a00 */
[----:B------:R1:W-:Y:S04]  /*5d290*/  STL.64 [R1+0xcc0], R244 ;  /* 0x000cc0f401007387 */ /* 0x0003e80000100a00 */
[----:B------:R2:W-:Y:S04]  /*5d2a0*/  STL.64 [R1+0xcc8], R246 ;  /* 0x000cc8f601007387 */ /* 0x0005e80000100a00 */
[----:B-1----:R-:W3:Y:S04]  /*5d2b0*/  LDL.LU R244, [R1+0x3d0] ;  /* 0x0003d00001f47983 */ /* 0x002ee80000300800 */
[----:B------:R-:W3:Y:S04]  /*5d2c0*/  LDL.LU R245, [R1+0x3d4] ;  /* 0x0003d40001f57983 */ /* 0x000ee80000300800 */
[----:B--2---:R-:W3:Y:S04]  /*5d2d0*/  LDL.LU R246, [R1+0x3d8] ;  /* 0x0003d80001f67983 */ /* 0x004ee80000300800 */
[----:B------:R-:W3:Y:S04]  /*5d2e0*/  LDL.LU R247, [R1+0x3dc] ;  /* 0x0003dc0001f77983 */ /* 0x000ee80000300800 */
[----:B------:R-:W-:Y:S04]  /*5d2f0*/  STL.64 [R1+0x3418], R228 ;  /* 0x003418e401007387 */ /* 0x000fe80000100a00 */
[----:B------:R1:W-:Y:S02]  /*5d300*/  STL.64 [R1+0xcb0], R8 ;  /* 0x000cb00801007387 */ /* 0x0003e40000100a00 */
[----:B-1----:R-:W-:Y:S02]  /*5d310*/  HMMA.1688.F32.TF32 R8, R48, R220, R248 ;  /* 0x000000dc3008723c */ /* 0x002fe400000810f8 */
[----:B------:R-:W-:Y:S04]  /*5d320*/  STL.64 [R1+0x3420], R224 ;  /* 0x003420e001007387 */ /* 0x000fe80000100a00 */
[----:B------:R-:W-:Y:S04]  /*5d330*/  STL [R1+0x3084], R23 ;  /* 0x0030841701007387 */ /* 0x000fe80000100800 */
[----:B------:R-:W-:-:S13]  /*5d340*/  STL [R1+0x3080], R22 ;  /* 0x0030801601007387 */ /* 0x000fda0000100800 */
[----:B------:R1:W-:Y:S04]  /*5d350*/  STL.64 [R1+0xca0], R8 ;  /* 0x000ca00801007387 */ /* 0x0003e80000100a00 */
[----:B------:R-:W2:Y:S04]  /*5d360*/  LDL.LU R248, [R1+0x3c0] ;  /* 0x0003c00001f87983 */ /* 0x000ea80000300800 */
[----:B------:R-:W2:Y:S04]  /*5d370*/  LDL.LU R249, [R1+0x3c4] ;  /* 0x0003c40001f97983 */ /* 0x000ea80000300800 */
[----:B------:R-:W2:Y:S04]  /*5d380*/  LDL.LU R250, [R1+0x3c8] ;  /* 0x0003c80001fa7983 */ /* 0x000ea80000300800 */
[----:B------:R-:W2:Y:S01]  /*5d390*/  LDL.LU R251, [R1+0x3cc] ;  /* 0x0003cc0001fb7983 */ /* 0x000ea20000300800 */
[----:B------:R-:W-:Y:S01]  /*5d3a0*/  IMAD.MOV.U32 R162, RZ, RZ, R10 ;  /* 0x000000ffffa27224 */ /* 0x000fe200078e000a */
[----:B------:R-:W-:-:S02]  /*5d3b0*/  MOV R163, R11 ;  /* 0x0000000b00a37202 */ /* 0x000fc40000000f00 */
[----:B-1----:R-:W-:Y:S01]  /*5d3c0*/  HMMA.1688.F32.TF32 R8, R48, R216, R240 ;  /* 0x000000d83008723c */ /* 0x002fe200000810f0 */
[----:B------:R-:W-:Y:S04]  /*5d3d0*/  STL.64 [R1+0x3458], R220 ;  /* 0x003458dc01007387 */ /* 0x000fe80000100a00 */
[----:B------:R-:W-:Y:S04]  /*5d3e0*/  STL [R1+0x3070], R162 ;  /* 0x003070a201007387 */ /* 0x000fe80000100800 */
[----:B------:R-:W-:Y:S04]  /*5d3f0*/  STL [R1+0x306c], R163 ;  /* 0x00306ca301007387 */ /* 0x000fe80000100800 */
        /* <DEDUP_REMOVED lines=8> */
[----:B------:R-:W-:Y:S04]  /*5d480*/  STL [R1+0x3468], R218 ;  /* 0x003468da01007387 */ /* 0x000fe80000100800 */
[----:B------:R-:W-:Y:S04]  /*5d490*/  STL.64 [R1+0x3460], R216 ;  /* 0x003460d801007387 */ /* 0x000fe80000100a00 */
[----:B------:R-:W-:Y:S04]  /*5d4a0*/  STL [R1+0x308c], R239 ;  /* 0x00308cef01007387 */ /* 0x000fe80000100800 */
[----:B------:R-:W-:Y:S04]  /*5d4b0*/  STL [R1+0x3088], R238 ;  /* 0x003088ee01007387 */ /* 0x000fe80000100800 */
[----:B------:R-:W-:Y:S04]  /*5d4c0*/  STL [R1+0x3074], R167 ;  /* 0x003074a701007387 */ /* 0x000fe80000100800 */
[----:B------:R-:W-:Y:S01]  /*5d4d0*/  STL [R1+0x3068], R166 ;  /* 0x003068a601007387 */ /* 0x000fe20000100800 */
[----:B---3--:R-:W-:Y:S03]  /*5d4e0*/  HMMA.1688.F32.TF32 R8, R48, R212, R244 ;  /* 0x000000d43008723c */ /* 0x008fe600000810f4 */
[----:B------:R-:W3:Y:S04]  /*5d4f0*/  LDL.LU R244, [R1+0x3a0] ;  /* 0x0003a00001f47983 */ /* 0x000ee80000300800 */
[----:B------:R-:W3:Y:S04]  /*5d500*/  LDL.LU R245, [R1+0x3a4] ;  /* 0x0003a40001f57983 */ /* 0x000ee80000300800 */
[----:B------:R-:W3:Y:S04]  /*5d510*/  LDL.LU R246, [R1+0x3a8] ;  /* 0x0003a80001f67983 */ /* 0x000ee80000300800 */
[----:B------:R-:W3:Y:S04]  /*5d520*/  LDL.LU R247, [R1+0x3ac] ;  /* 0x0003ac0001f77983 */ /* 0x000ee80000300800 */
[----:B------:R-:W-:Y:S05]  /*5d530*/  STL.64 [R1+0x3478], R214 ;  /* 0x003478d601007387 */ /* 0x000fea0000100a00 */
[----:B------:R-:W-:Y:S01]  /*5d540*/  IMAD.MOV.U32 R195, RZ, RZ, R11 ;  /* 0x000000ffffc37224 */ /* 0x000fe200078e000b */
[----:B------:R-:W-:Y:S01]  /*5d550*/  MOV R198, R9 ;  /* 0x0000000900c67202 */ /* 0x000fe20000000f00 */
[----:B------:R-:W-:Y:S01]  /*5d560*/  IMAD.MOV.U32 R199, RZ, RZ, R10 ;  /* 0x000000ffffc77224 */ /* 0x000fe200078e000a */
[----:B------:R-:W-:Y:S01]  /*5d570*/  STL.64 [R1+0x3470], R212 ;  /* 0x003470d401007387 */ /* 0x000fe20000100a00 */
[----:B------:R-:W-:-:S03]  /*5d580*/  IMAD.MOV.U32 R207, RZ, RZ, R8 ;  /* 0x000000ffffcf7224 */ /* 0x000fc600078e0008 */
[----:B------:R-:W-:Y:S04]  /*5d590*/  STL [R1+0x309c], R195 ;  /* 0x00309cc301007387 */ /* 0x000fe80000100800 */
[----:B------:R-:W-:Y:S04]  /*5d5a0*/  STL [R1+0x3098], R199 ;  /* 0x003098c701007387 */ /* 0x000fe80000100800 */
[----:B------:R-:W-:Y:S04]  /*5d5b0*/  STL [R1+0x3094], R198 ;  /* 0x003094c601007387 */ /* 0x000fe80000100800 */
[----:B------:R-:W-:Y:S01]  /*5d5c0*/  STL [R1+0x3090], R207 ;  /* 0x003090cf01007387 */ /* 0x000fe20000100800 */
[----:B--2---:R-:W-:Y:S03]  /*5d5d0*/  HMMA.1688.F32.TF32 R8, R48, R208, R248 ;  /* 0x000000d03008723c */ /* 0x004fe600000810f8 */
[----:B------:R-:W2:Y:S04]  /*5d5e0*/  LDL.LU R248, [R1+0x390] ;  /* 0x0003900001f87983 */ /* 0x000ea80000300800 */
[----:B------:R-:W2:Y:S04]  /*5d5f0*/  LDL.LU R249, [R1+0x394] ;  /* 0x0003940001f97983 */ /* 0x000ea80000300800 */
[----:B------:R-:W2:Y:S04]  /*5d600*/  LDL.LU R250, [R1+0x398] ;  /* 0x0003980001fa7983 */ /* 0x000ea80000300800 */
[----:B------:R-:W2:Y:S09]  /*5d610*/  LDL.LU R251, [R1+0x39c] ;  /* 0x00039c0001fb7983 */ /* 0x000eb20000300800 */
[----:B------:R-:W-:Y:S01]  /*5d620*/  IMAD.MOV.U32 R203, RZ, RZ, R8 ;  /* 0x000000ffffcb7224 */ /* 0x000fe200078e0008 */
[----:B------:R-:W-:Y:S01]  /*5d630*/  MOV R211, R11 ;  /* 0x0000000b00d37202 */ /* 0x000fe20000000f00 */
[----:B------:R-:W-:-:S02]  /*5d640*/  IMAD.MOV.U32 R206, RZ, RZ, R9 ;  /* 0x000000ffffce7224 */ /* 0x000fc400078e0009 */
[----:B------:R-:W-:Y:S02]  /*5d650*/  IMAD.MOV.U32 R210, RZ, RZ, R10 ;  /* 0x000000ffffd27224 */ /* 0x000fe400078e000a */
[----:B----4-:R-:W-:-:S15]  /*5d660*/  HMMA.1688.F32.TF32 R8, R48, R204, R240 ;  /* 0x000000cc3008723c */ /* 0x010fde00000810f0 */
[----:B------:R-:W-:-:S09]  /*5d670*/  NOP ;  /* 0x0000000000007918 */ /* 0x000fd20000000000 */
[----:B------:R-:W-:Y:S02]  /*5d680*/  IMAD.MOV.U32 R190, RZ, RZ, R8 ;  /* 0x000000ffffbe7224 */ /* 0x000fe400078e0008 */
[----:B------:R-:W-:Y:S02]  /*5d690*/  IMAD.MOV.U32 R191, RZ, RZ, R9 ;  /* 0x000000ffffbf7224 */ /* 0x000fe400078e0009 */
[----:B------:R-:W-:Y:S02]  /*5d6a0*/  IMAD.MOV.U32 R194, RZ, RZ, R10 ;  /* 0x000000ffffc27224 */ /* 0x000fe400078e000a */
[----:B------:R-:W-:Y:S01]  /*5d6b0*/  IMAD.MOV.U32 R202, RZ, RZ, R11 ;  /* 0x000000ffffca7224 */ /* 0x000fe200078e000b */
[----:B------:R-:W-:Y:S04]  /*5d6c0*/  STL.64 [R1+0x3488], R210 ;  /* 0x003488d201007387 */ /* 0x000fe80000100a00 */
[----:B------:R1:W-:Y:S04]  /*5d6d0*/  STL.64 [R1+0x3480], R208 ;  /* 0x003480d001007387 */ /* 0x0003e80000100a00 */
[----:B------:R-:W-:Y:S04]  /*5d6e0*/  STL [R1+0x30a4], R206 ;  /* 0x0030a4ce01007387 */ /* 0x000fe80000100800 */
[----:B------:R-:W-:Y:S04]  /*5d6f0*/  STL [R1+0x30a0], R203 ;  /* 0x0030a0cb01007387 */ /* 0x000fe80000100800 */
[----:B------:R-:W1:Y:S04]  /*5d700*/  LDL.LU R240, [R1+0x380] ;  /* 0x0003800001f07983 */ /* 0x000e680000300800 */
[----:B------:R-:W1:Y:S04]  /*5d710*/  LDL.LU R241, [R1+0x384] ;  /* 0x0003840001f17983 */ /* 0x000e680000300800 */
[----:B------:R-:W1:Y:S04]  /*5d720*/  LDL.LU R242, [R1+0x388] ;  /* 0x0003880001f27983 */ /* 0x000e680000300800 */
[----:B------:R-:W1:Y:S04]  /*5d730*/  LDL.LU R243, [R1+0x38c] ;  /* 0x00038c0001f37983 */ /* 0x000e680000300800 */
[----:B------:R-:W-:Y:S04]  /*5d740*/  STL [R1+0x30b4], R202 ;  /* 0x0030b4ca01007387 */ /* 0x000fe80000100800 */
[----:B------:R-:W-:Y:S04]  /*5d750*/  STL [R1+0x30b0], R194 ;  /* 0x0030b0c201007387 */ /* 0x000fe80000100800 */
[----:B------:R4:W-:Y:S04]  /*5d760*/  STL [R1+0x30ac], R191 ;  /* 0x0030acbf01007387 */ /* 0x0009e80000100800 */
[----:B------:R4:W-:Y:S04]  /*5d770*/  STL [R1+0x30a8], R190 ;  /* 0x0030a8be01007387 */ /* 0x0009e80000100800 */
[----:B------:R-:W4:Y:S04]  /*5d780*/  LDL.LU R228, [R1+0x370] ;  /* 0x0003700001e47983 */ /* 0x000f280000300800 */
[----:B------:R-:W4:Y:S04]  /*5d790*/  LDL.LU R229, [R1+0x374] ;  /* 0x0003740001e57983 */ /* 0x000f280000300800 */
[----:B------:R-:W4:Y:S04]  /*5d7a0*/  LDL.LU R230, [R1+0x378] ;  /* 0x0003780001e67983 */ /* 0x000f280000300800 */
[----:B------:R-:W4:Y:S01]  /*5d7b0*/  LDL.LU R231, [R1+0x37c] ;  /* 0x00037c0001e77983 */ /* 0x000f220000300800 */
[----:B---3--:R-:W-:-:S15]  /*5d7c0*/  HMMA.1688.F32.TF32 R8, R48, R200, R244 ;  /* 0x000000c83008723c */ /* 0x008fde00000810f4 */
[----:B------:R-:W-:-:S09]  /*5d7d0*/  NOP ;  /* 0x0000000000007918 */ /* 0x000fd20000000000 */
[----:B------:R-:W-:Y:S01]  /*5d7e0*/  IMAD.MOV.U32 R182, RZ, RZ, R8 ;  /* 0x000000ffffb67224 */ /* 0x000fe200078e0008 */
[----:B------:R-:W-:Y:S01]  /*5d7f0*/  MOV R183, R9 ;  /* 0x0000000900b77202 */ /* 0x000fe20000000f00 */
[----:B------:R-:W-:Y:S02]  /*5d800*/  IMAD.MOV.U32 R186, RZ, RZ, R10 ;  /* 0x000000ffffba7224 */ /* 0x000fe400078e000a */
[----:B------:R-:W-:-:S05]  /*5d810*/  IMAD.MOV.U32 R187, RZ, RZ, R11 ;  /* 0x000000ffffbb7224 */ /* 0x000fca00078e000b */
[----:B------:R-:W-:Y:S04]  /*5d820*/  STL [R1+0x30c4], R187 ;  /* 0x0030c4bb01007387 */ /* 0x000fe80000100800 */
[----:B------:R-:W-:Y:S01]  /*5d830*/  STL [R1+0x30c0], R186 ;  /* 0x0030c0ba01007387 */ /* 0x000fe20000100800 */
[----:B--2---:R-:W-:Y:S03]  /*5d840*/  HMMA.1688.F32.TF32 R8, R48, R196, R248 ;  /* 0x000000c43008723c */ /* 0x004fe600000810f8 */
[----:B------:R2:W-:Y:S04]  /*5d850*/  STL [R1+0x30bc], R183 ;  /* 0x0030bcb701007387 */ /* 0x0005e80000100800 */
[----:B------:R3:W-:-:S15]  /*5d860*/  STL [R1+0x30b8], R182 ;  /* 0x0030b8b601007387 */ /* 0x0007de0000100800 */
[----:B------:R-:W-:-:S02]  /*5d870*/  NOP ;  /* 0x0000000000007918 */ /* 0x000fc40000000000 */
[----:B------:R-:W-:Y:S02]  /*5d880*/  IMAD.MOV.U32 R174, RZ, RZ, R8 ;  /* 0x000000ffffae7224 */ /* 0x000fe400078e0008 */
[----:B------:R-:W-:Y:S01]  /*5d890*/  IMAD.MOV.U32 R175, RZ, RZ, R9 ;  /* 0x000000ffffaf7224 */ /* 0x000fe200078e0009 */
[----:B------:R-:W2:Y:S01]  /*5d8a0*/  LDL.LU R8, [R1+0x360] ;  /* 0x0003600001087983 */ /* 0x000ea20000300800 */
[----:B------:R-:W-:Y:S01]  /*5d8b0*/  IMAD.MOV.U32 R178, RZ, RZ, R10 ;  /* 0x000000ffffb27224 */ /* 0x000fe200078e000a */
[----:B------:R-:W-:Y:S02]  /*5d8c0*/  MOV R179, R11 ;  /* 0x0000000b00b37202 */ /* 0x000fe40000000f00 */
[----:B------:R-:W2:Y:S04]  /*5d8d0*/  LDL.LU R9, [R1+0x364] ;  /* 0x0003640001097983 */ /* 0x000ea80000300800 */
[----:B------:R-:W2:Y:S04]  /*5d8e0*/  LDL.LU R10, [R1+0x368] ;  /* 0x00036800010a7983 */ /* 0x000ea80000300800 */
[----:B------:R-:W2:Y:S04]  /*5d8f0*/  LDL.LU R11, [R1+0x36c] ;  /* 0x00036c00010b7983 */ /* 0x000ea80000300800 */
[----:B------:R-:W3:Y:S04]  /*5d900*/  LDL.LU R244, [R1+0x350] ;  /* 0x0003500001f47983 */ /* 0x000ee80000300800 */
[----:B------:R-:W3:Y:S04]  /*5d910*/  LDL.LU R245, [R1+0x354] ;  /* 0x0003540001f57983 */ /* 0x000ee80000300800 */
[----:B------:R-:W3:Y:S04]  /*5d920*/  LDL.LU R246, [R1+0x358] ;  /* 0x0003580001f67983 */ /* 0x000ee80000300800 */
[----:B------:R-:W3:Y:S04]  /*5d930*/  LDL.LU R247, [R1+0x35c] ;  /* 0x00035c0001f77983 */ /* 0x000ee80000300800 */
[----:B------:R-:W-:Y:S04]  /*5d940*/  STL [R1+0x30d4], R179 ;  /* 0x0030d4b301007387 */ /* 0x000fe80000100800 */
[----:B------:R-:W-:Y:S04]  /*5d950*/  STL [R1+0x30d0], R178 ;  /* 0x0030d0b201007387 */ /* 0x000fe80000100800 */
[----:B------:R3:W-:Y:S04]  /*5d960*/  STL [R1+0x30cc], R175 ;  /* 0x0030ccaf01007387 */ /* 0x0007e80000100800 */
[----:B------:R3:W-:Y:S04]  /*5d970*/  STL [R1+0x30c8], R174 ;  /* 0x0030c8ae01007387 */ /* 0x0007e80000100800 */
[----:B------:R-:W3:Y:S04]  /*5d980*/  LDL.LU R248, [R1+0x340] ;  /* 0x0003400001f87983 */ /* 0x000ee80000300800 */
[----:B------:R-:W3:Y:S04]  /*5d990*/  LDL.LU R249, [R1+0x344] ;  /* 0x0003440001f97983 */ /* 0x000ee80000300800 */
[----:B------:R-:W3:Y:S04]  /*5d9a0*/  LDL.LU R250, [R1+0x348] ;  /* 0x0003480001fa7983 */ /* 0x000ee80000300800 */
[----:B------:R-:W3:Y:S01]  /*5d9b0*/  LDL.LU R251, [R1+0x34c] ;  /* 0x00034c0001fb7983 */ /* 0x000ee20000300800 */
[----:B-1----:R-:W-:Y:S03]  /*5d9c0*/  HMMA.1688.F32.TF32 R208, R48, R192, R240 ;  /* 0x000000c030d0723c */ /* 0x002fe600000810f0 */
[----:B------:R-:W3:Y:S04]  /*5d9d0*/  LDL.LU R240, [R1+0x330] ;  /* 0x0003300001f07983 */ /* 0x000ee80000300800 */
[----:B------:R-:W3:Y:S04]  /*5d9e0*/  LDL.LU R241, [R1+0x334] ;  /* 0x0003340001f17983 */ /* 0x000ee80000300800 */
[----:B------:R-:W3:Y:S04]  /*5d9f0*/  LDL.LU R242, [R1+0x338] ;  /* 0x0003380001f27983 */ /* 0x000ee80000300800 */
[----:B------:R-:W3:Y:S09]  /*5da00*/  LDL.LU R243, [R1+0x33c] ;  /* 0x00033c0001f37983 */ /* 0x000ef20000300800 */
[----:B------:R-:W-:-:S02]  /*5da10*/  IMAD.MOV.U32 R170, RZ, RZ, R208 ;  /* 0x000000ffffaa7224 */ /* 0x000fc400078e00d0 */
[----:B------:R-:W-:Y:S02]  /*5da20*/  IMAD.MOV.U32 R171, RZ, RZ, R209 ;  /* 0x000000ffffab7224 */ /* 0x000fe400078e00d1 */
[----:B------:R-:W-:Y:S02]  /*5da30*/  IMAD.MOV.U32 R234, RZ, RZ, R210 ;  /* 0x000000ffffea7224 */ /* 0x000fe400078e00d2 */
[----:B------:R-:W-:Y:S02]  /*5da40*/  IMAD.MOV.U32 R235, RZ, RZ, R211 ;  /* 0x000000ffffeb7224 */ /* 0x000fe400078e00d3 */
[----:B----4-:R-:W-:Y:S03]  /*5da50*/  HMMA.1688.F32.TF32 R208, R48, R188, R228 ;  /* 0x000000bc30d0723c */ /* 0x010fe600000810e4 */
[----:B------:R-:W-:Y:S04]  /*5da60*/  STL [R1+0x30e4], R235 ;  /* 0x0030e4eb01007387 */ /* 0x000fe80000100800 */
[----:B------:R-:W-:Y:S04]  /*5da70*/  STL [R1+0x30e0], R234 ;  /* 0x0030e0ea01007387 */ /* 0x000fe80000100800 */
[----:B------:R1:W-:Y:S04]  /*5da80*/  STL [R1+0x30dc], R171 ;  /* 0x0030dcab01007387 */ /* 0x0003e80000100800 */
[----:B------:R4:W-:Y:S09]  /*5da90*/  STL [R1+0x30d8], R170 ;  /* 0x0030d8aa01007387 */ /* 0x0009f20000100800 */
[----:B------:R-:W-:Y:S01]  /*5daa0*/  MOV R162, R209 ;  /* 0x000000d100a27202 */ /* 0x000fe20000000f00 */
[----:B------:R-:W-:-:S04]  /*5dab0*/  IMAD.MOV.U32 R167, RZ, RZ, R208 ;  /* 0x000000ffffa77224 */ /* 0x000fc800078e00d0 */
[----:B------:R4:W-:Y:S04]  /*5dac0*/  STL [R1+0x30ec], R162 ;  /* 0x0030eca201007387 */ /* 0x0009e80000100800 */
[----:B------:R4:W-:Y:S01]  /*5dad0*/  STL [R1+0x30e8], R167 ;  /* 0x0030e8a701007387 */ /* 0x0009e20000100800 */
[----:B------:R-:W-:Y:S01]  /*5dae0*/  IMAD.MOV.U32 R118, RZ, RZ, R121 ;  /* 0x000000ffff767224 */ /* 0x000fe200078e0079 */
[----:B--2---:R-:W-:-:S15]  /*5daf0*/  HMMA.1688.F32.TF32 R8, R48, R184, R8 ;  /* 0x000000b83008723c */ /* 0x004fde0000081008 */
[----:B------:R-:W-:-:S09]  /*5db00*/  NOP ;  /* 0x0000000000007918 */ /* 0x000fd20000000000 */
[----:B------:R-:W-:Y:S01]  /*5db10*/  IMAD.MOV.U32 R191, RZ, RZ, R8 ;  /* 0x000000ffffbf7224 */ /* 0x000fe200078e0008 */
[----:B------:R-:W-:Y:S01]  /*5db20*/  MOV R203, R11 ;  /* 0x0000000b00cb7202 */ /* 0x000fe20000000f00 */
[----:B------:R-:W-:Y:S02]  /*5db30*/  IMAD.MOV.U32 R190, RZ, RZ, R9 ;  /* 0x000000ffffbe7224 */ /* 0x000fe400078e0009 */
[----:B------:R-:W-:Y:S02]  /*5db40*/  IMAD.MOV.U32 R206, RZ, RZ, R10 ;  /* 0x000000ffffce7224 */ /* 0x000fe400078e000a */
[----:B---3--:R-:W-:-:S15]  /*5db50*/  HMMA.1688.F32.TF32 R8, R48, R180, R244 ;  /* 0x000000b43008723c */ /* 0x008fde00000810f4 */
[----:B------:R-:W-:-:S09]  /*5db60*/  NOP ;  /* 0x0000000000007918 */ /* 0x000fd20000000000 */
[----:B------:R-:W-:Y:S02]  /*5db70*/  IMAD.MOV.U32 R183, RZ, RZ, R8 ;  /* 0x000000ffffb77224 */ /* 0x000fe400078e0008 */
[----:B------:R-:W-:Y:S02]  /*5db80*/  IMAD.MOV.U32 R182, RZ, RZ, R9 ;  /* 0x000000ffffb67224 */ /* 0x000fe400078e0009 */
[----:B------:R-:W-:Y:S02]  /*5db90*/  IMAD.MOV.U32 R202, RZ, RZ, R10 ;  /* 0x000000ffffca7224 */ /* 0x000fe400078e000a */
[----:B------:R-:W-:Y:S02]  /*5dba0*/  IMAD.MOV.U32 R194, RZ, RZ, R11 ;  /* 0x000000ffffc27224 */ /* 0x000fe400078e000b */
[----:B------:R-:W-:Y:S01]  /*5dbb0*/  HMMA.1688.F32.TF32 R8, R48, R176, R248 ;  /* 0x000000b03008723c */ /* 0x000fe200000810f8 */
[----:B------:R-:W-:Y:S04]  /*5dbc0*/  STL.64 [R1+0x33f0], R190 ;  /* 0x0033f0be01007387 */ /* 0x000fe80000100a00 */
[----:B------:R-:W-:Y:S04]  /*5dbd0*/  STL.64 [R1+0x33e8], R188 ;  /* 0x0033e8bc01007387 */ /* 0x000fe80000100a00 */
[----:B------:R-:W-:Y:S04]  /*5dbe0*/  STL.64 [R1+0x3498], R202 ;  /* 0x003498ca01007387 */ /* 0x000fe80000100a00 */
[----:B------:R-:W-:Y:S04]  /*5dbf0*/  STL.64 [R1+0x3490], R200 ;  /* 0x003490c801007387 */ /* 0x000fe80000100a00 */
[----:B------:R-:W-:Y:S07]  /*5dc00*/  STL.64 [R1+0x3400], R182 ;  /* 0x003400b601007387 */ /* 0x000fee0000100a00 */
[----:B------:R-:W-:Y:S01]  /*5dc10*/  IMAD.MOV.U32 R195, RZ, RZ, R8 ;  /* 0x000000ffffc37224 */ /* 0x000fe200078e0008 */
[----:B------:R-:W-:Y:S04]  /*5dc20*/  STL.64 [R1+0x33f8], R180 ;  /* 0x0033f8b401007387 */ /* 0x000fe80000100a00 */
[----:B------:R-:W-:Y:S04]  /*5dc30*/  STL.64 [R1+0x3410], R194 ;  /* 0x003410c201007387 */ /* 0x000fe80000100a00 */
[----:B------:R-:W-:Y:S04]  /*5dc40*/  STL.64 [R1+0x3408], R192 ;  /* 0x003408c001007387 */ /* 0x000fe80000100a00 */
[----:B------:R-:W2:Y:S04]  /*5dc50*/  LDL.LU R121, [R1+0x34b0] ;  /* 0x0034b00001797983 */ /* 0x000ea80000300800 */
[----:B------:R-:W3:Y:S04]  /*5dc60*/  LDL.LU R84, [R1+0x34ac] ;  /* 0x0034ac0001547983 */ /* 0x000ee80000300800 */
[----:B------:R-:W3:Y:S04]  /*5dc70*/  LDL.LU R89, [R1+0x34a8] ;  /* 0x0034a80001597983 */ /* 0x000ee80000300800 */
[----:B------:R-:W3:Y:S01]  /*5dc80*/  LDL.LU R88, [R1+0x34a4] ;  /* 0x0034a40001587983 */ /* 0x000ee20000300800 */
[----:B------:R-:W-:Y:S01]  /*5dc90*/  MOV R199, R9 ;  /* 0x0000000900c77202 */ /* 0x000fe20000000f00 */
[----:B------:R-:W-:-:S02]  /*5dca0*/  IMAD.MOV.U32 R198, RZ, RZ, R10 ;  /* 0x000000ffffc67224 */ /* 0x000fc400078e000a */
[----:B------:R-:W-:Y:S02]  /*5dcb0*/  IMAD.MOV.U32 R207, RZ, RZ, R11 ;  /* 0x000000ffffcf7224 */ /* 0x000fe400078e000b */
[----:B------:R-:W-:Y:S01]  /*5dcc0*/  HMMA.1688.F32.TF32 R8, R48, R172, R240 ;  /* 0x000000ac3008723c */ /* 0x000fe200000810f0 */
[----:B------:R-:W-:Y:S01]  /*5dcd0*/  MOV R83, R120 ;  /* 0x0000007800537202 */ /* 0x000fe20000000f00 */
        /* <DEDUP_REMOVED lines=9> */
[----:B------:R-:W-:Y:S01]  /*5dd70*/  IMAD.MOV.U32 R110, RZ, RZ, R53 ;  /* 0x000000ffff6e7224 */ /* 0x000fe200078e0035 */
[----:B------:R-:W-:Y:S01]  /*5dd80*/  LDS R240, [R124+UR13+0x21000] ;  /* 0x0210000d7cf07984 */ /* 0x000fe20008000800 */
[----:B------:R-:W-:Y:S02]  /*5dd90*/  IMAD.MOV.U32 R111, RZ, RZ, R52 ;  /* 0x000000ffff6f7224 */ /* 0x000fe400078e0034 */
[----:B------:R-:W-:Y:S01]  /*5dda0*/  IMAD.MOV.U32 R122, RZ, RZ, R41 ;  /* 0x000000ffff7a7224 */ /* 0x000fe200078e0029 */
[----:B------:R-:W-:Y:S03]  /*5ddb0*/  LDS R242, [R124+UR13+0x21400] ;  /* 0x0214000d7cf27984 */ /* 0x000fe60008000800 */
[----:B------:R-:W-:Y:S01]  /*5ddc0*/  IMAD.MOV.U32 R175, RZ, RZ, R8 ;  /* 0x000000ffffaf7224 */ /* 0x000fe200078e0008 */
[----:B------:R-:W-:Y:S01]  /*5ddd0*/  MOV R186, R11 ;  /* 0x0000000b00ba7202 */ /* 0x000fe20000000f00 */
[----:B------:R-:W-:Y:S01]  /*5dde0*/  IMAD.MOV.U32 R174, RZ, RZ, R9 ;  /* 0x000000ffffae7224 */ /* 0x000fe200078e0009 */
[----:B------:R-:W-:Y:S01]  /*5ddf0*/  LDS R241, [R125+UR13+0x21000] ;  /* 0x0210000d7df17984 */ /* 0x000fe20008000800 */
[----:B------:R-:W-:-:S02]  /*5de00*/  IMAD.MOV.U32 R187, RZ, RZ, R10 ;  /* 0x000000ffffbb7224 */ /* 0x000fc400078e000a */
[----:B------:R-:W-:Y:S01]  /*5de10*/  IMAD.MOV.U32 R120, RZ, RZ, R45 ;  /* 0x000000ffff787224 */ /* 0x000fe200078e002d */
[----:B------:R-:W-:Y:S01]  /*5de20*/  MOV R109, R56 ;  /* 0x00000038006d7202 */ /* 0x000fe20000000f00 */
[----:B------:R-:W-:Y:S01]  /*5de30*/  IMAD.MOV.U32 R108, RZ, RZ, R57 ;  /* 0x000000ffff6c7224 */ /* 0x000fe200078e0039 */
[----:B------:R-:W-:Y:S01]  /*5de40*/  HMMA.1688.F32.TF32 R40, R48, R148, R100 ;  /* 0x000000943028723c */ /* 0x000fe20000081064 */
[----:B------:R-:W-:Y:S01]  /*5de50*/  IMAD.MOV.U32 R112, RZ, RZ, R65 ;  /* 0x000000ffff707224 */ /* 0x000fe200078e0041 */
[----:B------:R-:W-:Y:S01]  /*5de60*/  LDS R243, [R125+UR13+0x21400] ;  /* 0x0214000d7df37984 */ /* 0x000fe20008000800 */
[----:B------:R-:W-:Y:S02]  /*5de70*/  IMAD.MOV.U32 R113, RZ, RZ, R64 ;  /* 0x000000ffff717224 */ /* 0x000fe400078e0040 */
[----:B------:R-:W-:Y:S01]  /*5de80*/  IMAD.MOV.U32 R114, RZ, RZ, R61 ;  /* 0x000000ffff727224 */ /* 0x000fe200078e003d */
[----:B------:R-:W-:Y:S01]  /*5de90*/  LDSM.16.M88.4 R124, [R16+UR14+0x9800] ;  /* 0x0098000e107c783b */ /* 0x000fe20008000200 */
[----:B------:R-:W-:-:S02]  /*5dea0*/  IMAD.MOV.U32 R115, RZ, RZ, R60 ;  /* 0x000000ffff737224 */ /* 0x000fc400078e003c */
[----:B------:R-:W-:Y:S01]  /*5deb0*/  IMAD.MOV.U32 R230, RZ, RZ, R7 ;  /* 0x000000ffffe67224 */ /* 0x000fe200078e0007 */
[----:B------:R-:W-:Y:S01]  /*5dec0*/  LDSM.16.M88.4 R76, [R16+UR14+0xc800] ;  /* 0x00c8000e104c783b */ /* 0x000fe20008000200 */
[----:B------:R-:W-:-:S03]  /*5ded0*/  IMAD.MOV.U32 R231, RZ, RZ, R6 ;  /* 0x000000ffffe77224 */ /* 0x000fc600078e0006 */
[----:B------:R-:W-:Y:S04]  /*5dee0*/  LDSM.16.M88.4 R72, [R16+UR14+0xcc00] ;  /* 0x00cc000e1048783b */ /* 0x000fe80008000200 */
[----:B------:R-:W-:Y:S04]  /*5def0*/  LDSM.16.M88.4 R68, [R16+UR14+0xd000] ;  /* 0x00d0000e1044783b */ /* 0x000fe80008000200 */
[----:B------:R-:W-:Y:S04]  /*5df00*/  LDSM.16.M88.4 R64, [R16+UR14+0xd400] ;  /* 0x00d4000e1040783b */ /* 0x000fe80008000200 */
[----:B------:R-:W-:Y:S04]  /*5df10*/  LDSM.16.M88.4 R60, [R16+UR14+0xd800] ;  /* 0x00d8000e103c783b */ /* 0x000fe80008000200 */
[----:B------:R-:W-:Y:S04]  /*5df20*/  LDSM.16.M88.4 R56, [R16+UR14+0xdc00] ;  /* 0x00dc000e1038783b */ /* 0x000fe80008000200 */
[----:B------:R-:W-:Y:S01]  /*5df30*/  LDSM.16.M88.4 R52, [R16+UR14+0xe000] ;  /* 0x00e0000e1034783b */ /* 0x000fe20008000200 */
[----:B------:R-:W-:Y:S01]  /*5df40*/  IMAD.MOV.U32 R248, RZ, RZ, R37 ;  /* 0x000000fffff87224 */ /* 0x000fe200078e0025 */
[----:B------:R-:W-:Y:S01]  /*5df50*/  MOV R249, R36 ;  /* 0x0000002400f97202 */ /* 0x000fe20000000f00 */
[----:B------:R-:W-:Y:S01]  /*5df60*/  IMAD.MOV.U32 R250, RZ, RZ, R33 ;  /* 0x000000fffffa7224 */ /* 0x000fe200078e0021 */
[----:B------:R-:W-:Y:S01]  /*5df70*/  LDSM.16.M88.4 R36, [R16+UR14+0xec00] ;  /* 0x00ec000e1024783b */ /* 0x000fe20008000200 */
[----:B------:R-:W-:-:S02]  /*5df80*/  IMAD.MOV.U32 R251, RZ, RZ, R32 ;  /* 0x000000fffffb7224 */ /* 0x000fc400078e0020 */
[----:B------:R-:W-:Y:S01]  /*5df90*/  IMAD.MOV.U32 R244, RZ, RZ, R29 ;  /* 0x000000fffff47224 */ /* 0x000fe200078e001d */
[----:B------:R-:W-:Y:S01]  /*5dfa0*/  LDSM.16.M88.4 R32, [R16+UR14+0xf000] ;  /* 0x00f0000e1020783b */ /* 0x000fe20008000200 */
[----:B------:R-:W-:Y:S01]  /*5dfb0*/  IMAD.MOV.U32 R245, RZ, RZ, R28 ;  /* 0x000000fffff57224 */ /* 0x000fe200078e001c */
[----:B------:R-:W-:Y:S01]  /*5dfc0*/  MOV R247, R24 ;  /* 0x0000001800f77202 */ /* 0x000fe20000000f00 */
[----:B------:R-:W-:Y:S01]  /*5dfd0*/  IMAD.MOV.U32 R246, RZ, RZ, R25 ;  /* 0x000000fffff67224 */ /* 0x000fe200078e0019 */
[----:B------:R-:W-:Y:S04]  /*5dfe0*/  LDSM.16.M88.4 R28, [R16+UR14+0xf400] ;  /* 0x00f4000e101c783b */ /* 0x000fe80008000200 */
[----:B------:R-:W-:Y:S04]  /*5dff0*/  LDSM.16.M88.4 R24, [R16+UR14+0xf800] ;  /* 0x00f8000e1018783b */ /* 0x000fe80008000200 */
[----:B------:R-:W-:Y:S01]  /*5e000*/  LDSM.16.M88.4 R100, [R16+UR14+0xb000] ;  /* 0x00b0000e1064783b */ /* 0x000fe20008000200 */
[----:B--2---:R-:W-:-:S07]  /*5e010*/  IMAD.MOV.U32 R82, RZ, RZ, R121 ;  /* 0x000000ffff527224 */ /* 0x004fce00078e0079 */
[----:B------:R-:W-:Y:S01]  /*5e020*/  HMMA.1688.F32.TF32 R8, R48, R168, R80 ;  /* 0x000000a83008723c */ /* 0x000fe20000081050 */
[----:B------:R-:W-:Y:S01]  /*5e030*/  IMAD.MOV.U32 R121, RZ, RZ, R44 ;  /* 0x000000ffff797224 */ /* 0x000fe200078e002c */
[----:B------:R-:W-:-:S15]  /*5e040*/  LDSM.16.M88.4 R80, [R16+UR14+0xc400] ;  /* 0x00c4000e1050783b */ /* 0x000fde0008000200 */
[----:B------:R-:W-:-:S07]  /*5e050*/  NOP ;  /* 0x0000000000007918 */ /* 0x000fce0000000000 */
[----:B-1----:R-:W-:Y:S02]  /*5e060*/  IMAD.MOV.U32 R171, RZ, RZ, R8 ;  /* 0x000000ffffab7224 */ /* 0x002fe400078e0008 */
[----:B----4-:R-:W-:Y:S02]  /*5e070*/  IMAD.MOV.U32 R170, RZ, RZ, R9 ;  /* 0x000000ffffaa7224 */ /* 0x010fe400078e0009 */
[----:B------:R-:W-:Y:S02]  /*5e080*/  IMAD.MOV.U32 R179, RZ, RZ, R10 ;  /* 0x000000ffffb37224 */ /* 0x000fe400078e000a */
[----:B------:R-:W-:Y:S02]  /*5e090*/  IMAD.MOV.U32 R178, RZ, RZ, R11 ;  /* 0x000000ffffb27224 */ /* 0x000fe400078e000b */
[----:B---3--:R-:W-:Y:S01]  /*5e0a0*/  HMMA.1688.F32.TF32 R8, R48, R164, R84 ;  /* 0x000000a43008723c */ /* 0x008fe20000081054 */
[----:B------:R-:W-:-:S15]  /*5e0b0*/  LDSM.16.M88.4 R84, [R16+UR14+0xc000] ;  /* 0x00c0000e1054783b */ /* 0x000fde0008000200 */
[----:B------:R-:W-:-:S08]  /*5e0c0*/  NOP ;  /* 0x0000000000007918 */ /* 0x000fd00000000000 */
[----:B------:R-:W-:Y:S01]  /*5e0d0*/  IMAD.MOV.U32 R162, RZ, RZ, R8 ;  /* 0x000000ffffa27224 */ /* 0x000fe200078e0008 */
[----:B------:R-:W-:Y:S01]  /*5e0e0*/  MOV R167, R9 ;  /* 0x0000000900a77202 */ /* 0x000fe20000000f00 */
[----:B------:R-:W-:Y:S02]  /*5e0f0*/  IMAD.MOV.U32 R235, RZ, RZ, R10 ;  /* 0x000000ffffeb7224 */ /* 0x000fe400078e000a */
[----:B------:R-:W-:Y:S02]  /*5e100*/  IMAD.MOV.U32 R234, RZ, RZ, R11 ;  /* 0x000000ffffea7224 */ /* 0x000fe400078e000b */
[----:B------:R-:W-:Y:S01]  /*5e110*/  HMMA.1688.F32.TF32 R8, R48, R160, R88 ;  /* 0x000000a03008723c */ /* 0x000fe20000081058 */
        /* <DEDUP_REMOVED lines=8> */
[----:B------:R-:W-:-:S07]  /*5e1a0*/  NOP ;  /* 0x0000000000007918 */ /* 0x000fce0000000000 */
[----:B------:R-:W-:Y:S04]  /*5e1b0*/  STL.64 [R1+0xb70], R8 ;  /* 0x000b700801007387 */ /* 0x000fe80000100a00 */
[----:B------:R1:W-:Y:S02]  /*5e1c0*/  STL.64 [R1+0xb78], R10 ;  /* 0x000b780a01007387 */ /* 0x0003e40000100a00 */
[C---:B-1----:R-:W-:Y:S02]  /*5e1d0*/  HMMA.1688.F32.TF32 R8, R48.reuse, R144, R104 ;  /* 0x000000903008723c */ /* 0x042fe40000081068 */
[----:B------:R-:W-:Y:S04]  /*5e1e0*/  LDSM.16.M88.4 R104, [R16+UR14+0xac00] ;  /* 0x00ac000e1068783b */ /* 0x000fe80008000200 */
[----:B------:R-:W-:Y:S01]  /*5e1f0*/  HMMA.1688.F32.TF32 R44, R48, R152, R96 ;  /* 0x00000098302c723c */ /* 0x000fe20000081060 */
[----:B------:R-:W-:-:S15]  /*5e200*/  LDSM.16.M88.4 R96, [R16+UR14+0xb400] ;  /* 0x00b4000e1060783b */ /* 0x000fde0008000200 */
[----:B------:R-:W-:-:S02]  /*5e210*/  NOP ;  /* 0x0000000000007918 */ /* 0x000fc40000000000 */
[----:B------:R-:W-:Y:S02]  /*5e220*/  IMAD.MOV.U32 R147, RZ, RZ, R8 ;  /* 0x000000ffff937224 */ /* 0x000fe400078e0008 */
[----:B------:R-:W-:Y:S02]  /*5e230*/  IMAD.MOV.U32 R143, RZ, RZ, R9 ;  /* 0x000000ffff8f7224 */ /* 0x000fe400078e0009 */
[----:B------:R-:W-:Y:S02]  /*5e240*/  IMAD.MOV.U32 R139, RZ, RZ, R10 ;  /* 0x000000ffff8b7224 */ /* 0x000fe400078e000a */
[----:B------:R-:W-:Y:S02]  /*5e250*/  IMAD.MOV.U32 R135, RZ, RZ, R11 ;  /* 0x000000ffff877224 */ /* 0x000fe400078e000b */
[C---:B------:R-:W-:Y:S01]  /*5e260*/  HMMA.1688.F32.TF32 R8, R48.reuse, R140, R108 ;  /* 0x0000008c3008723c */ /* 0x040fe2000008106c */
[----:B------:R-:W-:Y:S04]  /*5e270*/  STL.64 [R1+0xb60], R44 ;  /* 0x000b602c01007387 */ /* 0x000fe80000100a00 */
[----:B------:R1:W-:Y:S04]  /*5e280*/  STL.64 [R1+0xb68], R46 ;  /* 0x000b682e01007387 */ /* 0x0003e80000100a00 */
[----:B------:R-:W-:Y:S04]  /*5e290*/  STL.64 [R1+0xb50], R40 ;  /* 0x000b502801007387 */ /* 0x000fe80000100a00 */
[----:B------:R2:W-:Y:S04]  /*5e2a0*/  STL.64 [R1+0xb58], R42 ;  /* 0x000b582a01007387 */ /* 0x0005e80000100a00 */
[----:B------:R-:W-:Y:S01]  /*5e2b0*/  STL [R1+0x2f8c], R135 ;  /* 0x002f8c8701007387 */ /* 0x000fe20000100800 */
[C---:B-1----:R-:W-:Y:S03]  /*5e2c0*/  HMMA.1688.F32.TF32 R44, R48.reuse, R136, R112 ;  /* 0x00000088302c723c */ /* 0x042fe60000081070 */
[----:B------:R-:W-:Y:S04]  /*5e2d0*/  STL [R1+0x2f88], R139 ;  /* 0x002f888b01007387 */ /* 0x000fe80000100800 */
[----:B------:R-:W-:Y:S01]  /*5e2e0*/  STL [R1+0x2f84], R143 ;  /* 0x002f848f01007387 */ /* 0x000fe20000100800 */
[C---:B--2---:R-:W-:Y:S03]  /*5e2f0*/  HMMA.1688.F32.TF32 R40, R48.reuse, R132, R116 ;  /* 0x000000843028723c */ /* 0x044fe60000081074 */
[----:B------:R-:W-:Y:S04]  /*5e300*/  STL [R1+0x2f80], R147 ;  /* 0x002f809301007387 */ /* 0x000fe80000100800 */
[----:B------:R-:W-:Y:S04]  /*5e310*/  STL.64 [R1+0xb30], R8 ;  /* 0x000b300801007387 */ /* 0x000fe80000100a00 */
[----:B------:R1:W-:Y:S04]  /*5e320*/  STL.64 [R1+0xb38], R10 ;  /* 0x000b380a01007387 */ /* 0x0003e80000100a00 */
[----:B------:R-:W-:Y:S04]  /*5e330*/  LDSM.16.M88.4 R116, [R16+UR14+0xa000] ;  /* 0x00a0000e1074783b */ /* 0x000fe80008000200 */
[----:B------:R-:W-:Y:S01]  /*5e340*/  LDSM.16.M88.4 R112, [R16+UR14+0xa400] ;  /* 0x00a4000e1070783b */ /* 0x000fe20008000200 */
[----:B-1----:R-:W-:Y:S03]  /*5e350*/  HMMA.1688.F32.TF32 R8, R48, R128, R120 ;  /* 0x000000803008723c */ /* 0x002fe60000081078 */
[----:B------:R-:W-:Y:S04]  /*5e360*/  STL.64 [R1+0xb20], R44 ;  /* 0x000b202c01007387 */ /* 0x000fe80000100a00 */
[----:B------:R-:W-:Y:S04]  /*5e370*/  STL.64 [R1+0xb28], R46 ;  /* 0x000b282e01007387 */ /* 0x000fe80000100a00 */
[----:B------:R-:W-:Y:S04]  /*5e380*/  STL.64 [R1+0xb10], R40 ;  /* 0x000b102801007387 */ /* 0x000fe80000100a00 */
[----:B------:R-:W-:Y:S04]  /*5e390*/  STL.64 [R1+0xb18], R42 ;  /* 0x000b182a01007387 */ /* 0x000fe80000100a00 */
[----:B------:R-:W-:Y:S04]  /*5e3a0*/  LDSM.16.M88.4 R120, [R16+UR14+0x9c00] ;  /* 0x009c000e1078783b */ /* 0x000fe80008000200 */
[----:B------:R-:W-:Y:S04]  /*5e3b0*/  LDSM.16.M88.4 R44, [R16+UR14+0xe400] ;  /* 0x00e4000e102c783b */ /* 0x000fe80008000200 */
[----:B------:R1:W-:Y:S04]  /*5e3c0*/  STL.64 [R1+0xb00], R8 ;  /* 0x000b000801007387 */ /* 0x0003e80000100a00 */
[----:B------:R2:W-:Y:S04]  /*5e3d0*/  STL.64 [R1+0xb08], R10 ;  /* 0x000b080a01007387 */ /* 0x0005e80000100a00 */
[----:B------:R-:W-:Y:S01]  /*5e3e0*/  LDSM.16.M88.4 R40, [R16+UR14+0xe800] ;  /* 0x00e8000e1028783b */ /* 0x000fe20008000200 */
[----:B-1----:R-:W-:-:S03]  /*5e3f0*/  IMAD.MOV.U32 R8, RZ, RZ, R13 ;  /* 0x000000ffff087224 */ /* 0x002fc600078e000d */
[----:B------:R-:W-:Y:S01]  /*5e400*/  LDSM.16.M88.4 R108, [R16+UR14+0xa800] ;  /* 0x00a8000e106c783b */ /* 0x000fe20008000200 */
[----:B------:R-:W-:Y:S02]  /*5e410*/  IMAD.MOV.U32 R9, RZ, RZ, R12 ;  /* 0x000000ffff097224 */ /* 0x000fe400078e000c */
[----:B--2---:R-:W-:Y:S01]  /*5e420*/  IMAD.MOV.U32 R10, RZ, RZ, R5 ;  /* 0x000000ffff0a7224 */ /* 0x004fe200078e0005 */
[----:B------:R-:W1:Y:S01]  /*5e430*/  LDSM.16.M88.4 R12, [R16+UR14+0x9000] ;  /* 0x0090000e100c783b */ /* 0x000e620008000200 */
[----:B------:R-:W-:-:S03]  /*5e440*/  MOV R11, R4 ;  /* 0x00000004000b7202 */ /* 0x000fc60000000f00 */
[----:B------:R-:W2:Y:S04]  /*5e450*/  LDSM.16.M88.4 R4, [R16+UR14+0x9400] ;  /* 0x0094000e1004783b */ /* 0x000ea80008000200 */
[----:B------:R-:W3:Y:S04]  /*5e460*/  LDSM.16.M88.4 R16, [R16+UR14+0xfc00] ;  /* 0x00fc000e1010783b */ /* 0x000ee80008000200 */
[----:B-1----:R-:W-:Y:S04]  /*5e470*/  STL [R1+0x2f94], R14 ;  /* 0x002f940e01007387 */ /* 0x002fe80000100800 */
[----:B------:R-:W-:Y:S04]  /*5e480*/  STL [R1+0x2f90], R15 ;  /* 0x002f900f01007387 */ /* 0x000fe80000100800 */
[----:B--2---:R-:W-:Y:S04]  /*5e490*/  STL [R1+0x2f9c], R6 ;  /* 0x002f9c0601007387 */ /* 0x004fe80000100800 */
        /* <DEDUP_REMOVED lines=22> */
[C---:B------:R-:W-:Y:S03]  /*5e600*/  HMMA.1688.F32.TF32 R8, R48.reuse, R12, R8 ;  /* 0x0000000c3008723c */ /* 0x040fe60000081008 */
        /* <DEDUP_REMOVED lines=23> */
[----:B---3--:R-:W-:Y:S04]  /*5e780*/  STL [R1+0x2e74], R18 ;  /* 0x002e741201007387 */ /* 0x008fe80000100800 */
[----:B------:R-:W-:Y:S04]  /*5e790*/  STL [R1+0x2e70], R19 ;  /* 0x002e701301007387 */ /* 0x000fe80000100800 */
[----:B------:R-:W2:Y:S04]  /*5e7a0*/  LDL.LU R216, [R1+0x560] ;  /* 0x0005600001d87983 */ /* 0x000ea80000300800 */
[----:B------:R-:W-:Y:S04]  /*5e7b0*/  STL.64 [R1+0xaf0], R8 ;  /* 0x000af00801007387 */ /* 0x000fe80000100a00 */
[----:B------:R1:W-:Y:S04]  /*5e7c0*/  STL.64 [R1+0xaf8], R10 ;  /* 0x000af80a01007387 */ /* 0x0003e80000100a00 */
[----:B------:R-:W2:Y:S04]  /*5e7d0*/  LDL.LU R217, [R1+0x564] ;  /* 0x0005640001d97983 */ /* 0x000ea80000300800 */
[----:B------:R-:W2:Y:S01]  /*5e7e0*/  LDL.LU R218, [R1+0x568] ;  /* 0x0005680001da7983 */ /* 0x000ea20000300800 */
[----:B-1----:R-:W-:Y:S03]  /*5e7f0*/  HMMA.1688.F32.TF32 R8, R48, R4, R244 ;  /* 0x000000043008723c */ /* 0x002fe600000810f4 */
[----:B------:R-:W2:-:S15]  /*5e800*/  LDL.LU R219, [R1+0x56c] ;  /* 0x00056c0001db7983 */ /* 0x000e9e0000300800 */
[----:B------:R-:W-:-:S06]  /*5e810*/  NOP ;  /* 0x0000000000007918 */ /* 0x000fcc0000000000 */
[----:B------:R-:W-:Y:S02]  /*5e820*/  IMAD.MOV.U32 R6, RZ, RZ, R8 ;  /* 0x000000ffff067224 */ /* 0x000fe400078e0008 */
[----:B------:R-:W-:Y:S01]  /*5e830*/  IMAD.MOV.U32 R7, RZ, RZ, R9 ;  /* 0x000000ffff077224 */ /* 0x000fe200078e0009 */
[----:B------:R-:W3:Y:S01]  /*5e840*/  LDL.LU R8, [R1+0x540] ;  /* 0x0005400001087983 */ /* 0x000ee20000300800 */
[----:B------:R-:W-:Y:S02]  /*5e850*/  IMAD.MOV.U32 R14, RZ, RZ, R10 ;  /* 0x000000ffff0e7224 */ /* 0x000fe400078e000a */
[----:B------:R-:W-:Y:S01]  /*5e860*/  IMAD.MOV.U32 R15, RZ, RZ, R11 ;  /* 0x000000ffff0f7224 */ /* 0x000fe200078e000b */
[----:B------:R-:W3:Y:S04]  /*5e870*/  LDL.LU R9, [R1+0x544] ;  /* 0x0005440001097983 */ /* 0x000ee80000300800 */
[----:B------:R-:W3:Y:S04]  /*5e880*/  LDL.LU R10, [R1+0x548] ;  /* 0x00054800010a7983 */ /* 0x000ee80000300800 */
[----:B------:R-:W3:Y:S04]  /*5e890*/  LDL.LU R11, [R1+0x54c] ;  /* 0x00054c00010b7983 */ /* 0x000ee80000300800 */
[----:B------:R-:W4:Y:S04]  /*5e8a0*/  LDL.LU R244, [R1+0x520] ;  /* 0x0005200001f47983 */ /* 0x000f280000300800 */
[----:B------:R-:W4:Y:S04]  /*5e8b0*/  LDL.LU R245, [R1+0x524] ;  /* 0x0005240001f57983 */ /* 0x000f280000300800 */
[----:B------:R-:W4:Y:S04]  /*5e8c0*/  LDL.LU R246, [R1+0x528] ;  /* 0x0005280001f67983 */ /* 0x000f280000300800 */
[----:B------:R-:W4:Y:S04]  /*5e8d0*/  LDL.LU R247, [R1+0x52c] ;  /* 0x00052c0001f77983 */ /* 0x000f280000300800 */
[----:B------:R-:W-:Y:S04]  /*5e8e0*/  STL.64 [R1+0x33e0], R6 ;  /* 0x0033e00601007387 */ /* 0x000fe80000100a00 */
[----:B------:R2:W-:Y:S04]  /*5e8f0*/  STL.64 [R1+0x33d8], R4 ;  /* 0x0033d80401007387 */ /* 0x0005e80000100a00 */
[----:B------:R-:W4:Y:S04]  /*5e900*/  LDL.LU R220, [R1+0x500] ;  /* 0x0005000001dc7983 */ /* 0x000f280000300800 */
[----:B------:R-:W4:Y:S04]  /*5e910*/  LDL.LU R221, [R1+0x504] ;  /* 0x0005040001dd7983 */ /* 0x000f280000300800 */
[----:B------:R-:W4:Y:S04]  /*5e920*/  LDL.LU R222, [R1+0x508] ;  /* 0x0005080001de7983 */ /* 0x000f280000300800 */
[----:B------:R-:W4:Y:S01]  /*5e930*/  LDL.LU R223, [R1+0x50c] ;  /* 0x00050c0001df7983 */ /* 0x000f220000300800 */
[C---:B------:R-:W-:Y:S03]  /*5e940*/  HMMA.1688.F32.TF32 R180, R48.reuse, R124, R248 ;  /* 0x0000007c30b4723c */ /* 0x040fe600000810f8 */
        /* <DEDUP_REMOVED lines=8> */
[----:B--2---:R-:W-:-:S15]  /*5e9d0*/  HMMA.1688.F32.TF32 R4, R48, R120, R216 ;  /* 0x000000783004723c */ /* 0x004fde00000810d8 */
[----:B------:R-:W-:-:S09]  /*5e9e0*/  NOP ;  /* 0x0000000000007918 */ /* 0x000fd20000000000 */
[----:B------:R-:W-:Y:S01]  /*5e9f0*/  IMAD.MOV.U32 R122, RZ, RZ, R4 ;  /* 0x000000ffff7a7224 */ /* 0x000fe200078e0004 */
[----:B------:R-:W-:Y:S01]  /*5ea00*/  MOV R127, R7 ;  /* 0x00000007007f7202 */ /* 0x000fe20000000f00 */
[----:B------:R-:W-:Y:S02]  /*5ea10*/  IMAD.MOV.U32 R123, RZ, RZ, R5 ;  /* 0x000000ffff7b7224 */ /* 0x000fe400078e0005 */
[----:B------:R-:W-:Y:S02]  /*5ea20*/  IMAD.MOV.U32 R126, RZ, RZ, R6 ;  /* 0x000000ffff7e7224 */ /* 0x000fe400078e0006 */
[----:B---3--:R-:W-:Y:S01]  /*5ea30*/  HMMA.1688.F32.TF32 R4, R48, R116, R8 ;  /* 0x000000743004723c */ /* 0x008fe20000081008 */
[----:B------:R-:W2:Y:S04]  /*5ea40*/  LDL.LU R8, [R1+0x4a0] ;  /* 0x0004a00001087983 */ /* 0x000ea80000300800 */
[----:B------:R-:W2:Y:S04]  /*5ea50*/  LDL.LU R9, [R1+0x4a4] ;  /* 0x0004a40001097983 */ /* 0x000ea80000300800 */
[----:B------:R-:W2:Y:S04]  /*5ea60*/  LDL.LU R10, [R1+0x4a8] ;  /* 0x0004a800010a7983 */ /* 0x000ea80000300800 */
[----:B------:R-:W2:Y:S11]  /*5ea70*/  LDL.LU R11, [R1+0x4ac] ;  /* 0x0004ac00010b7983 */ /* 0x000eb60000300800 */
[----:B------:R-:W-:-:S02]  /*5ea80*/  IMAD.MOV.U32 R130, RZ, RZ, R4 ;  /* 0x000000ffff827224 */ /* 0x000fc400078e0004 */
[----:B------:R-:W-:Y:S02]  /*5ea90*/  IMAD.MOV.U32 R158, RZ, RZ, R5 ;  /* 0x000000ffff9e7224 */ /* 0x000fe400078e0005 */
[----:B------:R-:W-:Y:S02]  /*5eaa0*/  IMAD.MOV.U32 R159, RZ, RZ, R6 ;  /* 0x000000ffff9f7224 */ /* 0x000fe400078e0006 */
[----:B------:R-:W-:Y:S02]  /*5eab0*/  IMAD.MOV.U32 R131, RZ, RZ, R7 ;  /* 0x000000ffff837224 */ /* 0x000fe400078e0007 */
[----:B----4-:R-:W-:Y:S01]  /*5eac0*/  HMMA.1688.F32.TF32 R4, R48, R112, R244 ;  /* 0x000000703004723c */ /* 0x010fe200000810f4 */
[----:B------:R-:W3:Y:S04]  /*5ead0*/  LDL.LU R244, [R1+0x480] ;  /* 0x0004800001f47983 */ /* 0x000ee80000300800 */
[----:B------:R-:W3:Y:S04]  /*5eae0*/  LDL.LU R245, [R1+0x484] ;  /* 0x0004840001f57983 */ /* 0x000ee80000300800 */
[----:B------:R-:W3:Y:S04]  /*5eaf0*/  LDL.LU R246, [R1+0x488] ;  /* 0x0004880001f67983 */ /* 0x000ee80000300800 */
[----:B------:R-:W3:Y:S11]  /*5eb00*/  LDL.LU R247, [R1+0x48c] ;  /* 0x00048c0001f77983 */ /* 0x000ef60000300800 */
[----:B------:R-:W-:Y:S01]  /*5eb10*/  IMAD.MOV.U32 R114, RZ, RZ, R4 ;  /* 0x000000ffff727224 */ /* 0x000fe200078e0004 */
[----:B------:R-:W-:Y:S01]  /*5eb20*/  MOV R115, R5 ;  /* 0x0000000500737202 */ /* 0x000fe20000000f00 */
[----:B------:R-:W-:-:S02]  /*5eb30*/  IMAD.MOV.U32 R118, RZ, RZ, R6 ;  /* 0x000000ffff767224 */ /* 0x000fc400078e0006 */
[----:B------:R-:W-:Y:S02]  /*5eb40*/  IMAD.MOV.U32 R119, RZ, RZ, R7 ;  /* 0x000000ffff777224 */ /* 0x000fe400078e0007 */
[----:B------:R-:W-:-:S15]  /*5eb50*/  HMMA.1688.F32.TF32 R4, R48, R108, R220 ;  /* 0x0000006c3004723c */ /* 0x000fde00000810dc */
[----:B------:R-:W-:-:S09]  /*5eb60*/  NOP ;  /* 0x0000000000007918 */ /* 0x000fd20000000000 */
[----:B------:R-:W-:Y:S01]  /*5eb70*/  IMAD.MOV.U32 R134, RZ, RZ, R4 ;  /* 0x000000ffff867224 */ /* 0x000fe200078e0004 */
[----:B------:R-:W-:Y:S01]  /*5eb80*/  MOV R146, R7 ;  /* 0x0000000700927202 */ /* 0x000fe20000000f00 */
[----:B------:R-:W-:Y:S02]  /*5eb90*/  IMAD.MOV.U32 R138, RZ, RZ, R5 ;  /* 0x000000ffff8a7224 */ /* 0x000fe400078e0005 */
[----:B------:R-:W-:Y:S02]  /*5eba0*/  IMAD.MOV.U32 R142, RZ, RZ, R6 ;  /* 0x000000ffff8e7224 */ /* 0x000fe400078e0006 */
[----:B------:R-:W-:-:S15]  /*5ebb0*/  HMMA.1688.F32.TF32 R4, R48, R104, R224 ;  /* 0x000000683004723c */ /* 0x000fde00000810e0 */
[----:B------:R-:W-:-:S08]  /*5ebc0*/  NOP ;  /* 0x0000000000007918 */ /* 0x000fd00000000000 */
[----:B------:R-:W-:Y:S04]  /*5ebd0*/  STL.64 [R1+0xa20], R4 ;  /* 0x000a200401007387 */ /* 0x000fe80000100a00 */
[----:B------:R1:W-:Y:S02]  /*5ebe0*/  STL.64 [R1+0xa28], R6 ;  /* 0x000a280601007387 */ /* 0x0003e40000100a00 */
[----:B-1----:R-:W-:Y:S02]  /*5ebf0*/  HMMA.1688.F32.TF32 R4, R48, R100, R248 ;  /* 0x000000643004723c */ /* 0x002fe400000810f8 */
[----:B------:R-:W4:Y:S04]  /*5ec00*/  LDL.LU R248, [R1+0x460] ;  /* 0x0004600001f87983 */ /* 0x000f280000300800 */
[----:B------:R-:W4:Y:S04]  /*5ec10*/  LDL.LU R249, [R1+0x464] ;  /* 0x0004640001f97983 */ /* 0x000f280000300800 */
[----:B------:R-:W4:Y:S04]  /*5ec20*/  LDL.LU R250, [R1+0x468] ;  /* 0x0004680001fa7983 */ /* 0x000f280000300800 */
[----:B------:R-:W4:Y:S10]  /*5ec30*/  LDL.LU R251, [R1+0x46c] ;  /* 0x00046c0001fb7983 */ /* 0x000f340000300800 */
[----:B------:R-:W-:-:S02]  /*5ec40*/  IMAD.MOV.U32 R27, RZ, RZ, R5 ;  /* 0x000000ffff1b7224 */ /* 0x000fc400078e0005 */
[----:B------:R-:W-:Y:S02]  /*5ec50*/  IMAD.MOV.U32 R26, RZ, RZ, R4 ;  /* 0x000000ffff1a7224 */ /* 0x000fe400078e0004 */
[----:B------:R-:W-:Y:S02]  /*5ec60*/  IMAD.MOV.U32 R30, RZ, RZ, R6 ;  /* 0x000000ffff1e7224 */ /* 0x000fe400078e0006 */
[----:B------:R-:W-:Y:S01]  /*5ec70*/  IMAD.MOV.U32 R31, RZ, RZ, R7 ;  /* 0x000000ffff1f7224 */ /* 0x000fe200078e0007 */
[----:B------:R-:W-:Y:S04]  /*5ec80*/  STL [R1+0x2e84], R27 ;  /* 0x002e841b01007387 */ /* 0x000fe80000100800 */
[----:B------:R1:W-:Y:S04]  /*5ec90*/  STL [R1+0x2e80], R26 ;  /* 0x002e801a01007387 */ /* 0x0003e80000100800 */
        /* <DEDUP_REMOVED lines=10> */
[----:B------:R-:W-:Y:S01]  /*5ed40*/  IMAD.MOV.U32 R91, RZ, RZ, R4 ;  /* 0x000000ffff5b7224 */ /* 0x000fe200078e0004 */
[----:B------:R-:W-:Y:S04]  /*5ed50*/  STL [R1+0x2e94], R79 ;  /* 0x002e944f01007387 */ /* 0x000fe80000100800 */
[----:B------:R-:W-:Y:S01]  /*5ed60*/  STL [R1+0x2e90], R83 ;  /* 0x002e905301007387 */ /* 0x000fe20000100800 */
[----:B---3--:R-:W-:Y:S03]  /*5ed70*/  HMMA.1688.F32.TF32 R4, R48, R92, R244 ;  /* 0x0000005c3004723c */ /* 0x008fe600000810f4 */
[----:B------:R-:W-:Y:S04]  /*5ed80*/  STL [R1+0x2e8c], R82 ;  /* 0x002e8c5201007387 */ /* 0x000fe80000100800 */
[----:B------:R3:W-:Y:S04]  /*5ed90*/  STL [R1+0x2e88], R91 ;  /* 0x002e885b01007387 */ /* 0x0007e80000100800 */
[----:B------:R-:W3:Y:S04]  /*5eda0*/  LDL.LU R244, [R1+0xce0] ;  /* 0x000ce00001f47983 */ /* 0x000ee80000300800 */
[----:B------:R-:W3:Y:S04]  /*5edb0*/  LDL.LU R245, [R1+0xce4] ;  /* 0x000ce40001f57983 */ /* 0x000ee80000300800 */
[----:B------:R-:W3:Y:S04]  /*5edc0*/  LDL.LU R246, [R1+0xce8] ;  /* 0x000ce80001f67983 */ /* 0x000ee80000300800 */
[----:B------:R-:W3:Y:S01]  /*5edd0*/  LDL.LU R247, [R1+0xcec] ;  /* 0x000cec0001f77983 */ /* 0x000ee20000300800 */
[----:B------:R-:W-:Y:S01]  /*5ede0*/  MOV R95, R7 ;  /* 0x00000007005f7202 */ /* 0x000fe20000000f00 */
[----:B------:R-:W-:-:S02]  /*5edf0*/  IMAD.MOV.U32 R94, RZ, RZ, R6 ;  /* 0x000000ffff5e7224 */ /* 0x000fc400078e0006 */
[----:B------:R-:W-:Y:S02]  /*5ee00*/  IMAD.MOV.U32 R90, RZ, RZ, R5 ;  /* 0x000000ffff5a7224 */ /* 0x000fe400078e0005 */
[----:B------:R-:W-:Y:S01]  /*5ee10*/  IMAD.MOV.U32 R87, RZ, RZ, R4 ;  /* 0x000000ffff577224 */ /* 0x000fe200078e0004 */
[----:B------:R-:W-:Y:S04]  /*5ee20*/  STL [R1+0x2ea4], R95 ;  /* 0x002ea45f01007387 */ /* 0x000fe80000100800 */
[----:B------:R-:W-:Y:S04]  /*5ee30*/  STL [R1+0x2ea0], R94 ;  /* 0x002ea05e01007387 */ /* 0x000fe80000100800 */
[----:B------:R-:W-:Y:S04]  /*5ee40*/  STL [R1+0x2e9c], R90 ;  /* 0x002e9c5a01007387 */ /* 0x000fe80000100800 */
[----:B------:R3:W-:Y:S01]  /*5ee50*/  STL [R1+0x2e98], R87 ;  /* 0x002e985701007387 */ /* 0x0007e20000100800 */
[----:B----4-:R-:W-:Y:S03]  /*5ee60*/  HMMA.1688.F32.TF32 R4, R48, R88, R248 ;  /* 0x000000583004723c */ /* 0x010fe600000810f8 */
[----:B------:R-:W4:Y:S04]  /*5ee70*/  LDL.LU R248, [R1+0xd70] ;  /* 0x000d700001f87983 */ /* 0x000f280000300800 */
[----:B------:R-:W4:Y:S04]  /*5ee80*/  LDL.LU R249, [R1+0xd74] ;  /* 0x000d740001f97983 */ /* 0x000f280000300800 */
[----:B------:R-:W4:Y:S04]  /*5ee90*/  LDL.LU R250, [R1+0xd78] ;  /* 0x000d780001fa7983 */ /* 0x000f280000300800 */
[----:B------:R-:W4:Y:S09]  /*5eea0*/  LDL.LU R251, [R1+0xd7c] ;  /* 0x000d7c0001fb7983 */ /* 0x000f320000300800 */
[----:B------:R-:W-:-:S02]  /*5eeb0*/  IMAD.MOV.U32 R86, RZ, RZ, R7 ;  /* 0x000000ffff567224 */ /* 0x000fc400078e0007 */
[----:B------:R-:W-:Y:S02]  /*5eec0*/  IMAD.MOV.U32 R78, RZ, RZ, R6 ;  /* 0x000000ffff4e7224 */ /* 0x000fe400078e0006 */
[----:B------:R-:W-:Y:S02]  /*5eed0*/  IMAD.MOV.U32 R75, RZ, RZ, R5 ;  /* 0x000000ffff4b7224 */ /* 0x000fe400078e0005 */
[----:B------:R-:W-:Y:S01]  /*5eee0*/  IMAD.MOV.U32 R74, RZ, RZ, R4 ;  /* 0x000000ffff4a7224 */ /* 0x000fe200078e0004 */
[----:B------:R-:W-:Y:S04]  /*5eef0*/  STL [R1+0x2eb4], R86 ;  /* 0x002eb45601007387 */ /* 0x000fe80000100800 */
[----:B------:R-:W-:Y:S04]  /*5ef00*/  STL [R1+0x2eb0], R78 ;  /* 0x002eb04e01007387 */ /* 0x000fe80000100800 */
[----:B------:R-:W-:Y:S04]  /*5ef10*/  STL [R1+0x2eac], R75 ;  /* 0x002eac4b01007387 */ /* 0x000fe80000100800 */
[----:B------:R4:W-:Y:S01]  /*5ef20*/  STL [R1+0x2ea8], R74 ;  /* 0x002ea84a01007387 */ /* 0x0009e20000100800 */
[----:B--2---:R-:W-:Y:S03]  /*5ef30*/  HMMA.1688.F32.TF32 R4, R48, R84, R8 ;  /* 0x000000543004723c */ /* 0x004fe60000081008 */
[----:B------:R-:W2:Y:S04]  /*5ef40*/  LDL.LU R8, [R1+0xe50] ;  /* 0x000e500001087983 */ /* 0x000ea80000300800 */
[----:B------:R-:W2:Y:S04]  /*5ef50*/  LDL.LU R9, [R1+0xe54] ;  /* 0x000e540001097983 */ /* 0x000ea80000300800 */
[----:B------:R-:W2:Y:S04]  /*5ef60*/  LDL.LU R10, [R1+0xe58] ;  /* 0x000e5800010a7983 */ /* 0x000ea80000300800 */
[----:B------:R-:W2:Y:S09]  /*5ef70*/  LDL.LU R11, [R1+0xe5c] ;  /* 0x000e5c00010b7983 */ /* 0x000eb20000300800 */
[----:B-1----:R-:W-:Y:S01]  /*5ef80*/  IMAD.MOV.U32 R26, RZ, RZ, R7 ;  /* 0x000000ffff1a7224 */ /* 0x002fe200078e0007 */
[----:B---3--:R-:W-:Y:S01]  /*5ef90*/  MOV R91, R5 ;  /* 0x00000005005b7202 */ /* 0x008fe20000000f00 */
[----:B------:R-:W-:-:S02]  /*5efa0*/  IMAD.MOV.U32 R27, RZ, RZ, R6 ;  /* 0x000000ffff1b7224 */ /* 0x000fc400078e0006 */
[----:B------:R-:W-:Y:S01]  /*5efb0*/  IMAD.MOV.U32 R82, RZ, RZ, R4 ;  /* 0x000000ffff527224 */ /* 0x000fe200078e0004 */
[----:B------:R-:W-:Y:S04]  /*5efc0*/  STL [R1+0x2ec4], R26 ;  /* 0x002ec41a01007387 */ /* 0x000fe80000100800 */
[----:B------:R-:W-:Y:S04]  /*5efd0*/  STL [R1+0x2ec0], R27 ;  /* 0x002ec01b01007387 */ /* 0x000fe80000100800 */
[----:B------:R-:W-:Y:S04]  /*5efe0*/  STL [R1+0x2ebc], R91 ;  /* 0x002ebc5b01007387 */ /* 0x000fe80000100800 */
[----:B------:R1:W-:Y:S01]  /*5eff0*/  STL [R1+0x2eb8], R82 ;  /* 0x002eb85201007387 */ /* 0x0003e20000100800 */
[----:B------:R-:W-:Y:S03]  /*5f000*/  HMMA.1688.F32.TF32 R4, R48, R80, R244 ;  /* 0x000000503004723c */ /* 0x000fe600000810f4 */
[----:B------:R-:W3:Y:S04]  /*5f010*/  LDL.LU R244, [R1+0xe80] ;  /* 0x000e800001f47983 */ /* 0x000ee80000300800 */
[----:B------:R-:W3:Y:S04]  /*5f020*/  LDL.LU R245, [R1+0xe84] ;  /* 0x000e840001f57983 */ /* 0x000ee80000300800 */
[----:B------:R-:W3:Y:S04]  /*5f030*/  LDL.LU R246, [R1+0xe88] ;  /* 0x000e880001f67983 */ /* 0x000ee80000300800 */
[----:B------:R-:W3:Y:S09]  /*5f040*/  LDL.LU R247, [R1+0xe8c] ;  /* 0x000e8c0001f77983 */ /* 0x000ef20000300800 */
[----:B------:R-:W-:Y:S01]  /*5f050*/  MOV R83, R7 ;  /* 0x0000000700537202 */ /* 0x000fe20000000f00 */
[----:B------:R-:W-:-:S02]  /*5f060*/  IMAD.MOV.U32 R79, RZ, RZ, R6 ;  /* 0x000000ffff4f7224 */ /* 0x000fc400078e0006 */
[----:B------:R-:W-:Y:S02]  /*5f070*/  IMAD.MOV.U32 R87, RZ, RZ, R5 ;  /* 0x000000ffff577224 */ /* 0x000fe400078e0005 */
[----:B------:R-:W-:Y:S01]  /*5f080*/  IMAD.MOV.U32 R90, RZ, RZ, R4 ;  /* 0x000000ffff5a7224 */ /* 0x000fe200078e0004 */
[----:B------:R-:W-:Y:S04]  /*5f090*/  STL [R1+0x2ed4], R83 ;  /* 0x002ed45301007387 */ /* 0x000fe80000100800 */
[----:B------:R-:W-:Y:S04]  /*5f0a0*/  STL [R1+0x2ed0], R79 ;  /* 0x002ed04f01007387 */ /* 0x000fe80000100800 */
[----:B------:R1:W-:Y:S04]  /*5f0b0*/  STL [R1+0x2ecc], R87 ;  /* 0x002ecc5701007387 */ /* 0x0003e80000100800 */
        /* <DEDUP_REMOVED lines=9> */
[----:B------:R-:W-:-:S05]  /*5f150*/  IMAD.MOV.U32 R19, RZ, RZ, R7 ;  /* 0x000000ffff137224 */ /* 0x000fca00078e0007 */
        /* <DEDUP_REMOVED lines=13> */
[----:B------:R-:W-:Y:S01]  /*5f230*/  IMAD.MOV.U32 R75, RZ, RZ, R4 ;  /* 0x000000ffff4b7224 */ /* 0x000fe200078e0004 */
[----:B------:R-:W-:Y:S04]  /*5f240*/  STL [R1+0x2ef4], R94 ;  /* 0x002ef45e01007387 */ /* 0x000fe80000100800 */
[----:B------:R-:W-:Y:S04]  /*5f250*/  STL [R1+0x2ef0], R95 ;  /* 0x002ef05f01007387 */ /* 0x000fe80000100800 */
[----:B------:R2:W-:Y:S04]  /*5f260*/  STL [R1+0x2eec], R74 ;  /* 0x002eec4a01007387 */ /* 0x0005e80000100800 */
[----:B------:R2:W-:Y:S04]  /*5f270*/  STL [R1+0x2ee8], R75 ;  /* 0x002ee84b01007387 */ /* 0x0005e80000100800 */
[----:B------:R-:W2:Y:S04]  /*5f280*/  LDL.LU R8, [R1+0xf50] ;  /* 0x000f500001087983 */ /* 0x000ea80000300800 */
[----:B------:R-:W2:Y:S04]  /*5f290*/  LDL.LU R9, [R1+0xf54] ;  /* 0x000f540001097983 */ /* 0x000ea80000300800 */
[----:B------:R-:W2:Y:S04]  /*5f2a0*/  LDL.LU R10, [R1+0xf58] ;  /* 0x000f5800010a7983 */ /* 0x000ea80000300800 */
[----:B------:R-:W2:Y:S01]  /*5f2b0*/  LDL.LU R11, [R1+0xf5c] ;  /* 0x000f5c00010b7983 */ /* 0x000ea20000300800 */
[----:B---3--:R-:W-:Y:S03]  /*5f2c0*/  HMMA.1688.F32.TF32 R4, R48, R68, R244 ;  /* 0x000000443004723c */ /* 0x008fe600000810f4 */
[----:B------:R-:W3:Y:S04]  /*5f2d0*/  LDL.LU R244, [R1+0xf70] ;  /* 0x000f700001f47983 */ /* 0x000ee80000300800 */
[----:B------:R-:W3:Y:S04]  /*5f2e0*/  LDL.LU R245, [R1+0xf74] ;  /* 0x000f740001f57983 */ /* 0x000ee80000300800 */
[----:B------:R-:W3:Y:S04]  /*5f2f0*/  LDL.LU R246, [R1+0xf78] ;  /* 0x000f780001f67983 */ /* 0x000ee80000300800 */
[----:B------:R-:W3:Y:S09]  /*5f300*/  LDL.LU R247, [R1+0xf7c] ;  /* 0x000f7c0001f77983 */ /* 0x000ef20000300800 */
[----:B------:R-:W-:Y:S01]  /*5f310*/  MOV R78, R7 ;  /* 0x00000007004e7202 */ /* 0x000fe20000000f00 */
[----:B------:R-:W-:-:S02]  /*5f320*/  IMAD.MOV.U32 R86, RZ, RZ, R6 ;  /* 0x000000ffff567224 */ /* 0x000fc400078e0006 */
[----:B-1----:R-:W-:Y:S02]  /*5f330*/  IMAD.MOV.U32 R82, RZ, RZ, R5 ;  /* 0x000000ffff527224 */ /* 0x002fe400078e0005 */
        /* <DEDUP_REMOVED lines=13> */
[----:B------:R-:W-:Y:S02]  /*5f410*/  IMAD.MOV.U32 R27, RZ, RZ, R7 ;  /* 0x000000ffff1b7224 */ /* 0x000fe400078e0007 */
[----:B------:R-:W-:-:S15]  /*5f420*/  HMMA.1688.F32.TF32 R4, R48, R60, R224 ;  /* 0x0000003c3004723c */ /* 0x000fde00000810e0 */
        /* <DEDUP_REMOVED lines=9> */
[----:B------:R-:W-:Y:S04]  /*5f4c0*/  STL [R1+0x2f24], R39 ;  /* 0x002f242701007387 */ /* 0x000fe80000100800 */
[----:B------:R-:W-:Y:S04]  /*5f4d0*/  STL [R1+0x2f20], R38 ;  /* 0x002f202601007387 */ /* 0x000fe80000100800 */
[----:B------:R1:W-:Y:S04]  /*5f4e0*/  STL [R1+0x2f1c], R35 ;  /* 0x002f1c2301007387 */ /* 0x0003e80000100800 */
[----:B------:R1:W-:Y:S01]  /*5f4f0*/  STL [R1+0x2f18], R34 ;  /* 0x002f182201007387 */ /* 0x0003e20000100800 */
[----:B--2---:R-:W-:-:S15]  /*5f500*/  HMMA.1688.F32.TF32 R4, R48, R56, R8 ;  /* 0x000000383004723c */ /* 0x004fde0000081008 */
[----:B------:R-:W-:-:S09]  /*5f510*/  NOP ;  /* 0x0000000000007918 */ /* 0x000fd20000000000 */
[----:B------:R-:W-:Y:S01]  /*5f520*/  IMAD.MOV.U32 R31, RZ, RZ, R4 ;  /* 0x000000ffff1f7224 */ /* 0x000fe200078e0004 */
[----:B------:R-:W-:Y:S01]  /*5f530*/  MOV R79, R7 ;  /* 0x00000007004f7202 */ /* 0x000fe20000000f00 */
[----:B------:R-:W-:Y:S02]  /*5f540*/  IMAD.MOV.U32 R30, RZ, RZ, R5 ;  /* 0x000000ffff1e7224 */ /* 0x000fe400078e0005 */
[----:B------:R-:W-:Y:S02]  /*5f550*/  IMAD.MOV.U32 R83, RZ, RZ, R6 ;  /* 0x000000ffff537224 */ /* 0x000fe400078e0006 */
[----:B---3--:R-:W-:Y:S01]  /*5f560*/  HMMA.1688.F32.TF32 R4, R48, R52, R244 ;  /* 0x000000343004723c */ /* 0x008fe200000810f4 */
[----:B------:R-:W-:Y:S04]  /*5f570*/  STL [R1+0x2f34], R79 ;  /* 0x002f344f01007387 */ /* 0x000fe80000100800 */
[----:B------:R-:W-:Y:S04]  /*5f580*/  STL [R1+0x2f30], R83 ;  /* 0x002f305301007387 */ /* 0x000fe80000100800 */
[----:B------:R2:W-:Y:S04]  /*5f590*/  STL [R1+0x2f2c], R30 ;  /* 0x002f2c1e01007387 */ /* 0x0005e80000100800 */
[----:B------:R3:W-:Y:S11]  /*5f5a0*/  STL [R1+0x2f28], R31 ;  /* 0x002f281f01007387 */ /* 0x0007f60000100800 */
[----:B------:R-:W-:-:S02]  /*5f5b0*/  IMAD.MOV.U32 R43, RZ, RZ, R5 ;  /* 0x000000ffff2b7224 */ /* 0x000fc400078e0005 */
[----:B------:R-:W-:-:S03]  /*5f5c0*/  IMAD.MOV.U32 R42, RZ, RZ, R4 ;  /* 0x000000ffff2a7224 */ /* 0x000fc600078e0004 */
[----:B------:R3:W-:Y:S04]  /*5f5d0*/  STL [R1+0x2f3c], R43 ;  /* 0x002f3c2b01007387 */ /* 0x0007e80000100800 */
[----:B------:R3:W-:Y:S04]  /*5f5e0*/  STL [R1+0x2f38], R42 ;  /* 0x002f382a01007387 */ /* 0x0007e80000100800 */
        /* <DEDUP_REMOVED lines=16> */
[----:B------:R-:W-:-:S02]  /*5f6f0*/  IMAD.MOV.U32 R46, RZ, RZ, R6 ;  /* 0x000000ffff2e7224 */ /* 0x000fc400078e0006 */
[----:B------:R-:W-:Y:S01]  /*5f700*/  IMAD.MOV.U32 R47, RZ, RZ, R7 ;  /* 0x000000ffff2f7224 */ /* 0x000fe200078e0007 */
[----:B------:R-:W3:Y:S01]  /*5f710*/  LDL.LU R228, [R1+0x1040] ;  /* 0x0010400001e47983 */ /* 0x000ee20000300800 */
[----:B----4-:R-:W-:Y:S03]  /*5f720*/  HMMA.1688.F32.TF32 R4, R48, R44, R248 ;  /* 0x0000002c3004723c */ /* 0x010fe600000810f8 */
[----:B------:R-:W4:Y:S04]  /*5f730*/  LDL.LU R229, [R1+0x1044] ;  /* 0x0010440001e57983 */ /* 0x000f280000300800 */
[----:B------:R-:W-:Y:S02]  /*5f740*/  IMAD.MOV.U32 R249, RZ, RZ, R230 ;  /* 0x000000fffff97224 */ /* 0x000fe400078e00e6 */
[----:B------:R-:W-:Y:S01]  /*5f750*/  IMAD.MOV.U32 R248, RZ, RZ, R231 ;  /* 0x000000fffff87224 */ /* 0x000fe200078e00e7 */
        /* <DEDUP_REMOVED lines=10> */
[----:B------:R-:W-:Y:S01]  /*5f800*/  IMAD.MOV.U32 R74, RZ, RZ, R4 ;  /* 0x000000ffff4a7224 */ /* 0x000fe200078e0004 */
[----:B------:R-:W-:Y:S01]  /*5f810*/  MOV R75, R5 ;  /* 0x00000005004b7202 */ /* 0x000fe20000000f00 */
[----:B------:R-:W-:-:S02]  /*5f820*/  IMAD.MOV.U32 R19, RZ, RZ, R6 ;  /* 0x000000ffff137224 */ /* 0x000fc400078e0006 */
[----:B------:R-:W-:Y:S02]  /*5f830*/  IMAD.MOV.U32 R18, RZ, RZ, R7 ;  /* 0x000000ffff127224 */ /* 0x000fe400078e0007 */
[----:B------:R-:W-:Y:S04]  /*5f840*/  STL.64 [R1+0x33c8], R74 ;  /* 0x0033c84a01007387 */ /* 0x000fe80000100a00 */
[----:B------:R4:W-:Y:S04]  /*5f850*/  STL.64 [R1+0x33c0], R72 ;  /* 0x0033c04801007387 */ /* 0x0009e80000100a00 */
[----:B------:R-:W-:Y:S04]  /*5f860*/  STL.64 [R1+0x33b8], R46 ;  /* 0x0033b82e01007387 */ /* 0x000fe80000100a00 */
[----:B------:R4:W-:Y:S04]  /*5f870*/  STL.64 [R1+0x33b0], R44 ;  /* 0x0033b02c01007387 */ /* 0x0009e80000100a00 */
        /* <DEDUP_REMOVED lines=12> */
[----:B-1----:R-:W-:Y:S01]  /*5f940*/  IMAD.MOV.U32 R82, RZ, RZ, R4 ;  /* 0x000000ffff527224 */ /* 0x002fe200078e0004 */
[----:B------:R-:W-:Y:S01]  /*5f950*/  MOV R95, R7 ;  /* 0x00000007005f7202 */ /* 0x000fe20000000f00 */
[----:B------:R-:W-:Y:S02]  /*5f960*/  IMAD.MOV.U32 R91, RZ, RZ, R5 ;  /* 0x000000ffff5b7224 */ /* 0x000fe400078e0005 */
[----:B------:R-:W-:Y:S02]  /*5f970*/  IMAD.MOV.U32 R94, RZ, RZ, R6 ;  /* 0x000000ffff5e7224 */ /* 0x000fe400078e0006 */
        /* <DEDUP_REMOVED lines=11> */
[----:B------:R-:W-:Y:S02]  /*5fa30*/  IMAD.MOV.U32 R67, RZ, RZ, R7 ;  /* 0x000000ffff437224 */ /* 0x000fe400078e0007 */
[----:B----4-:R-:W-:-:S15]  /*5fa40*/  HMMA.1688.F32.TF32 R4, R48, R24, R228 ;  /* 0x000000183004723c */ /* 0x010fde00000810e4 */
[----:B------:R-:W-:-:S09]  /*5fa50*/  NOP ;  /* 0x0000000000007918 */ /* 0x000fd20000000000 */
[----:B------:R-:W-:Y:S01]  /*5fa60*/  IMAD.MOV.U32 R35, RZ, RZ, R4 ;  /* 0x000000ffff237224 */ /* 0x000fe200078e0004 */
        /* <DEDUP_REMOVED lines=9> */
[----:B------:R-:W-:Y:S01]  /*5fb00*/  HMMA.1688.F32.TF32 R4, R240, R248, R244 ;  /* 0x000000f8f004723c */ /* 0x000fe200000810f4 */
[----:B------:R-:W-:-:S15]  /*5fb10*/  IMAD.MOV.U32 R209, RZ, RZ, R2 ;  /* 0x000000ffffd17224 */ /* 0x000fde00078e0002 */
[----:B------:R-:W-:-:S08]  /*5fb20*/  NOP ;  /* 0x0000000000007918 */ /* 0x000fd00000000000 */
[----:B------:R-:W-:Y:S01]  /*5fb30*/  IMAD.MOV.U32 R43, RZ, RZ, R4 ;  /* 0x000000ffff2b7224 */ /* 0x000fe200078e0004 */
[----:B------:R-:W-:Y:S01]  /*5fb40*/  MOV R42, R5 ;  /* 0x00000005002a7202 */ /* 0x000fe20000000f00 */
[----:B------:R-:W2:Y:S01]  /*5fb50*/  LDL.LU R4, [R1+0x730] ;  /* 0x0007300001047983 */ /* 0x000ea20000300800 */
[----:B------:R-:W-:Y:S02]  /*5fb60*/  IMAD.MOV.U32 R79, RZ, RZ, R6 ;  /* 0x000000ffff4f7224 */ /* 0x000fe400078e0006 */
[----:B------:R-:W-:Y:S01]  /*5fb70*/  IMAD.MOV.U32 R83, RZ, RZ, R7 ;  /* 0x000000ffff537224 */ /* 0x000fe200078e0007 */
        /* <DEDUP_REMOVED lines=15> */
[----:B------:R-:W3:Y:S04]  /*5fc70*/  LDL R248, [R1] ;  /* 0x0000000001f87983 */ /* 0x000ee80000100800 */
[----:B------:R-:W3:Y:S04]  /*5fc80*/  LDL R249, [R1+0x4] ;  /* 0x0000040001f97983 */ /* 0x000ee80000100800 */
[----:B------:R-:W4:Y:S04]  /*5fc90*/  LDL R216, [R1+0x10] ;  /* 0x0000100001d87983 */ /* 0x000f280000100800 */
[----:B------:R-:W4:Y:S04]  /*5fca0*/  LDL R217, [R1+0x14] ;  /* 0x0000140001d97983 */ /* 0x000f280000100800 */
[----:B------:R-:W2:Y:S04]  /*5fcb0*/  LDL R208, [R1+0x20] ;  /* 0x0000200001d07983 */ /* 0x000ea80000100800 */
        /* <DEDUP_REMOVED lines=12> */
[----:B------:R-:W3:Y:S01]  /*5fd80*/  LDL.LU R223, [R1+0x5ec] ;  /* 0x0005ec0001df7983 */ /* 0x000ee20000300800 */
[----:B------:R-:W-:-:S02]  /*5fd90*/  IMAD.MOV.U32 R163, RZ, RZ, R210 ;  /* 0x000000ffffa37224 */ /* 0x000fc400078e00d2 */
[----:B------:R-:W-:Y:S01]  /*5fda0*/  IMAD.MOV.U32 R166, RZ, RZ, R211 ;  /* 0x000000ffffa67224 */ /* 0x000fe200078e00d3 */
        /* <DEDUP_REMOVED lines=12> */
[----:B------:R-:W-:-:S03]  /*5fe70*/  IMAD.MOV.U32 R135, RZ, RZ, R180 ;  /* 0x000000ffff877224 */ /* 0x000fc600078e00b4 */
[----:B------:R-:W3:Y:S01]  /*5fe80*/  LDL.LU R44, [R1+0x6f0] ;  /* 0x0006f000012c7983 */ /* 0x000ee20000300800 */
[----:B------:R-:W-:-:S03]  /*5fe90*/  MOV R139, R181 ;  /* 0x000000b5008b7202 */ /* 0x000fc60000000f00 */
[----:B------:R-:W3:Y:S01]  /*5fea0*/  LDL.LU R45, [R1+0x6f4] ;  /* 0x0006f400012d7983 */ /* 0x000ee20000300800 */
[----:B------:R-:W-:-:S03]  /*5feb0*/  IMAD.MOV.U32 R143, RZ, RZ, R182 ;  /* 0x000000ffff8f7224 */ /* 0x000fc600078e00b6 */
[----:B------:R-:W3:Y:S01]  /*5fec0*/  LDL.LU R46, [R1+0x6f8] ;  /* 0x0006f800012e7983 */ /* 0x000ee20000300800 */
[----:B------:R-:W-:-:S03]  /*5fed0*/  IMAD.MOV.U32 R147, RZ, RZ, R183 ;  /* 0x000000ffff937224 */ /* 0x000fc600078e00b7 */
        /* <DEDUP_REMOVED lines=9> */
[C---:B--2---:R-:W-:Y:S03]  /*5ff70*/  HMMA.1688.F32.TF32 R208, R240.reuse, R208, R200 ;  /* 0x000000d0f0d0723c */ /* 0x044fe600000810c8 */
[----:B------:R-:W2:Y:S04]  /*5ff80*/  LDL.LU.64 R202, [R1+0x3498] ;  /* 0x0034980001ca7983 */ /* 0x000ea80000300a00 */
[----:B------:R-:W2:Y:S01]  /*5ff90*/  LDL.LU.64 R200, [R1+0x3490] ;  /* 0x0034900001c87983 */ /* 0x000ea20000300a00 */
[C---:B----4-:R-:W-:Y:S06]  /*5ffa0*/  HMMA.1688.F32.TF32 R216, R240.reuse, R216, R212 ;  /* 0x000000d8f0d8723c */ /* 0x050fec00000810d4 */
[----:B---3--:R-:W-:Y:S10]  /*5ffb0*/  HMMA.1688.F32.TF32 R248, R240, R248, R220 ;  /* 0x000000f8f0f8723c */ /* 0x008ff400000810dc */
[----:B------:R-:W-:Y:S01]  /*5ffc0*/  MOV R107, R210 ;  /* 0x000000d2006b7202 */ /* 0x000fe20000000f00 */
[----:B------:R-:W-:-:S02]  /*5ffd0*/  IMAD.MOV.U32 R71, RZ, RZ, R211 ;  /* 0x000000ffff477224 */ /* 0x000fc400078e00d3 */
[----:B------:R-:W-:Y:S01]  /*5ffe0*/  IMAD.MOV.U32 R70, RZ, RZ, R208 ;  /* 0x000000ffff467224 */ /* 0x000fe200078e00d0 */
[----:B------:R-:W3:Y:S01]  /*5fff0*/  LDL.LU.64 R210, [R1+0x3488] ;  /* 0x0034880001d27983 */ /* 0x000ee20000300a00 */
[----:B------:R-:W-:-:S03]  /*60000*/  IMAD.MOV.U32 R106, RZ, RZ, R209 ;  /* 0x000000ffff6a7224 */ /* 0x000fc600078e00d1 */
[----:B------:R-:W4:Y:S04]  /*60010*/  LDL.LU.64 R208, [R1+0x3480] ;  /* 0x0034800001d07983 */ /* 0x000f280000300a00 */
[----:B------:R-:W2:Y:S04]  /*60020*/  LDL.LU.64 R214, [R1+0x3478] ;  /* 0x0034780001d67983 */ /* 0x000ea80000300a00 */
[----:B------:R-:W3:Y:S04]  /*60030*/  LDL.LU.64 R212, [R1+0x3470] ;  /* 0x0034700001d47983 */ /* 0x000ee80000300a00 */
[----:B------:R-:W-:Y:S04]  /*60040*/  STL.64 [R1+0x490], R216 ;  /* 0x000490d801007387 */ /* 0x000fe80000100a00 */
[----:B------:R1:W-:Y:S04]  /*60050*/  STL.64 [R1+0x498], R218 ;  /* 0x000498da01007387 */ /* 0x0003e80000100a00 */
[----:B-1----:R-:W4:Y:S04]  /*60060*/  LDL.LU R218, [R1+0x3468] ;  /* 0x0034680001da7983 */ /* 0x002f280000300800 */
[----:B------:R-:W2:Y:S04]  /*60070*/  LDL.LU.64 R216, [R1+0x3460] ;  /* 0x0034600001d87983 */ /* 0x000ea80000300a00 */
[----:B------:R-:W3:Y:S04]  /*60080*/  LDL.LU.64 R220, [R1+0x3458] ;  /* 0x0034580001dc7983 */ /* 0x000ee80000300a00 */
        /* <DEDUP_REMOVED lines=15> */
[----:B------:R-:W4:Y:S01]  /*60180*/  LDL.LU.64 R8, [R1+0x3428] ;  /* 0x0034280001087983 */ /* 0x000f220000300a00 */
[C---:B------:R-:W-:Y:S06]  /*60190*/  HMMA.1688.F32.TF32 R228, R240.reuse, R20, R228 ;  /* 0x00000014f0e4723c */ /* 0x040fec00000810e4 */
[----:B----4-:R-:W-:-:S15]  /*601a0*/  HMMA.1688.F32.TF32 R224, R240, R8, R224 ;  /* 0x00000008f0e0723c */ /* 0x010fde00000810e0 */
[----:B------:R-:W-:-:S08]  /*601b0*/  NOP ;  /* 0x0000000000007918 */ /* 0x000fd00000000000 */
[----:B------:R1:W-:Y:S04]  /*601c0*/  STL.64 [R1+0x450], R224 ;  /* 0x000450e001007387 */ /* 0x0003e80000100a00 */
[----:B------:R-:W-:Y:S04]  /*601d0*/  STL.64 [R1+0x458], R226 ;  /* 0x000458e201007387 */ /* 0x000fe80000100a00 */
[----:B-1----:R-:W4:Y:S04]  /*601e0*/  LDL.LU.64 R224, [R1+0x3420] ;  /* 0x0034200001e07983 */ /* 0x002f280000300a00 */
[----:B---3--:R-:W-:Y:S04]  /*601f0*/  STL.64 [R1+0x33a8], R10 ;  /* 0x0033a80a01007387 */ /* 0x008fe80000100a00 */
[----:B------:R1:W-:Y:S04]  /*60200*/  STL.64 [R1+0x33a0], R8 ;  /* 0x0033a00801007387 */ /* 0x0003e80000100a00 */
[----:B-1----:R-:W3:Y:S04]  /*60210*/  LDL.LU R8, [R1+0x6a0] ;  /* 0x0006a00001087983 */ /* 0x002ee80000300800 */
[----:B------:R-:W3:Y:S04]  /*60220*/  LDL.LU R9, [R1+0x6a4] ;  /* 0x0006a40001097983 */ /* 0x000ee80000300800 */
[----:B------:R-:W3:Y:S04]  /*60230*/  LDL.LU R10, [R1+0x6a8] ;  /* 0x0006a800010a7983 */ /* 0x000ee80000300800 */
[----:B------:R-:W3:Y:S04]  /*60240*/  LDL.LU R11, [R1+0x6ac] ;  /* 0x0006ac00010b7983 */ /* 0x000ee80000300800 */
[----:B------:R1:W-:Y:S04]  /*60250*/  STL.64 [R1+0x440], R228 ;  /* 0x000440e401007387 */ /* 0x0003e80000100a00 */
[----:B------:R-:W-:Y:S04]  /*60260*/  STL.64 [R1+0x448], R230 ;  /* 0x000448e601007387 */ /* 0x000fe80000100a00 */
[----:B-1----:R-:W2:Y:S04]  /*60270*/  LDL.LU.64 R228, [R1+0x3418] ;  /* 0x0034180001e47983 */ /* 0x002ea80000300a00 */
[----:B------:R-:W-:Y:S04]  /*60280*/  STL.64 [R1+0x3398], R22 ;  /* 0x0033981601007387 */ /* 0x000fe80000100a00 */
[----:B------:R1:W-:Y:S04]  /*60290*/  STL.64 [R1+0x3390], R20 ;  /* 0x0033901401007387 */ /* 0x0003e80000100a00 */
[----:B-1----:R-:W4:Y:S04]  /*602a0*/  LDL.LU R20, [R1+0x680] ;  /* 0x0006800001147983 */ /* 0x002f280000300800 */
[----:B------:R-:W4:Y:S04]  /*602b0*/  LDL.LU R21, [R1+0x684] ;  /* 0x0006840001157983 */ /* 0x000f280000300800 */
[----:B------:R-:W4:Y:S04]  /*602c0*/  LDL.LU R22, [R1+0x688] ;  /* 0x0006880001167983 */ /* 0x000f280000300800 */
[----:B------:R-:W4:Y:S04]  /*602d0*/  LDL.LU R23, [R1+0x68c] ;  /* 0x00068c0001177983 */ /* 0x000f280000300800 */
[----:B------:R-:W-:Y:S04]  /*602e0*/  STL.64 [R1+0x3388], R238 ;  /* 0x003388ee01007387 */ /* 0x000fe80000100a00 */
[----:B------:R-:W-:Y:S01]  /*602f0*/  STL.64 [R1+0x3380], R236 ;  /* 0x003380ec01007387 */ /* 0x000fe20000100a00 */
[C---:B---3--:R-:W-:Y:S06]  /*60300*/  HMMA.1688.F32.TF32 R8, R240.reuse, R232, R8 ;  /* 0x000000e8f008723c */ /* 0x048fec0000081008 */
[----:B----4-:R-:W-:-:S15]  /*60310*/  HMMA.1688.F32.TF32 R20, R240, R236, R20 ;  /* 0x000000ecf014723c */ /* 0x010fde0000081014 */
[----:B------:R-:W-:-:S08]  /*60320*/  NOP ;  /* 0x0000000000007918 */ /* 0x000fd00000000000 */
[----:B------:R-:W-:Y:S04]  /*60330*/  STL.64 [R1+0x430], R20 ;  /* 0x0004301401007387 */ /* 0x000fe80000100a00 */
[----:B------:R-:W-:Y:S04]  /*60340*/  STL.64 [R1+0x438], R22 ;  /* 0x0004381601007387 */ /* 0x000fe80000100a00 */
[----:B------:R-:W-:Y:S04]  /*60350*/  STL.64 [R1+0x3378], R234 ;  /* 0x003378ea01007387 */ /* 0x000fe80000100a00 */
[----:B------:R-:W-:Y:S04]  /*60360*/  STL.64 [R1+0x3370], R232 ;  /* 0x003370e801007387 */ /* 0x000fe80000100a00 */
[----:B------:R-:W-:Y:S04]  /*60370*/  STL.64 [R1+0x420], R8 ;  /* 0x0004200801007387 */ /* 0x000fe80000100a00 */
[----:B------:R2:W-:Y:S02]  /*60380*/  STL.64 [R1+0x428], R10 ;  /* 0x0004280a01007387 */ /* 0x0005e40000100a00 */
[C---:B--2---:R-:W-:Y:S06]  /*60390*/  HMMA.1688.F32.TF32 R8, R240.reuse, R228, R48 ;  /* 0x000000e4f008723c */ /* 0x044fec0000081030 */
[C---:B------:R-:W-:Y:S06]  /*603a0*/  HMMA.1688.F32.TF32 R44, R240.reuse, R224, R44 ;  /* 0x000000e0f02c723c */ /* 0x040fec000008102c */
[C---:B------:R-:W-:Y:S11]  /*603b0*/  HMMA.1688.F32.TF32 R20, R240.reuse, R220, R72 ;  /* 0x000000dcf014723c */ /* 0x040ff60000081048 */
[----:B------:R-:W-:Y:S04]  /*603c0*/  STL.64 [R1+0x410], R8 ;  /* 0x0004100801007387 */ /* 0x000fe80000100a00 */
[----:B------:R1:W-:Y:S02]  /*603d0*/  STL.64 [R1+0x418], R10 ;  /* 0x0004180a01007387 */ /* 0x0003e40000100a00 */
[C---:B-1----:R-:W-:Y:S06]  /*603e0*/  HMMA.1688.F32.TF32 R8, R240.reuse, R216, R4 ;  /* 0x000000d8f008723c */ /* 0x042fec0000081004 */
        /* <DEDUP_REMOVED lines=10> */
[----:B------:R2:W-:Y:S01]  /*60490*/  STL.64 [R1+0x3d8], R6 ;  /* 0x0003d80601007387 */ /* 0x0005e20000100a00 */
[C---:B-1----:R-:W-:Y:S06]  /*604a0*/  HMMA.1688.F32.TF32 R8, R240.reuse, R204, R188 ;  /* 0x000000ccf008723c */ /* 0x042fec00000810bc */
[----:B--2---:R-:W-:Y:S01]  /*604b0*/  HMMA.1688.F32.TF32 R4, R240, R208, R180 ;  /* 0x000000d0f004723c */ /* 0x004fe200000810b4 */
[----:B------:R-:W-:Y:S05]  /*604c0*/  STL.64 [R1+0x3318], R210 ;  /* 0x003318d201007387 */ /* 0x000fea0000100a00 */
[----:B------:R-:W-:-:S15]  /*604d0*/  STL.64 [R1+0x3310], R208 ;  /* 0x003310d001007387 */ /* 0x000fde0000100a00 */
[----:B------:R-:W-:-:S02]  /*604e0*/  NOP ;  /* 0x0000000000007918 */ /* 0x000fc40000000000 */
[----:B------:R1:W-:Y:S04]  /*604f0*/  STL.64 [R1+0x3c0], R4 ;  /* 0x0003c00401007387 */ /* 0x0003e80000100a00 */
[----:B------:R2:W-:Y:S04]  /*60500*/  STL.64 [R1+0x3c8], R6 ;  /* 0x0003c80601007387 */ /* 0x0005e80000100a00 */
[----:B-1----:R-:W3:Y:S04]  /*60510*/  LDL.LU R4, [R1+0xc70] ;  /* 0x000c700001047983 */ /* 0x002ee80000300800 */
[----:B------:R1:W-:Y:S04]  /*60520*/  STL.64 [R1+0x3b0], R8 ;  /* 0x0003b00801007387 */ /* 0x0003e80000100a00 */
[----:B------:R4:W-:Y:S04]  /*60530*/  STL.64 [R1+0x3b8], R10 ;  /* 0x0003b80a01007387 */ /* 0x0009e80000100a00 */
[----:B------:R-:W3:Y:S04]  /*60540*/  LDL.LU R5, [R1+0xc74] ;  /* 0x000c740001057983 */ /* 0x000ee80000300800 */
[----:B--2---:R-:W3:Y:S04]  /*60550*/  LDL.LU R6, [R1+0xc78] ;  /* 0x000c780001067983 */ /* 0x004ee80000300800 */
[----:B------:R-:W3:Y:S04]  /*60560*/  LDL.LU R7, [R1+0xc7c] ;  /* 0x000c7c0001077983 */ /* 0x000ee80000300800 */
[----:B------:R-:W2:Y:S04]  /*60570*/  LDL.LU R44, [R1+0xab0] ;  /* 0x000ab000012c7983 */ /* 0x000ea80000300800 */
[----:B------:R-:W2:Y:S04]  /*60580*/  LDL.LU R45, [R1+0xab4] ;  /* 0x000ab400012d7983 */ /* 0x000ea80000300800 */
[----:B------:R-:W2:Y:S04]  /*60590*/  LDL.LU R46, [R1+0xab8] ;  /* 0x000ab800012e7983 */ /* 0x000ea80000300800 */
[----:B------:R-:W2:Y:S04]  /*605a0*/  LDL.LU R47, [R1+0xabc] ;  /* 0x000abc00012f7983 */ /* 0x000ea80000300800 */
[----:B-1----:R-:W2:Y:S04]  /*605b0*/  LDL.LU R8, [R1+0xa70] ;  /* 0x000a700001087983 */ /* 0x002ea80000300800 */
[----:B------:R-:W2:Y:S04]  /*605c0*/  LDL.LU R9, [R1+0xa74] ;  /* 0x000a740001097983 */ /* 0x000ea80000300800 */
[----:B----4-:R-:W2:Y:S04]  /*605d0*/  LDL.LU R10, [R1+0xa78] ;  /* 0x000a7800010a7983 */ /* 0x010ea80000300800 */
        /* <DEDUP_REMOVED lines=37> */
[----:B------:R-:W2:Y:S04]  /*60830*/  LDL R231, [R1+0x4c] ;  /* 0x00004c0001e77983 */ /* 0x000ea80000100800 */
[----:B------:R-:W2:Y:S04]  /*60840*/  LDL R230, [R1+0x2a58] ;  /* 0x002a580001e67983 */ /* 0x000ea80000100800 */
[----:B------:R-:W2:Y:S04]  /*60850*/  LDL.LU R72, [R1+0xad0] ;  /* 0x000ad00001487983 */ /* 0x000ea80000300800 */
[----:B------:R-:W2:Y:S04]  /*60860*/  LDL.LU R73, [R1+0xad4] ;  /* 0x000ad40001497983 */ /* 0x000ea80000300800 */
[----:B------:R-:W2:Y:S04]  /*60870*/  LDL.LU R74, [R1+0xad8] ;  /* 0x000ad800014a7983 */ /* 0x000ea80000300800 */
[----:B------:R-:W2:Y:S04]  /*60880*/  LDL.LU R75, [R1+0xadc] ;  /* 0x000adc00014b7983 */ /* 0x000ea80000300800 */
[----:B------:R-:W-:Y:S04]  /*60890*/  STL.64 [R1+0x3308], R206 ;  /* 0x003308ce01007387 */ /* 0x000fe80000100a00 */
[----:B------:R1:W-:Y:S04]  /*608a0*/  STL.64 [R1+0x3300], R204 ;  /* 0x003300cc01007387 */ /* 0x0003e80000100a00 */
[----:B-1----:R-:W2:Y:S04]  /*608b0*/  LDL.LU R204, [R1+0x8b0] ;  /* 0x0008b00001cc7983 */ /* 0x002ea80000300800 */
[----:B------:R-:W2:Y:S04]  /*608c0*/  LDL.LU R205, [R1+0x8b4] ;  /* 0x0008b40001cd7983 */ /* 0x000ea80000300800 */
[----:B------:R-:W2:Y:S04]  /*608d0*/  LDL.LU R206, [R1+0x8b8] ;  /* 0x0008b80001ce7983 */ /* 0x000ea80000300800 */
[----:B------:R-:W2:Y:S01]  /*608e0*/  LDL.LU R207, [R1+0x8bc] ;  /* 0x0008bc0001cf7983 */ /* 0x000ea20000300800 */
[----:B---3--:R-:W-:-:S15]  /*608f0*/  HMMA.1688.F32.TF32 R192, R240, R200, R192 ;  /* 0x000000c8f0c0723c */ /* 0x008fde00000810c0 */
[----:B------:R-:W-:-:S08]  /*60900*/  NOP ;  /* 0x0000000000007918 */ /* 0x000fd00000000000 */
[----:B------:R-:W-:Y:S04]  /*60910*/  STL.64 [R1+0x3a0], R192 ;  /* 0x0003a0c001007387 */ /* 0x000fe80000100a00 */
[----:B------:R1:W-:Y:S04]  /*60920*/  STL.64 [R1+0x3a8], R194 ;  /* 0x0003a8c201007387 */ /* 0x0003e80000100a00 */
[----:B-1----:R-:W3:Y:S04]  /*60930*/  LDL.LU.64 R194, [R1+0x3410] ;  /* 0x0034100001c27983 */ /* 0x002ee80000300a00 */
[----:B------:R-:W2:Y:S01]  /*60940*/  LDL.LU.64 R192, [R1+0x3408] ;  /* 0x0034080001c07983 */ /* 0x000ea20000300a00 */
[C---:B----4-:R-:W-:Y:S03]  /*60950*/  HMMA.1688.F32.TF32 R180, R240.reuse, R196, R180 ;  /* 0x000000c4f0b4723c */ /* 0x050fe600000810b4 */
[----:B------:R-:W-:Y:S04]  /*60960*/  STL.64 [R1+0x32f8], R202 ;  /* 0x0032f8ca01007387 */ /* 0x000fe80000100a00 */
[----:B------:R1:W-:Y:S04]  /*60970*/  STL.64 [R1+0x32f0], R200 ;  /* 0x0032f0c801007387 */ /* 0x0003e80000100a00 */
[----:B-1----:R-:W4:Y:S04]  /*60980*/  LDL.LU R200, [R1+0x8a0] ;  /* 0x0008a00001c87983 */ /* 0x002f280000300800 */
[----:B------:R-:W4:Y:S04]  /*60990*/  LDL.LU R201, [R1+0x8a4] ;  /* 0x0008a40001c97983 */ /* 0x000f280000300800 */
[----:B------:R-:W4:Y:S04]  /*609a0*/  LDL.LU R202, [R1+0x8a8] ;  /* 0x0008a80001ca7983 */ /* 0x000f280000300800 */
[----:B------:R-:W4:Y:S04]  /*609b0*/  LDL.LU R203, [R1+0x8ac] ;  /* 0x0008ac0001cb7983 */ /* 0x000f280000300800 */
[----:B------:R-:W-:Y:S04]  /*609c0*/  STL.64 [R1+0x390], R180 ;  /* 0x000390b401007387 */ /* 0x000fe80000100a00 */
[----:B------:R1:W-:Y:S04]  /*609d0*/  STL.64 [R1+0x398], R182 ;  /* 0x000398b601007387 */ /* 0x0003e80000100a00 */
[----:B-1----:R-:W4:Y:S04]  /*609e0*/  LDL.LU.64 R182, [R1+0x3400] ;  /* 0x0034000001b67983 */ /* 0x002f280000300a00 */
[----:B------:R-:W4:Y:S04]  /*609f0*/  LDL.LU.64 R180, [R1+0x33f8] ;  /* 0x0033f80001b47983 */ /* 0x000f280000300a00 */
        /* <DEDUP_REMOVED lines=12> */
[----:B---3--:R-:W-:Y:S04]  /*60ac0*/  STL.64 [R1+0x3348], R194 ;  /* 0x003348c201007387 */ /* 0x008fe80000100a00 */
[----:B------:R4:W-:Y:S01]  /*60ad0*/  STL.64 [R1+0x3340], R192 ;  /* 0x003340c001007387 */ /* 0x0009e20000100a00 */
[C---:B------:R-:W-:Y:S06]  /*60ae0*/  HMMA.1688.F32.TF32 R4, R240.reuse, R140, R4 ;  /* 0x0000008cf004723c */ /* 0x040fec0000081004 */
[C---:B----4-:R-:W-:Y:S01]  /*60af0*/  HMMA.1688.F32.TF32 R192, R240.reuse, R188, R196 ;  /* 0x000000bcf0c0723c */ /* 0x050fe200000810c4 */
[----:B--2---:R-:W-:Y:S05]  /*60b00*/  STL.64 [R1+0x3358], R190 ;  /* 0x003358be01007387 */ /* 0x004fea0000100a00 */
[----:B------:R1:W-:Y:S02]  /*60b10*/  STL.64 [R1+0x3350], R188 ;  /* 0x003350bc01007387 */ /* 0x0003e40000100a00 */
[----:B-1----:R-:W-:-:S15]  /*60b20*/  HMMA.1688.F32.TF32 R188, R240, R184, R200 ;  /* 0x000000b8f0bc723c */ /* 0x002fde00000810c8 */
[----:B------:R-:W-:Y:S04]  /*60b30*/  STL.64 [R1+0x370], R192 ;  /* 0x000370c001007387 */ /* 0x000fe80000100a00 */
[----:B------:R-:W-:Y:S04]  /*60b40*/  STL.64 [R1+0x378], R194 ;  /* 0x000378c201007387 */ /* 0x000fe80000100a00 */
        /* <DEDUP_REMOVED lines=11> */
[----:B------:R1:W-:Y:S04]  /*60c00*/  STL.64 [R1+0x348], R194 ;  /* 0x000348c201007387 */ /* 0x0003e80000100a00 */
[----:B------:R-:W-:Y:S04]  /*60c10*/  STL.64 [R1+0x330], R188 ;  /* 0x000330bc01007387 */ /* 0x000fe80000100a00 */
[----:B------:R2:W-:Y:S01]  /*60c20*/  STL.64 [R1+0x338], R190 ;  /* 0x000338be01007387 */ /* 0x0005e20000100a00 */
[C---:B-1----:R-:W-:Y:S08]  /*60c30*/  HMMA.1688.F32.TF32 R192, R240.reuse, R164, R236 ;  /* 0x000000a4f0c0723c */ /* 0x042ff000000810ec */
[----:B------:R-:W-:Y:S01]  /*60c40*/  STL.64 [R1+0x320], R184 ;  /* 0x000320b801007387 */ /* 0x000fe20000100a00 */
[C---:B--2---:R-:W-:Y:S03]  /*60c50*/  HMMA.1688.F32.TF32 R188, R240.reuse, R160, R20 ;  /* 0x000000a0f0bc723c */ /* 0x044fe60000081014 */
[----:B------:R1:W-:Y:S03]  /*60c60*/  STL.64 [R1+0x328], R186 ;  /* 0x000328ba01007387 */ /* 0x0003e60000100a00 */
[C---:B------:R-:W-:Y:S01]  /*60c70*/  HMMA.1688.F32.TF32 R20, R240.reuse, R152, R48 ;  /* 0x00000098f014723c */ /* 0x040fe20000081030 */
[----:B------:R-:W-:Y:S04]  /*60c80*/  LDS R48, [R231+UR13+0x21080] ;  /* 0x0210800de7307984 */ /* 0x000fe80008000800 */
[----:B------:R-:W-:Y:S01]  /*60c90*/  LDS R50, [R231+UR13+0x21480] ;  /* 0x0214800de7327984 */ /* 0x000fe20008000800 */
[C---:B-1----:R-:W-:Y:S03]  /*60ca0*/  HMMA.1688.F32.TF32 R184, R240.reuse, R156, R8 ;  /* 0x0000009cf0b8723c */ /* 0x042fe60000081008 */
[----:B------:R-:W-:Y:S04]  /*60cb0*/  STL.64 [R1+0x310], R192 ;  /* 0x000310c001007387 */ /* 0x000fe80000100a00 */
[----:B------:R-:W-:Y:S01]  /*60cc0*/  LDS R49, [R230+UR13+0x21080] ;  /* 0x0210800de6317984 */ /* 0x000fe20008000800 */
[C---:B------:R-:W-:Y:S03]  /*60cd0*/  HMMA.1688.F32.TF32 R8, R240.reuse, R148, R44 ;  /* 0x00000094f008723c */ /* 0x040fe6000008102c */
[----:B------:R-:W-:Y:S04]  /*60ce0*/  STL.64 [R1+0x318], R194 ;  /* 0x000318c201007387 */ /* 0x000fe80000100a00 */
[----:B------:R-:W-:Y:S04]  /*60cf0*/  STL.64 [R1+0x300], R188 ;  /* 0x000300bc01007387 */ /* 0x000fe80000100a00 */
[----:B------:R-:W-:Y:S04]  /*60d00*/  STL.64 [R1+0x308], R190 ;  /* 0x000308be01007387 */ /* 0x000fe80000100a00 */
[----:B------:R-:W1:Y:S04]  /*60d10*/  LDS R51, [R230+UR13+0x21480] ;  /* 0x0214800de6337984 */ /* 0x000e680008000800 */
[----:B------:R-:W-:Y:S04]  /*60d20*/  STL.64 [R1+0x2f0], R184 ;  /* 0x0002f0b801007387 */ /* 0x000fe80000100a00 */
[----:B------:R-:W-:Y:S04]  /*60d30*/  STL.64 [R1+0x2f8], R186 ;  /* 0x0002f8ba01007387 */ /* 0x000fe80000100a00 */
[----:B------:R2:W-:Y:S04]  /*60d40*/  STL.64 [R1+0x2e0], R20 ;  /* 0x0002e01401007387 */ /* 0x0005e80000100a00 */
[----:B------:R-:W-:Y:S04]  /*60d50*/  STL.64 [R1+0x2e8], R22 ;  /* 0x0002e81601007387 */ /* 0x000fe80000100a00 */
[----:B------:R-:W-:Y:S04]  /*60d60*/  STL.64 [R1+0x2d0], R8 ;  /* 0x0002d00801007387 */ /* 0x000fe80000100a00 */
[----:B------:R3:W-:Y:S04]  /*60d70*/  STL.64 [R1+0x2d8], R10 ;  /* 0x0002d80a01007387 */ /* 0x0007e80000100a00 */
[----:B--2---:R-:W2:Y:S01]  /*60d80*/  LDL.LU R20, [R1+0xe70] ;  /* 0x000e700001147983 */ /* 0x004ea20000300800 */
[----:B---3--:R-:W-:-:S15]  /*60d90*/  HMMA.1688.F32.TF32 R8, R240, R144, R72 ;  /* 0x00000090f008723c */ /* 0x008fde0000081048 */
[----:B------:R-:W-:-:S08]  /*60da0*/  NOP ;  /* 0x0000000000007918 */ /* 0x000fd00000000000 */
[----:B------:R-:W-:Y:S04]  /*60db0*/  STL.64 [R1+0x8c0], R8 ;  /* 0x0008c00801007387 */ /* 0x000fe80000100a00 */
[----:B------:R-:W-:Y:S04]  /*60dc0*/  STL.64 [R1+0x8c8], R10 ;  /* 0x0008c80a01007387 */ /* 0x000fe80000100a00 */
        /* <DEDUP_REMOVED lines=33> */
[----:B---3--:R-:W3:Y:S04]  /*60fe0*/  LDL.LU R4, [R1+0xc80] ;  /* 0x000c800001047983 */ /* 0x008ee80000300800 */
[----:B------:R-:W3:Y:S04]  /*60ff0*/  LDL.LU R5, [R1+0xc84] ;  /* 0x000c840001057983 */ /* 0x000ee80000300800 */
[----:B----4-:R-:W3:Y:S04]  /*61000*/  LDL.LU R6, [R1+0xc88] ;  /* 0x000c880001067983 */ /* 0x010ee80000300800 */
        /* <DEDUP_REMOVED lines=42> */
[----:B------:R-:W3:Y:S04]  /*612b0*/  LDL.LU R139, [R1+0xcdc] ;  /* 0x000cdc00018b7983 */ /* 0x000ee80000300800 */
[----:B------:R-:W-:Y:S04]  /*612c0*/  STL.64 [R1+0x32c8], R134 ;  /* 0x0032c88601007387 */ /* 0x000fe80000100a00 */
[----:B------:R1:W-:Y:S01]  /*612d0*/  STL.64 [R1+0x32c0], R132 ;  /* 0x0032c08401007387 */ /* 0x0003e20000100a00 */
[C---:B--2---:R-:W-:Y:S06]  /*612e0*/  HMMA.1688.F32.TF32 R20, R240.reuse, R92, R20 ;  /* 0x0000005cf014723c */ /* 0x044fec0000081014 */
[C---:B----4-:R-:W-:Y:S06]  /*612f0*/  HMMA.1688.F32.TF32 R8, R240.reuse, R88, R8 ;  /* 0x00000058f008723c */ /* 0x050fec0000081008 */
[C---:B---3--:R-:W-:Y:S06]  /*61300*/  HMMA.1688.F32.TF32 R136, R240.reuse, R132, R136 ;  /* 0x00000084f088723c */ /* 0x048fec0000081088 */
[----:B-1----:R-:W-:-:S15]  /*61310*/  HMMA.1688.F32.TF32 R132, R240, R12, R184 ;  /* 0x0000000cf084723c */ /* 0x002fde00000810b8 */
[----:B------:R-:W-:-:S02]  /*61320*/  NOP ;  /* 0x0000000000007918 */ /* 0x000fc40000000000 */
        /* <DEDUP_REMOVED lines=45> */
[----:B-1----:R-:W-:Y:S02]  /*61600*/  HMMA.1688.F32.TF32 R8, R240, R84, R44 ;  /* 0x00000054f008723c */ /* 0x002fe4000008102c */
[----:B------:R-:W-:Y:S04]  /*61610*/  STL.64 [R1+0x3288], R86 ;  /* 0x0032885601007387 */ /* 0x000fe80000100a00 */
[----:B------:R-:W-:-:S15]  /*61620*/  STL.64 [R1+0x3280], R84 ;  /* 0x0032805401007387 */ /* 0x000fde0000100a00 */
[----:B------:R-:W-:-:S02]  /*61630*/  NOP ;  /* 0x0000000000007918 */ /* 0x000fc40000000000 */
        /* <DEDUP_REMOVED lines=62> */
[----:B------:R-:W2:Y:S04]  /*61a20*/  LDL.LU R135, [R1+0xf8c] ;  /* 0x000f8c0001877983 */ /* 0x000ea80000300800 */
[----:B------:R-:W2:Y:S04]  /*61a30*/  LDL.LU R188, [R1+0x1010] ;  /* 0x0010100001bc7983 */ /* 0x000ea80000300800 */
[----:B------:R-:W2:Y:S04]  /*61a40*/  LDL.LU R189, [R1+0x1014] ;  /* 0x0010140001bd7983 */ /* 0x000ea80000300800 */
[----:B------:R-:W2:Y:S04]  /*61a50*/  LDL.LU R190, [R1+0x1018] ;  /* 0x0010180001be7983 */ /* 0x000ea80000300800 */
[----:B------:R-:W2:Y:S04]  /*61a60*/  LDL.LU R2, [R1+0x33d0] ;  /* 0x0033d00001027983 */ /* 0x000ea80000300800 */
[----:B------:R-:W2:Y:S04]  /*61a70*/  LDL.LU.64 R200, [R1+0x30] ;  /* 0x0000300001c87983 */ /* 0x000ea80000300a00 */
[----:B------:R-:W2:Y:S04]  /*61a80*/  LDL.LU.64 R208, [R1+0x20] ;  /* 0x0000200001d07983 */ /* 0x000ea80000300a00 */
[----:B------:R-:W2:Y:S04]  /*61a90*/  LDL.LU R212, [R1+0x1610] ;  /* 0x0016100001d47983 */ /* 0x000ea80000300800 */
[----:B------:R-:W2:Y:S04]  /*61aa0*/  LDL.LU R213, [R1+0x1614] ;  /* 0x0016140001d57983 */ /* 0x000ea80000300800 */
[----:B------:R-:W2:Y:S04]  /*61ab0*/  LDL.LU R214, [R1+0x1618] ;  /* 0x0016180001d67983 */ /* 0x000ea80000300800 */
[----:B------:R-:W2:Y:S04]  /*61ac0*/  LDL.LU R215, [R1+0x161c] ;  /* 0x00161c0001d77983 */ /* 0x000ea80000300800 */
[----:B------:R-:W2:Y:S04]  /*61ad0*/  LDL.LU.64 R232, [R1+0x10] ;  /* 0x0000100001e87983 */ /* 0x000ea80000300a00 */
[----:B------:R-:W2:Y:S04]  /*61ae0*/  LDL.LU.64 R20, [R1] ;  /* 0x0000000001147983 */ /* 0x000ea80000300a00 */
[----:B-1----:R-:W2:Y:S04]  /*61af0*/  LDL.LU R8, [R1+0x15f0] ;  /* 0x0015f00001087983 */ /* 0x002ea80000300800 */
[----:B------:R-:W2:Y:S04]  /*61b00*/  LDL.LU R9, [R1+0x15f4] ;  /* 0x0015f40001097983 */ /* 0x000ea80000300800 */
[----:B---3--:R-:W3:Y:S04]  /*61b10*/  LDL.LU R10, [R1+0x15f8] ;  /* 0x0015f800010a7983 */ /* 0x008ee80000300800 */
        /* <DEDUP_REMOVED lines=11> */
[----:B-1----:R-:W4:Y:S04]  /*61bd0*/  LDL.LU.64 R74, [R1+0x33c8] ;  /* 0x0033c800014a7983 */ /* 0x002f280000300a00 */
[----:B------:R-:W3:Y:S04]  /*61be0*/  LDL.LU.64 R72, [R1+0x33c0] ;  /* 0x0033c00001487983 */ /* 0x000ee80000300a00 */
[----:B------:R-:W-:Y:S04]  /*61bf0*/  STL.64 [R1+0x3268], R78 ;  /* 0x0032684e01007387 */ /* 0x000fe80000100a00 */
[----:B------:R1:W-:Y:S04]  /*61c00*/  STL.64 [R1+0x3260], R76 ;  /* 0x0032604c01007387 */ /* 0x0003e80000100a00 */
[----:B-1----:R-:W4:Y:S04]  /*61c10*/  LDL.LU R76, [R1+0xef0] ;  /* 0x000ef000014c7983 */ /* 0x002f280000300800 */
[----:B------:R-:W4:Y:S04]  /*61c20*/  LDL.LU R77, [R1+0xef4] ;  /* 0x000ef400014d7983 */ /* 0x000f280000300800 */
[----:B------:R-:W4:Y:S01]  /*61c30*/  LDL.LU R78, [R1+0xef8] ;  /* 0x000ef800014e7983 */ /* 0x000f220000300800 */
[----:B--2---:R-:W-:Y:S01]  /*61c40*/  IMAD.MOV.U32 R79, RZ, RZ, R2 ;  /* 0x000000ffff4f7224 */ /* 0x004fe200078e0002 */
[----:B---3--:R-:W-:-:S15]  /*61c50*/  HMMA.1688.F32.TF32 R44, R240, R72, R44 ;  /* 0x00000048f02c723c */ /* 0x008fde000008102c */
[----:B------:R-:W-:-:S08]  /*61c60*/  NOP ;  /* 0x0000000000007918 */ /* 0x000fd00000000000 */
[----:B------:R-:W-:Y:S04]  /*61c70*/  STL.64 [R1+0x780], R44 ;  /* 0x0007802c01007387 */ /* 0x000fe80000100a00 */
[----:B------:R1:W-:Y:S04]  /*61c80*/  STL.64 [R1+0x788], R46 ;  /* 0x0007882e01007387 */ /* 0x0003e80000100a00 */
[----:B-1----:R-:W2:Y:S04]  /*61c90*/  LDL.LU.64 R46, [R1+0x33b8] ;  /* 0x0033b800012e7983 */ /* 0x002ea80000300a00 */
[----:B------:R-:W3:Y:S04]  /*61ca0*/  LDL.LU.64 R44, [R1+0x33b0] ;  /* 0x0033b000012c7983 */ /* 0x000ee80000300a00 */
[----:B----4-:R-:W-:Y:S04]  /*61cb0*/  STL.64 [R1+0x3258], R74 ;  /* 0x0032584a01007387 */ /* 0x010fe80000100a00 */
[----:B------:R1:W-:Y:S02]  /*61cc0*/  STL.64 [R1+0x3250], R72 ;  /* 0x0032504801007387 */ /* 0x0003e40000100a00 */
[C---:B-1----:R-:W-:Y:S06]  /*61cd0*/  HMMA.1688.F32.TF32 R72, R240.reuse, R68, R76 ;  /* 0x00000044f048723c */ /* 0x042fec000008104c */
[C---:B------:R-:W-:Y:S06]  /*61ce0*/  HMMA.1688.F32.TF32 R80, R240.reuse, R64, R80 ;  /* 0x00000040f050723c */ /* 0x040fec0000081050 */
[C---:B------:R-:W-:Y:S11]  /*61cf0*/  HMMA.1688.F32.TF32 R76, R240.reuse, R60, R84 ;  /* 0x0000003cf04c723c */ /* 0x040ff60000081054 */
[----:B------:R-:W-:Y:S04]  /*61d00*/  STL.64 [R1+0x770], R72 ;  /* 0x0007704801007387 */ /* 0x000fe80000100a00 */
[----:B------:R1:W-:Y:S02]  /*61d10*/  STL.64 [R1+0x778], R74 ;  /* 0x0007784a01007387 */ /* 0x0003e40000100a00 */
[C---:B-1----:R-:W-:Y:S02]  /*61d20*/  HMMA.1688.F32.TF32 R72, R240.reuse, R56, R88 ;  /* 0x00000038f048723c */ /* 0x042fe40000081058 */
[----:B------:R-:W-:Y:S04]  /*61d30*/  STL.64 [R1+0x760], R80 ;  /* 0x0007605001007387 */ /* 0x000fe80000100a00 */
[----:B------:R1:W-:Y:S04]  /*61d40*/  STL.64 [R1+0x768], R82 ;  /* 0x0007685201007387 */ /* 0x0003e80000100a00 */
[----:B------:R-:W-:Y:S04]  /*61d50*/  STL.64 [R1+0x750], R76 ;  /* 0x0007504c01007387 */ /* 0x000fe80000100a00 */
[----:B------:R-:W-:Y:S01]  /*61d60*/  STL.64 [R1+0x758], R78 ;  /* 0x0007584e01007387 */ /* 0x000fe20000100a00 */
[C---:B-1----:R-:W-:Y:S08]  /*61d70*/  HMMA.1688.F32.TF32 R80, R240.reuse, R52, R92 ;  /* 0x00000034f050723c */ /* 0x042ff0000008105c */
[----:B------:R-:W-:Y:S04]  /*61d80*/  STL.64 [R1+0x740], R72 ;  /* 0x0007404801007387 */ /* 0x000fe80000100a00 */
[----:B------:R1:W-:Y:S02]  /*61d90*/  STL.64 [R1+0x748], R74 ;  /* 0x0007484a01007387 */ /* 0x0003e40000100a00 */
[C---:B-1----:R-:W-:Y:S09]  /*61da0*/  HMMA.1688.F32.TF32 R72, R240.reuse, R40, R132 ;  /* 0x00000028f048723c */ /* 0x042ff20000081084 */
[----:B------:R-:W-:Y:S04]  /*61db0*/  STL.64 [R1+0x730], R80 ;  /* 0x0007305001007387 */ /* 0x000fe80000100a00 */
[----:B------:R1:W-:Y:S02]  /*61dc0*/  STL.64 [R1+0x738], R82 ;  /* 0x0007385201007387 */ /* 0x0003e40000100a00 */
[----:B-1----:R-:W-:Y:S06]  /*61dd0*/  HMMA.1688.F32.TF32 R80, R240, R36, R136 ;  /* 0x00000024f050723c */ /* 0x002fec0000081088 */
[----:B------:R-:W-:Y:S06]  /*61de0*/  HMMA.1688.F32.TF32 R8, R48, R248, R8 ;  /* 0x000000f83008723c */ /* 0x000fec0000081008 */
[----:B---3--:R-:W-:-:S15]  /*61df0*/  HMMA.1688.F32.TF32 R76, R240, R44, R96 ;  /* 0x0000002cf04c723c */ /* 0x008fde0000081060 */
[----:B------:R-:W-:-:S08]  /*61e00*/  NOP ;  /* 0x0000000000007918 */ /* 0x000fd00000000000 */
        /* <DEDUP_REMOVED lines=13> */
[----:B-1----:R-:W-:Y:S06]  /*61ee0*/  HMMA.1688.F32.TF32 R76, R240, R16, R192 ;  /* 0x00000010f04c723c */ /* 0x002fec00000810c0 */
[C---:B---3--:R-:W-:Y:S05]  /*61ef0*/  HMMA.1688.F32.TF32 R72, R48.reuse, R200, R196 ;  /* 0x000000c83048723c */ /* 0x048fea00000810c4 */
[----:B------:R-:W-:Y:S04]  /*61f00*/  STL.64 [R1+0x6d0], R80 ;  /* 0x0006d05001007387 */ /* 0x000fe80000100a00 */
[----:B------:R-:W-:Y:S08]  /*61f10*/  STL.64 [R1+0x6d8], R82 ;  /* 0x0006d85201007387 */ /* 0x000ff00000100a00 */
[----:B------:R-:W-:Y:S04]  /*61f20*/  STL.64 [R1+0x2c0], R76 ;  /* 0x0002c04c01007387 */ /* 0x000fe80000100a00 */
[----:B------:R-:W-:Y:S04]  /*61f30*/  STL.64 [R1+0x2c8], R78 ;  /* 0x0002c84e01007387 */ /* 0x000fe80000100a00 */
[----:B------:R-:W-:Y:S04]  /*61f40*/  STL.64 [R1+0x2b0], R72 ;  /* 0x0002b04801007387 */ /* 0x000fe80000100a00 */
[----:B------:R1:W-:Y:S02]  /*61f50*/  STL.64 [R1+0x2b8], R74 ;  /* 0x0002b84a01007387 */ /* 0x0003e40000100a00 */
[----:B-1----:R-:W-:-:S15]  /*61f60*/  HMMA.1688.F32.TF32 R72, R48, R208, R204 ;  /* 0x000000d03048723c */ /* 0x002fde00000810cc */
[----:B------:R-:W-:-:S08]  /*61f70*/  NOP ;  /* 0x0000000000007918 */ /* 0x000fd00000000000 */
        /* <DEDUP_REMOVED lines=8> */
[----:B------:R1:W-:Y:S04]  /*62000*/  STL.64 [R1+0x280], R72 ;  /* 0x0002804801007387 */ /* 0x0003e80000100a00 */
[----:B------:R3:W-:Y:S04]  /*62010*/  STL.64 [R1+0x288], R74 ;  /* 0x0002884a01007387 */ /* 0x0007e80000100a00 */
[----:B------:R-:W4:Y:S04]  /*62020*/  LDL.LU R140, [R1+0x1450] ;  /* 0x00145000018c7983 */ /* 0x000f280000300800 */
[----:B------:R2:W-:Y:S04]  /*62030*/  STL.64 [R1+0x270], R8 ;  /* 0x0002700801007387 */ /* 0x0005e80000100a00 */
[----:B------:R2:W-:Y:S04]  /*62040*/  STL.64 [R1+0x278], R10 ;  /* 0x0002780a01007387 */ /* 0x0005e80000100a00 */
        /* <DEDUP_REMOVED lines=33> */
[----:B---3--:R-:W3:Y:S04]  /*62260*/  LDL.LU R74, [R1+0x14e8] ;  /* 0x0014e800014a7983 */ /* 0x008ee80000300800 */
[----:B------:R-:W3:Y:S01]  /*62270*/  LDL.LU R75, [R1+0x14ec] ;  /* 0x0014ec00014b7983 */ /* 0x000ee20000300800 */
[----:B------:R-:W-:-:S03]  /*62280*/  IMAD.MOV.U32 R227, RZ, RZ, R200 ;  /* 0x000000ffffe37224 */ /* 0x000fc600078e00c8 */
[----:B------:R-:W3:Y:S01]  /*62290*/  LDL.LU R88, [R1+0x14a0] ;  /* 0x0014a00001587983 */ /* 0x000ee20000300800 */
[----:B------:R-:W-:-:S03]  /*622a0*/  IMAD.MOV.U32 R230, RZ, RZ, R201 ;  /* 0x000000ffffe67224 */ /* 0x000fc600078e00c9 */
[----:B------:R-:W3:Y:S04]  /*622b0*/  LDL.LU R89, [R1+0x14a4] ;  /* 0x0014a40001597983 */ /* 0x000ee80000300800 */
[----:B------:R-:W3:Y:S04]  /*622c0*/  LDL.LU R90, [R1+0x14a8] ;  /* 0x0014a800015a7983 */ /* 0x000ee80000300800 */
[----:B------:R-:W3:Y:S04]  /*622d0*/  LDL.LU R91, [R1+0x14ac] ;  /* 0x0014ac00015b7983 */ /* 0x000ee80000300800 */
[----:B------:R-:W4:Y:S04]  /*622e0*/  LDL.LU R200, [R1+0x1530] ;  /* 0x0015300001c87983 */ /* 0x000f280000300800 */
[----:B------:R-:W4:Y:S04]  /*622f0*/  LDL.LU R201, [R1+0x1534] ;  /* 0x0015340001c97983 */ /* 0x000f280000300800 */
[----:B------:R-:W4:Y:S04]  /*62300*/  LDL.LU R202, [R1+0x1538] ;  /* 0x0015380001ca7983 */ /* 0x000f280000300800 */
[----:B------:R-:W4:Y:S01]  /*62310*/  LDL.LU R203, [R1+0x153c] ;  /* 0x00153c0001cb7983 */ /* 0x000f220000300800 */
[----:B------:R-:W-:-:S03]  /*62320*/  MOV R231, R208 ;  /* 0x000000d000e77202 */ /* 0x000fc60000000f00 */
        /* <DEDUP_REMOVED lines=21> */
[----:B--2---:R-:W2:Y:S04]  /*62480*/  LDL.LU R8, [R1+0x15e0] ;  /* 0x0015e00001087983 */ /* 0x004ea80000300800 */
[----:B------:R-:W2:Y:S04]  /*62490*/  LDL.LU R9, [R1+0x15e4] ;  /* 0x0015e40001097983 */ /* 0x000ea80000300800 */
[----:B------:R-:W2:Y:S04]  /*624a0*/  LDL.LU R10, [R1+0x15e8] ;  /* 0x0015e800010a7983 */ /* 0x000ea80000300800 */
[----:B------:R-:W2:Y:S01]  /*624b0*/  LDL.LU R11, [R1+0x15ec] ;  /* 0x0015ec00010b7983 */ /* 0x000ea20000300800 */
[----:B------:R-:W-:-:S02]  /*624c0*/  IMAD.MOV.U32 R219, RZ, RZ, R20 ;  /* 0x000000ffffdb7224 */ /* 0x000fc400078e0014 */
[----:B------:R-:W-:Y:S01]  /*624d0*/  IMAD.MOV.U32 R222, RZ, RZ, R21 ;  /* 0x000000ffffde7224 */ /* 0x000fe200078e0015 */
[----:B------:R-:W4:Y:S01]  /*624e0*/  LDL.LU R20, [R1+0x15d0] ;  /* 0x0015d00001147983 */ /* 0x000f220000300800 */
[----:B------:R-:W-:-:S03]  /*624f0*/  IMAD.MOV.U32 R223, RZ, RZ, R232 ;  /* 0x000000ffffdf7224 */ /* 0x000fc600078e00e8 */
[----:B------:R-:W4:Y:S01]  /*62500*/  LDL.LU R21, [R1+0x15d4] ;  /* 0x0015d40001157983 */ /* 0x000f220000300800 */
[----:B------:R-:W-:-:S03]  /*62510*/  IMAD.MOV.U32 R226, RZ, RZ, R233 ;  /* 0x000000ffffe27224 */ /* 0x000fc600078e00e9 */
        /* <DEDUP_REMOVED lines=46> */
[----:B--2---:R-:W-:Y:S04]  /*62800*/  STL.64 [R1+0x3228], R10 ;  /* 0x0032280a01007387 */ /* 0x004fe80000100a00 */
        /* <DEDUP_REMOVED lines=16> */
[----:B------:R-:W2:Y:S01]  /*62910*/  LDL.LU.64 R232, [R1+0x3370] ;  /* 0x0033700001e87983 */ /* 0x000ea20000300a00 */
[C---:B------:R-:W-:Y:S06]  /*62920*/  HMMA.1688.F32.TF32 R188, R48.reuse, R228, R188 ;  /* 0x000000e430bc723c */ /* 0x040fec00000810bc */
[C---:B------:R-:W-:Y:S06]  /*62930*/  HMMA.1688.F32.TF32 R192, R48.reuse, R224, R192 ;  /* 0x000000e030c0723c */ /* 0x040fec00000810c0 */
[C---:B------:R-:W-:Y:S06]  /*62940*/  HMMA.1688.F32.TF32 R196, R48.reuse, R220, R196 ;  /* 0x000000dc30c4723c */ /* 0x040fec00000810c4 */
[C---:B------:R-:W-:Y:S06]  /*62950*/  HMMA.1688.F32.TF32 R212, R48.reuse, R216, R212 ;  /* 0x000000d830d4723c */ /* 0x040fec00000810d4 */
        /* <DEDUP_REMOVED lines=8> */
[----:B-1----:R-:W2:Y:S04]  /*629e0*/  LDL.LU.64 R190, [R1+0x3358] ;  /* 0x0033580001be7983 */ /* 0x002ea80000300a00 */
[----:B------:R-:W4:Y:S04]  /*629f0*/  LDL.LU.64 R188, [R1+0x3350] ;  /* 0x0033500001bc7983 */ /* 0x000f280000300a00 */
[----:B------:R-:W-:Y:S04]  /*62a00*/  STL.64 [R1+0x200], R192 ;  /* 0x000200c001007387 */ /* 0x000fe80000100a00 */
[----:B------:R1:W-:Y:S04]  /*62a10*/  STL.64 [R1+0x208], R194 ;  /* 0x000208c201007387 */ /* 0x0003e80000100a00 */
[----:B-1----:R-:W2:Y:S04]  /*62a20*/  LDL.LU.64 R194, [R1+0x3348] ;  /* 0x0033480001c27983 */ /* 0x002ea80000300a00 */
[----:B------:R-:W3:Y:S04]  /*62a30*/  LDL.LU.64 R192, [R1+0x3340] ;  /* 0x0033400001c07983 */ /* 0x000ee80000300a00 */
[----:B------:R-:W-:Y:S04]  /*62a40*/  STL.64 [R1+0x1f0], R196 ;  /* 0x0001f0c401007387 */ /* 0x000fe80000100a00 */
[----:B------:R1:W-:Y:S04]  /*62a50*/  STL.64 [R1+0x1f8], R198 ;  /* 0x0001f8c601007387 */ /* 0x0003e80000100a00 */
[----:B-1----:R-:W2:Y:S04]  /*62a60*/  LDL.LU.64 R198, [R1+0x3338] ;  /* 0x0033380001c67983 */ /* 0x002ea80000300a00 */
[----:B------:R-:W3:Y:S04]  /*62a70*/  LDL.LU.64 R196, [R1+0x3330] ;  /* 0x0033300001c47983 */ /* 0x000ee80000300a00 */
        /* <DEDUP_REMOVED lines=10> */
[----:B---3--:R-:W-:-:S15]  /*62b20*/  HMMA.1688.F32.TF32 R204, R48, R208, R204 ;  /* 0x000000d030cc723c */ /* 0x008fde00000810cc */
[----:B------:R-:W-:-:S08]  /*62b30*/  NOP ;  /* 0x0000000000007918 */ /* 0x000fd00000000000 */
        /* <DEDUP_REMOVED lines=9> */
[----:B------:R-:W4:Y:S01]  /*62bd0*/  LDL.LU.64 R200, [R1+0x32f0] ;  /* 0x0032f00001c87983 */ /* 0x000f220000300a00 */
[C---:B------:R-:W-:Y:S06]  /*62be0*/  HMMA.1688.F32.TF32 R240, R48.reuse, R188, R240 ;  /* 0x000000bc30f0723c */ /* 0x040fec00000810f0 */
[C---:B------:R-:W-:Y:S06]  /*62bf0*/  HMMA.1688.F32.TF32 R76, R48.reuse, R180, R76 ;  /* 0x000000b4304c723c */ /* 0x040fec000008104c */
[----:B----4-:R-:W-:-:S15]  /*62c00*/  HMMA.1688.F32.TF32 R8, R48, R200, R8 ;  /* 0x000000c83008723c */ /* 0x010fde0000081008 */
        /* <DEDUP_REMOVED lines=10> */
[----:B------:R-:W-:Y:S01]  /*62cb0*/  STL.64 [R1+0x188], R246 ;  /* 0x000188f601007387 */ /* 0x000fe20000100a00 */
[C---:B------:R-:W-:Y:S03]  /*62cc0*/  HMMA.1688.F32.TF32 R72, R48.reuse, R176, R80 ;  /* 0x000000b03048723c */ /* 0x040fe60000081050 */
[----:B------:R-:W-:Y:S04]  /*62cd0*/  STL.64 [R1+0x170], R240 ;  /* 0x000170f001007387 */ /* 0x000fe80000100a00 */
[----:B------:R-:W-:Y:S09]  /*62ce0*/  STL.64 [R1+0x178], R242 ;  /* 0x000178f201007387 */ /* 0x000ff20000100a00 */
        /* <DEDUP_REMOVED lines=9> */
[C---:B----4-:R-:W-:Y:S03]  /*62d80*/  HMMA.1688.F32.TF32 R72, R48.reuse, R164, R92 ;  /* 0x000000a43048723c */ /* 0x050fe6000008105c */
[----:B------:R1:W-:Y:S03]  /*62d90*/  STL.64 [R1+0x138], R10 ;  /* 0x0001380a01007387 */ /* 0x0003e60000100a00 */
[C---:B-1----:R-:W-:Y:S08]  /*62da0*/  HMMA.1688.F32.TF32 R8, R48.reuse, R160, R96 ;  /* 0x000000a03008723c */ /* 0x042ff00000081060 */
[----:B------:R-:W-:Y:S04]  /*62db0*/  STL.64 [R1+0x120], R76 ;  /* 0x0001204c01007387 */ /* 0x000fe80000100a00 */
[----:B------:R1:W-:Y:S05]  /*62dc0*/  STL.64 [R1+0x128], R78 ;  /* 0x0001284e01007387 */ /* 0x0003ea0000100a00 */
[----:B------:R-:W-:Y:S04]  /*62dd0*/  STL.64 [R1+0x110], R72 ;  /* 0x0001104801007387 */ /* 0x000fe80000100a00 */
[----:B------:R4:W-:Y:S01]  /*62de0*/  STL.64 [R1+0x118], R74 ;  /* 0x0001184a01007387 */ /* 0x0009e20000100a00 */
[C---:B-1----:R-:W-:Y:S03]  /*62df0*/  HMMA.1688.F32.TF32 R76, R48.reuse, R156, R132 ;  /* 0x0000009c304c723c */ /* 0x042fe60000081084 */
[----:B------:R-:W-:Y:S03]  /*62e00*/  STL.64 [R1+0x100], R8 ;  /* 0x0001000801007387 */ /* 0x000fe60000100a00 */
[C---:B----4-:R-:W-:Y:S01]  /*62e10*/  HMMA.1688.F32.TF32 R72, R48.reuse, R152, R136 ;  /* 0x000000983048723c */ /* 0x050fe20000081088 */
[----:B------:R1:W-:Y:S05]  /*62e20*/  STL.64 [R1+0x108], R10 ;  /* 0x0001080a01007387 */ /* 0x0003ea0000100a00 */
[C---:B-1----:R-:W-:Y:S11]  /*62e30*/  HMMA.1688.F32.TF32 R8, R48.reuse, R148, R140 ;  /* 0x000000943008723c */ /* 0x042ff6000008108c */
[----:B------:R-:W-:Y:S04]  /*62e40*/  STL.64 [R1+0xf0], R76 ;  /* 0x0000f04c01007387 */ /* 0x000fe80000100a00 */
[----:B------:R-:W-:Y:S04]  /*62e50*/  STL.64 [R1+0xf8], R78 ;  /* 0x0000f84e01007387 */ /* 0x000fe80000100a00 */
[----:B------:R-:W4:Y:S04]  /*62e60*/  LDL.LU R84, [R1+0x17a0] ;  /* 0x0017a00001547983 */ /* 0x000f280000300800 */
[----:B------:R1:W-:Y:S04]  /*62e70*/  STL.64 [R1+0xe0], R72 ;  /* 0x0000e04801007387 */ /* 0x0003e80000100a00 */
[----:B------:R3:W-:Y:S04]  /*62e80*/  STL.64 [R1+0xe8], R74 ;  /* 0x0000e84a01007387 */ /* 0x0007e80000100a00 */
[----:B------:R2:W-:Y:S04]  /*62e90*/  STL.64 [R1+0xd0], R8 ;  /* 0x0000d00801007387 */ /* 0x0005e80000100a00 */
[----:B------:R2:W-:Y:S04]  /*62ea0*/  STL.64 [R1+0xd8], R10 ;  /* 0x0000d80a01007387 */ /* 0x0005e80000100a00 */
[----:B------:R-:W4:Y:S04]  /*62eb0*/  LDL.LU R85, [R1+0x17a4] ;  /* 0x0017a40001557983 */ /* 0x000f280000300800 */
[----:B------:R-:W4:Y:S04]  /*62ec0*/  LDL.LU R86, [R1+0x17a8] ;  /* 0x0017a80001567983 */ /* 0x000f280000300800 */
[----:B------:R-:W4:Y:S04]  /*62ed0*/  LDL.LU R87, [R1+0x17ac] ;  /* 0x0017ac0001577983 */ /* 0x000f280000300800 */
[----:B-1----:R-:W4:Y:S04]  /*62ee0*/  LDL.LU R72, [R1+0x17d0] ;  /* 0x0017d00001487983 */ /* 0x002f280000300800 */
[----:B------:R-:W4:Y:S04]  /*62ef0*/  LDL.LU R73, [R1+0x17d4] ;  /* 0x0017d40001497983 */ /* 0x000f280000300800 */
[----:B---3--:R-:W4:Y:S04]  /*62f00*/  LDL.LU R74, [R1+0x17d8] ;  /* 0x0017d800014a7983 */ /* 0x008f280000300800 */
        /* <DEDUP_REMOVED lines=13> */
[----:B------:R-:W3:Y:S04]  /*62fe0*/  LDL R242, [R1+0x2a54] ;  /* 0x002a540001f27983 */ /* 0x000ee80000100800 */
[----:B------:R-:W2:Y:S04]  /*62ff0*/  LDL.LU R140, [R1+0x1830] ;  /* 0x00183000018c7983 */ /* 0x000ea80000300800 */
[----:B------:R-:W2:Y:S04]  /*63000*/  LDL.LU R141, [R1+0x1834] ;  /* 0x00183400018d7983 */ /* 0x000ea80000300800 */
[----:B------:R-:W2:Y:S04]  /*63010*/  LDL.LU R142, [R1+0x1838] ;  /* 0x00183800018e7983 */ /* 0x000ea80000300800 */
[----:B------:R-:W2:Y:S04]  /*63020*/  LDL.LU R143, [R1+0x183c] ;  /* 0x00183c00018f7983 */ /* 0x000ea80000300800 */
[----:B------:R-:W4:Y:S04]  /*63030*/  LDL R243, [R1+0x2a50] ;  /* 0x002a500001f37983 */ /* 0x000f280000100800 */
        /* <DEDUP_REMOVED lines=28> */
[----:B---3--:R-:W-:Y:S04]  /*63200*/  LDS R240, [R242+UR13+0x21080] ;  /* 0x0210800df2f07984 */ /* 0x008fe80008000800 */
[----:B------:R-:W-:Y:S01]  /*63210*/  LDS R242, [R242+UR13+0x21480] ;  /* 0x0214800df2f27984 */ /* 0x000fe20008000800 */
[----:B--2---:R-:W-:Y:S03]  /*63220*/  HMMA.1688.F32.TF32 R140, R48, R144, R140 ;  /* 0x00000090308c723c */ /* 0x004fe6000008108c */
[----:B----4-:R-:W-:Y:S04]  /*63230*/  LDS R241, [R243+UR13+0x21080] ;  /* 0x0210800df3f17984 */ /* 0x010fe80008000800 */
[----:B------:R-:W1:-:S15]  /*63240*/  LDS R243, [R243+UR13+0x21480] ;  /* 0x0214800df3f37984 */ /* 0x000e5e0008000800 */
[----:B------:R-:W-:-:S01]  /*63250*/  NOP ;  /* 0x0000000000007918 */ /* 0x000fc20000000000 */
        /* <DEDUP_REMOVED lines=20> */
[----:B------:R-:W-:Y:S04]  /*633a0*/  STL.64 [R1+0x31f8], R130 ;  /* 0x0031f88201007387 */ /* 0x000fe80000100a00 */
[----:B------:R1:W-:Y:S01]  /*633b0*/  STL.64 [R1+0x31f0], R128 ;  /* 0x0031f08001007387 */ /* 0x0003e20000100a00 */
[C---:B--2---:R-:W-:Y:S06]  /*633c0*/  HMMA.1688.F32.TF32 R8, R48.reuse, R128, R244 ;  /* 0x000000803008723c */ /* 0x044fec00000810f4 */
[----:B-1----:R-:W-:-:S15]  /*633d0*/  HMMA.1688.F32.TF32 R128, R48, R12, R248 ;  /* 0x0000000c3080723c */ /* 0x002fde00000810f8 */
[----:B------:R-:W-:-:S02]  /*633e0*/  NOP ;  /* 0x0000000000007918 */ /* 0x000fc40000000000 */
[----:B------:R-:W-:Y:S04]  /*633f0*/  STL.64 [R1+0x680], R8 ;  /* 0x0006800801007387 */ /* 0x000fe80000100a00 */
[----:B------:R1:W-:Y:S04]  /*63400*/  STL.64 [R1+0x688], R10 ;  /* 0x0006880a01007387 */ /* 0x0003e80000100a00 */
[----:B------:R-:W-:Y:S04]  /*63410*/  STL.64 [R1+0x31e8], R6 ;  /* 0x0031e80601007387 */ /* 0x000fe80000100a00 */
[----:B------:R-:W-:Y:S01]  /*63420*/  STL.64 [R1+0x670], R128 ;  /* 0x0006708001007387 */ /* 0x000fe20000100a00 */
[C---:B-1----:R-:W-:Y:S03]  /*63430*/  HMMA.1688.F32.TF32 R8, R48.reuse, R4, R72 ;  /* 0x000000043008723c */ /* 0x042fe60000081048 */
[----:B------:R-:W-:Y:S04]  /*63440*/  STL.64 [R1+0x678], R130 ;  /* 0x0006788201007387 */ /* 0x000fe80000100a00 */
[----:B------:R1:W-:Y:S02]  /*63450*/  STL.64 [R1+0x31e0], R4 ;  /* 0x0031e00401007387 */ /* 0x0003e40000100a00 */
[----:B-1----:R-:W-:-:S14]  /*63460*/  HMMA.1688.F32.TF32 R4, R48, R124, R76 ;  /* 0x0000007c3004723c */ /* 0x002fdc000008104c */
        /* <DEDUP_REMOVED lines=163> */
[----:B--2---:R-:W-:-:S15]  /*63ea0*/  HMMA.1688.F32.TF32 R96, R48, R72, R96 ;  /* 0x000000483060723c */ /* 0x004fde0000081060 */
[----:B------:R-:W-:-:S08]  /*63eb0*/  NOP ;  /* 0x0000000000007918 */ /* 0x000fd00000000000 */
        /* <DEDUP_REMOVED lines=18> */
[C---:B-1----:R-:W-:Y:S06]  /*63fe0*/  HMMA.1688.F32.TF32 R96, R48.reuse, R36, R4 ;  /* 0x000000243060723c */ /* 0x042fec0000081004 */
[C---:B------:R-:W-:Y:S02]  /*63ff0*/  HMMA.1688.F32.TF32 R4, R48.reuse, R32, R128 ;  /* 0x000000203004723c */ /* 0x040fe40000081080 */
[----:B------:R-:W-:Y:S04]  /*64000*/  STL.64 [R1+0x520], R104 ;  /* 0x0005206801007387 */ /* 0x000fe80000100a00 */
[----:B------:R-:W-:Y:S05]  /*64010*/  STL.64 [R1+0x528], R106 ;  /* 0x0005286a01007387 */ /* 0x000fea0000100a00 */
        /* <DEDUP_REMOVED lines=21> */
[----:B-1----:R-:W-:Y:S01]  /*64170*/  HMMA.1688.F32.TF32 R4, R48, R16, R248 ;  /* 0x000000103004723c */ /* 0x002fe200000810f8 */
[----:B------:R-:W-:Y:S01]  /*64180*/  MOV R32, R219 ;  /* 0x000000db00207202 */ /* 0x000fe20000000f00 */
[----:B------:R-:W-:-:S02]  /*64190*/  IMAD.MOV.U32 R33, RZ, RZ, R222 ;  /* 0x000000ffff217224 */ /* 0x000fc400078e00de */
[----:B------:R-:W-:-:S15]  /*641a0*/  IMAD.MOV.U32 R24, RZ, RZ, R223 ;  /* 0x000000ffff187224 */ /* 0x000fde00078e00df */
[----:B------:R-:W-:-:S04]  /*641b0*/  NOP ;  /* 0x0000000000007918 */ /* 0x000fc80000000000 */
        /* <DEDUP_REMOVED lines=15> */
[----:B------:R-:W2:Y:S01]  /*642b0*/  LDL.LU R28, [R1+0x1400] ;  /* 0x00140000011c7983 */ /* 0x000ea20000300800 */
[----:B------:R-:W-:-:S03]  /*642c0*/  IMAD.MOV.U32 R25, RZ, RZ, R226 ;  /* 0x000000ffff197224 */ /* 0x000fc600078e00e2 */
[----:B------:R-:W2:Y:S04]  /*642d0*/  LDL.LU R29, [R1+0x1404] ;  /* 0x00140400011d7983 */ /* 0x000ea80000300800 */
[----:B------:R-:W2:Y:S04]  /*642e0*/  LDL.LU R30, [R1+0x1408] ;  /* 0x00140800011e7983 */ /* 0x000ea80000300800 */
[----:B------:R-:W2:Y:S04]  /*642f0*/  LDL.LU R31, [R1+0x140c] ;  /* 0x00140c00011f7983 */ /* 0x000ea80000300800 */
[----:B------:R-:W4:Y:S04]  /*64300*/  LDL.LU R223, [R1+0x3240] ;  /* 0x0032400001df7983 */ /* 0x000f280000300800 */
[----:B------:R-:W4:Y:S04]  /*64310*/  LDL.LU R226, [R1+0x323c] ;  /* 0x00323c0001e27983 */ /* 0x000f280000300800 */
[----:B------:R-:W2:Y:S04]  /*64320*/  LDL.LU R48, [R1+0x1410] ;  /* 0x0014100001307983 */ /* 0x000ea80000300800 */
[----:B------:R-:W2:Y:S04]  /*64330*/  LDL.LU R49, [R1+0x1414] ;  /* 0x0014140001317983 */ /* 0x000ea80000300800 */
[----:B------:R-:W2:Y:S04]  /*64340*/  LDL.LU R50, [R1+0x1418] ;  /* 0x0014180001327983 */ /* 0x000ea80000300800 */
[----:B------:R-:W2:Y:S01]  /*64350*/  LDL.LU R51, [R1+0x141c] ;  /* 0x00141c0001337983 */ /* 0x000ea20000300800 */
[----:B------:R-:W-:-:S03]  /*64360*/  IMAD.MOV.U32 R244, RZ, RZ, R227 ;  /* 0x000000fffff47224 */ /* 0x000fc600078e00e3 */
[----:B------:R-:W4:Y:S01]  /*64370*/  LDL.LU R248, [R1+0x1420] ;  /* 0x0014200001f87983 */ /* 0x000f220000300800 */
[----:B------:R-:W-:-:S03]  /*64380*/  IMAD.MOV.U32 R245, RZ, RZ, R230 ;  /* 0x000000fffff57224 */ /* 0x000fc600078e00e6 */
[----:B------:R-:W4:Y:S04]  /*64390*/  LDL.LU R249, [R1+0x1424] ;  /* 0x0014240001f97983 */ /* 0x000f280000300800 */
[----:B------:R-:W4:Y:S04]  /*643a0*/  LDL.LU R250, [R1+0x1428] ;  /* 0x0014280001fa7983 */ /* 0x000f280000300800 */
[----:B------:R-:W4:Y:S04]  /*643b0*/  LDL.LU R251, [R1+0x142c] ;  /* 0x00142c0001fb7983 */ /* 0x000f280000300800 */
        /* <DEDUP_REMOVED lines=35> */
[----:B------:R1:W-:Y:S02]  /*645f0*/  STL.64 [R1+0x3110], R16 ;  /* 0x0031101001007387 */ /* 0x0003e40000100a00 */
[----:B-1----:R-:W-:-:S02]  /*64600*/  MOV R16, R231 ;  /* 0x000000e700107202 */ /* 0x002fc40000000f00 */
[----:B------:R-:W3:Y:S01]  /*64610*/  LDL.LU R231, [R1+0x3230] ;  /* 0x0032300001e77983 */ /* 0x000ee20000300800 */
[----:B------:R-:W-:Y:S01]  /*64620*/  IMAD.MOV.U32 R17, RZ, RZ, R2 ;  /* 0x000000ffff117224 */ /* 0x000fe200078e0002 */
[----:B----4-:R-:W-:Y:S02]  /*64630*/  HMMA.1688.F32.TF32 R244, R240, R244, R8 ;  /* 0x000000f4f0f4723c */ /* 0x010fe40000081008 */
[----:B------:R-:W4:Y:S04]  /*64640*/  LDL.LU.64 R10, [R1+0x3228] ;  /* 0x00322800010a7983 */ /* 0x000f280000300a00 */
[----:B------:R-:W4:-:S15]  /*64650*/  LDL.LU.64 R8, [R1+0x3220] ;  /* 0x0032200001087983 */ /* 0x000f1e0000300a00 */
[----:B------:R-:W-:-:S02]  /*64660*/  NOP ;  /* 0x0000000000007918 */ /* 0x000fc40000000000 */
[----:B------:R-:W-:Y:S04]  /*64670*/  STL.64 [R1+0xb0], R244 ;  /* 0x0000b0f401007387 */ /* 0x000fe80000100a00 */
[----:B------:R1:W-:Y:S04]  /*64680*/  STL.64 [R1+0xb8], R246 ;  /* 0x0000b8f601007387 */ /* 0x0003e80000100a00 */
[----:B-1----:R-:W4:Y:S04]  /*64690*/  LDL.LU.64 R246, [R1+0x3218] ;  /* 0x0032180001f67983 */ /* 0x002f280000300a00 */
[----:B------:R-:W4:Y:S01]  /*646a0*/  LDL.LU.64 R244, [R1+0x3210] ;  /* 0x0032100001f47983 */ /* 0x000f220000300a00 */
[----:B------:R-:W-:Y:S03]  /*646b0*/  HMMA.1688.F32.TF32 R16, R240, R16, R248 ;  /* 0x00000010f010723c */ /* 0x000fe600000810f8 */
[----:B------:R-:W4:Y:S04]  /*646c0*/  LDL.LU.64 R250, [R1+0x3208] ;  /* 0x0032080001fa7983 */ /* 0x000f280000300a00 */
[----:B------:R-:W4:-:S15]  /*646d0*/  LDL.LU.64 R248, [R1+0x3200] ;  /* 0x0032000001f87983 */ /* 0x000f1e0000300a00 */
[----:B------:R-:W-:-:S01]  /*646e0*/  NOP ;  /* 0x0000000000007918 */ /* 0x000fc20000000000 */
[----:B------:R-:W-:Y:S04]  /*646f0*/  STL.64 [R1+0xa0], R16 ;  /* 0x0000a01001007387 */ /* 0x000fe80000100a00 */
[----:B------:R2:W-:Y:S02]  /*64700*/  STL.64 [R1+0xa8], R18 ;  /* 0x0000a81201007387 */ /* 0x0005e40000100a00 */
[----:B--2---:R-:W-:-:S15]  /*64710*/  HMMA.1688.F32.TF32 R16, R240, R24, R48 ;  /* 0x00000018f010723c */ /* 0x004fde0000081030 */
[----:B------:R-:W-:-:S08]  /*64720*/  NOP ;  /* 0x0000000000007918 */ /* 0x000fd00000000000 */
[----:B------:R-:W-:Y:S04]  /*64730*/  STL.64 [R1+0x90], R16 ;  /* 0x0000901001007387 */ /* 0x000fe80000100a00 */
[----:B------:R4:W-:Y:S01]  /*64740*/  STL.64 [R1+0x98], R18 ;  /* 0x0000981201007387 */ /* 0x0009e20000100a00 */
[----:B------:R-:W-:-:S15]  /*64750*/  HMMA.1688.F32.TF32 R28, R240, R32, R28 ;  /* 0x00000020f01c723c */ /* 0x000fde000008101c */
[----:B------:R-:W-:-:S08]  /*64760*/  NOP ;  /* 0x0000000000007918 */ /* 0x000fd00000000000 */
[----:B------:R-:W-:Y:S04]  /*64770*/  STL.64 [R1+0x80], R28 ;  /* 0x0000801c01007387 */ /* 0x000fe80000100a00 */
[----:B------:R-:W-:Y:S01]  /*64780*/  STL.64 [R1+0x88], R30 ;  /* 0x0000881e01007387 */ /* 0x000fe20000100a00 */
[C---:B---3--:R-:W-:Y:S06]  /*64790*/  HMMA.1688.F32.TF32 R4, R240.reuse, R220, R4 ;  /* 0x000000dcf004723c */ /* 0x048fec0000081004 */
[C---:B----4-:R-:W-:Y:S06]  /*647a0*/  HMMA.1688.F32.TF32 R16, R240.reuse, R244, R100 ;  /* 0x000000f4f010723c */ /* 0x050fec0000081064 */
[----:B------:R-:W-:-:S15]  /*647b0*/  HMMA.1688.F32.TF32 R24, R240, R248, R96 ;  /* 0x000000f8f018723c */ /* 0x000fde0000081060 */
[----:B------:R-:W-:-:S03]  /*647c0*/  NOP ;  /* 0x0000000000007918 */ /* 0x000fc60000000000 */
        /* <DEDUP_REMOVED lines=8> */
[----:B------:R-:W-:Y:S01]  /*64850*/  STL.64 [R1+0x3100], R248 ;  /* 0x003100f801007387 */ /* 0x000fe20000100a00 */
[----:B-1----:R-:W-:Y:S09]  /*64860*/  HMMA.1688.F32.TF32 R24, R240, R20, R108 ;  /* 0x00000014f018723c */ /* 0x002ff2000008106c */
[----:B------:R1:W-:Y:S01]  /*64870*/  STL [R1+0x50], R16 ;  /* 0x0000501001007387 */ /* 0x0003e20000100800 */
[----:B------:R-:W-:Y:S01]  /*64880*/  MOV R2, R17 ;  /* 0x0000001100027202 */ /* 0x000fe20000000f00 */
[----:B------:R-:W-:-:S02]  /*64890*/  IMAD.MOV.U32 R9, RZ, RZ, R18 ;  /* 0x000000ffff097224 */ /* 0x000fc400078e0012 */
[----:B------:R-:W-:Y:S02]  /*648a0*/  IMAD.MOV.U32 R8, RZ, RZ, R19 ;  /* 0x000000ffff087224 */ /* 0x000fe400078e0013 */
[----:B-1----:R-:W-:Y:S08]  /*648b0*/  HMMA.1688.F32.TF32 R16, R240, R236, R112 ;  /* 0x000000ecf010723c */ /* 0x002ff00000081070 */
[----:B------:R-:W-:Y:S04]  /*648c0*/  STL.64 [R1+0x9f0], R24 ;  /* 0x0009f01801007387 */ /* 0x000fe80000100a00 */
[----:B------:R-:W-:Y:S11]  /*648d0*/  STL.64 [R1+0x9f8], R26 ;  /* 0x0009f81a01007387 */ /* 0x000ff60000100a00 */
[----:B------:R1:W-:Y:S01]  /*648e0*/  STL.64 [R1+0xa10], R16 ;  /* 0x000a101001007387 */ /* 0x0003e20000100a00 */
[----:B------:R-:W-:-:S02]  /*648f0*/  IMAD.MOV.U32 R237, RZ, RZ, R18 ;  /* 0x000000ffffed7224 */ /* 0x000fc400078e0012 */
[----:B------:R-:W-:Y:S02]  /*64900*/  IMAD.MOV.U32 R236, RZ, RZ, R19 ;  /* 0x000000ffffec7224 */ /* 0x000fe400078e0013 */
[C---:B-1----:R-:W-:Y:S01]  /*64910*/  HMMA.1688.F32.TF32 R16, R240.reuse, R232, R116 ;  /* 0x000000e8f010723c */ /* 0x042fe20000081074 */
[----:B------:R-:W-:Y:S05]  /*64920*/  STL.64 [R1+0x3020], R230 ;  /* 0x003020e601007387 */ /* 0x000fea0000100a00 */
[----:B------:R-:W-:-:S15]  /*64930*/  HMMA.1688.F32.TF32 R24, R240, R228, R120 ;  /* 0x000000e4f018723c */ /* 0x000fde0000081078 */
[----:B------:R-:W-:-:S02]  /*64940*/  NOP ;  /* 0x0000000000007918 */ /* 0x000fc40000000000 */
[----:B------:R-:W-:Y:S04]  /*64950*/  STL.64 [R1+0xa30], R16 ;  /* 0x000a301001007387 */ /* 0x000fe80000100a00 */
[----:B------:R1:W-:Y:S02]  /*64960*/  STL.64 [R1+0xa38], R18 ;  /* 0x000a381201007387 */ /* 0x0003e40000100a00 */
[----:B-1----:R-:W-:Y:S02]  /*64970*/  HMMA.1688.F32.TF32 R16, R240, R224, R124 ;  /* 0x000000e0f010723c */ /* 0x002fe4000008107c */
[----:B------:R-:W-:Y:S04]  /*64980*/  STL.64 [R1+0xa50], R24 ;  /* 0x000a501801007387 */ /* 0x000fe80000100a00 */
[----:B------:R-:W-:Y:S04]  /*64990*/  STL.64 [R1+0xa58], R26 ;  /* 0x000a581a01007387 */ /* 0x000fe80000100a00 */
[----:B------:R-:W-:-:S13]  /*649a0*/  STL.64 [R1+0x3018], R226 ;  /* 0x003018e201007387 */ /* 0x000fda0000100a00 */
[----:B------:R-:W-:Y:S04]  /*649b0*/  STL.64 [R1+0xa70], R16 ;  /* 0x000a701001007387 */ /* 0x000fe80000100a00 */
[----:B------:R-:W-:Y:S04]  /*649c0*/  STL.64 [R1+0xa78], R18 ;  /* 0x000a781201007387 */ /* 0x000fe80000100a00 */
[----:B------:R-:W-:Y:S04]  /*649d0*/  STL.64 [R1+0x3000], R222 ;  /* 0x003000de01007387 */ /* 0x000fe80000100a00 */
[----:B------:R-:W2:Y:S04]  /*649e0*/  LDL R20, [R1+0x4c] ;  /* 0x00004c0001147983 */ /* 0x000ea80000100800 */
[----:B------:R-:W-:Y:S04]  /*649f0*/  STL.64 [R1+0xa90], R4 ;  /* 0x000a900401007387 */ /* 0x000fe80000100a00 */
[----:B------:R1:W-:Y:S02]  /*64a00*/  STL.64 [R1+0xa98], R6 ;  /* 0x000a980601007387 */ /* 0x0003e40000100a00 */
[----:B-1----:R-:W-:Y:S02]  /*64a10*/  HMMA.1688.F32.TF32 R4, R240, R216, R128 ;  /* 0x000000d8f004723c */ /* 0x002fe40000081080 */
[----:B------:R-:W3:-:S15]  /*64a20*/  LDL.LU R128, [R1+0x1220] ;  /* 0x0012200001807983 */ /* 0x000ede0000300800 */
[----:B------:R-:W-:-:S06]  /*64a30*/  NOP ;  /* 0x0000000000007918 */ /* 0x000fcc0000000000 */
[----:B------:R1:W-:Y:S04]  /*64a40*/  STL.64 [R1+0xab0], R4 ;  /* 0x000ab00401007387 */ /* 0x0003e80000100a00 */
[----:B------:R4:W-:Y:S04]  /*64a50*/  STL.64 [R1+0xab8], R6 ;  /* 0x000ab80601007387 */ /* 0x0009e80000100a00 */
        /* <DEDUP_REMOVED lines=73> */
[----:B----4-:R-:W4:Y:S04]  /*64ef0*/  LDL.LU R6, [R1+0x1238] ;  /* 0x0012380001067983 */ /* 0x010f280000300800 */
[----:B------:R-:W4:Y:S04]  /*64f00*/  LDL.LU R7, [R1+0x123c] ;  /* 0x00123c0001077983 */ /* 0x000f280000300800 */
[----:B------:R1:W-:Y:S04]  /*64f10*/  STL.64 [R1+0x2fe8], R218 ;  /* 0x002fe8da01007387 */ /* 0x0003e80000100a00 */
[----:B------:R-:W2:Y:S04]  /*64f20*/  LDL.LU R216, [R1+0x1350] ;  /* 0x0013500001d87983 */ /* 0x000ea80000300800 */
[----:B------:R-:W2:Y:S04]  /*64f30*/  LDL.LU R217, [R1+0x1354] ;  /* 0x0013540001d97983 */ /* 0x000ea80000300800 */
[----:B-1----:R-:W2:Y:S04]  /*64f40*/  LDL.LU R218, [R1+0x1358] ;  /* 0x0013580001da7983 */ /* 0x002ea80000300800 */
[----:B------:R-:W2:Y:S04]  /*64f50*/  LDL.LU R219, [R1+0x135c] ;  /* 0x00135c0001db7983 */ /* 0x000ea80000300800 */
[----:B------:R-:W4:Y:S04]  /*64f60*/  LDL R21, [R1+0x2a58] ;  /* 0x002a580001157983 */ /* 0x000f280000100800 */
[----:B------:R1:W-:Y:S01]  /*64f70*/  STL.64 [R1+0x2fd0], R214 ;  /* 0x002fd0d601007387 */ /* 0x0003e20000100a00 */
[C---:B---3--:R-:W-:Y:S06]  /*64f80*/  HMMA.1688.F32.TF32 R16, R240.reuse, R192, R16 ;  /* 0x000000c0f010723c */ /* 0x048fec0000081010 */
[C---:B--2---:R-:W-:Y:S06]  /*64f90*/  HMMA.1688.F32.TF32 R216, R240.reuse, R212, R216 ;  /* 0x000000d4f0d8723c */ /* 0x044fec00000810d8 */
[----:B-1----:R-:W-:-:S15]  /*64fa0*/  HMMA.1688.F32.TF32 R212, R240, R208, R220 ;  /* 0x000000d0f0d4723c */ /* 0x002fde00000810dc */
[----:B------:R-:W-:-:S02]  /*64fb0*/  NOP ;  /* 0x0000000000007918 */ /* 0x000fc40000000000 */
[----:B------:R-:W-:Y:S04]  /*64fc0*/  STL.64 [R1+0xad0], R216 ;  /* 0x000ad0d801007387 */ /* 0x000fe80000100a00 */
[----:B------:R1:W-:Y:S04]  /*64fd0*/  STL.64 [R1+0xad8], R218 ;  /* 0x000ad8da01007387 */ /* 0x0003e80000100a00 */
[----:B------:R2:W-:Y:S04]  /*64fe0*/  STL.64 [R1+0x3038], R210 ;  /* 0x003038d201007387 */ /* 0x0005e80000100a00 */
[----:B------:R-:W-:Y:S01]  /*64ff0*/  STL.64 [R1+0xc40], R212 ;  /* 0x000c40d401007387 */ /* 0x000fe20000100a00 */
[C---:B-1----:R-:W-:Y:S03]  /*65000*/  HMMA.1688.F32.TF32 R216, R240.reuse, R204, R224 ;  /* 0x000000ccf0d8723c */ /* 0x042fe600000810e0 */
[----:B------:R1:W-:Y:S03]  /*65010*/  STL.64 [R1+0xc48], R214 ;  /* 0x000c48d601007387 */ /* 0x0003e60000100a00 */
[C---:B--2---:R-:W-:Y:S06]  /*65020*/  HMMA.1688.F32.TF32 R208, R240.reuse, R196, R248 ;  /* 0x000000c4f0d0723c */ /* 0x044fec00000810f8 */
[----:B-1----:R-:W-:Y:S01]  /*65030*/  HMMA.1688.F32.TF32 R212, R240, R200, R228 ;  /* 0x000000c8f0d4723c */ /* 0x002fe200000810e4 */
[----:B------:R-:W-:Y:S01]  /*65040*/  IMAD.MOV.U32 R205, RZ, RZ, R18 ;  /* 0x000000ffffcd7224 */ /* 0x000fe200078e0012 */
[----:B------:R-:W-:-:S09]  /*65050*/  MOV R204, R19 ;  /* 0x0000001300cc7202 */ /* 0x000fd20000000f00 */
[----:B------:R-:W-:Y:S04]  /*65060*/  STL.64 [R1+0xc70], R216 ;  /* 0x000c70d801007387 */ /* 0x000fe80000100a00 */
[----:B------:R-:W-:Y:S08]  /*65070*/  STL.64 [R1+0xc78], R218 ;  /* 0x000c78da01007387 */ /* 0x000ff00000100a00 */
[----:B------:R-:W-:Y:S04]  /*65080*/  STL.64 [R1+0xc80], R212 ;  /* 0x000c80d401007387 */ /* 0x000fe80000100a00 */
[----:B------:R-:W-:Y:S04]  /*65090*/  STL.64 [R1+0xc88], R214 ;  /* 0x000c88d601007387 */ /* 0x000fe80000100a00 */
[----:B------:R-:W-:Y:S04]  /*650a0*/  STL.64 [R1+0xcd0], R208 ;  /* 0x000cd0d001007387 */ /* 0x000fe80000100a00 */
[----:B------:R-:W-:Y:S04]  /*650b0*/  STL.64 [R1+0xcd8], R210 ;  /* 0x000cd8d201007387 */ /* 0x000fe80000100a00 */
[----:B------:R1:W-:Y:S02]  /*650c0*/  STL.64 [R1+0xce0], R16 ;  /* 0x000ce01001007387 */ /* 0x0003e40000100a00 */
[C---:B-1----:R-:W-:Y:S06]  /*650d0*/  HMMA.1688.F32.TF32 R16, R240.reuse, R188, R48 ;  /* 0x000000bcf010723c */ /* 0x042fec0000081030 */
[----:B------:R-:W-:-:S15]  /*650e0*/  HMMA.1688.F32.TF32 R48, R240, R184, R24 ;  /* 0x000000b8f030723c */ /* 0x000fde0000081018 */
[----:B------:R-:W-:-:S03]  /*650f0*/  NOP ;  /* 0x0000000000007918 */ /* 0x000fc60000000000 */
[----:B------:R-:W-:Y:S02]  /*65100*/  IMAD.MOV.U32 R193, RZ, RZ, R16 ;  /* 0x000000ffffc17224 */ /* 0x000fe400078e0010 */
[----:B------:R-:W-:Y:S02]  /*65110*/  IMAD.MOV.U32 R192, RZ, RZ, R17 ;  /* 0x000000ffffc07224 */ /* 0x000fe400078e0011 */
[----:B------:R-:W-:Y:S02]  /*65120*/  IMAD.MOV.U32 R189, RZ, RZ, R18 ;  /* 0x000000ffffbd7224 */ /* 0x000fe400078e0012 */
[----:B------:R-:W-:Y:S02]  /*65130*/  IMAD.MOV.U32 R188, RZ, RZ, R19 ;  /* 0x000000ffffbc7224 */ /* 0x000fe400078e0013 */
[C---:B------:R-:W-:Y:S01]  /*65140*/  HMMA.1688.F32.TF32 R16, R240.reuse, R180, R28 ;  /* 0x000000b4f010723c */ /* 0x040fe2000008101c */
[----:B------:R-:W-:Y:S05]  /*65150*/  STL.64 [R1+0xd60], R48 ;  /* 0x000d603001007387 */ /* 0x000fea0000100a00 */
[C---:B------:R-:W-:Y:S01]  /*65160*/  HMMA.1688.F32.TF32 R24, R240.reuse, R176, R32 ;  /* 0x000000b0f018723c */ /* 0x040fe20000081020 */
[----:B------:R-:W-:Y:S05]  /*65170*/  STL.64 [R1+0xd68], R50 ;  /* 0x000d683201007387 */ /* 0x000fea0000100a00 */
[C---:B------:R-:W-:Y:S11]  /*65180*/  HMMA.1688.F32.TF32 R28, R240.reuse, R172, R96 ;  /* 0x000000acf01c723c */ /* 0x040ff60000081060 */
        /* <DEDUP_REMOVED lines=11> */
[C---:B-1----:R-:W-:Y:S08]  /*65240*/  HMMA.1688.F32.TF32 R16, R240.reuse, R156, R112 ;  /* 0x0000009cf010723c */ /* 0x042ff00000081070 */
[----:B------:R-:W-:Y:S04]  /*65250*/  STL.64 [R1+0xe00], R24 ;  /* 0x000e001801007387 */ /* 0x000fe80000100a00 */
[----:B------:R1:W-:Y:S05]  /*65260*/  STL.64 [R1+0xe08], R26 ;  /* 0x000e081a01007387 */ /* 0x0003ea0000100a00 */
[----:B------:R-:W-:Y:S04]  /*65270*/  STL.64 [R1+0xe10], R28 ;  /* 0x000e101c01007387 */ /* 0x000fe80000100a00 */
        /* <DEDUP_REMOVED lines=8> */
[----:B------:R-:W-:Y:S01]  /*65300*/  STL.64 [R1+0x2f50], R150 ;  /* 0x002f509601007387 */ /* 0x000fe20000100a00 */
[C---:B-1----:R-:W-:Y:S04]  /*65310*/  HMMA.1688.F32.TF32 R24, R240.reuse, R144, R124 ;  /* 0x00000090f018723c */ /* 0x042fe8000008107c */
[----:B------:R-:W-:Y:S04]  /*65320*/  STL.64 [R1+0xe40], R16 ;  /* 0x000e401001007387 */ /* 0x000fe80000100a00 */
[----:B------:R4:W-:Y:S02]  /*65330*/  STL.64 [R1+0xe48], R18 ;  /* 0x000e481201007387 */ /* 0x0009e40000100a00 */
[C---:B----4-:R-:W-:Y:S06]  /*65340*/  HMMA.1688.F32.TF32 R16, R240.reuse, R140, R4 ;  /* 0x0000008cf010723c */ /* 0x050fec0000081004 */
[C---:B------:R-:W-:Y:S07]  /*65350*/  HMMA.1688.F32.TF32 R4, R240.reuse, R136, R128 ;  /* 0x00000088f004723c */ /* 0x040fee0000081080 */
[----:B------:R1:W-:Y:S04]  /*65360*/  STL.64 [R1+0xe50], R24 ;  /* 0x000e501801007387 */ /* 0x0003e80000100a00 */
[----:B------:R2:W-:Y:S04]  /*65370*/  STL.64 [R1+0xe58], R26 ;  /* 0x000e581a01007387 */ /* 0x0005e80000100a00 */
[----:B------:R-:W3:Y:S04]  /*65380*/  LDL.LU R28, [R1+0x10a0] ;  /* 0x0010a000011c7983 */ /* 0x000ee80000300800 */
[----:B------:R4:W-:Y:S04]  /*65390*/  STL.64 [R1+0xe60], R16 ;  /* 0x000e601001007387 */ /* 0x0009e80000100a00 */
[----:B------:R4:W-:Y:S04]  /*653a0*/  STL.64 [R1+0xe68], R18 ;  /* 0x000e681201007387 */ /* 0x0009e80000100a00 */
[----:B------:R4:W-:Y:S04]  /*653b0*/  STL.64 [R1+0xe70], R4 ;  /* 0x000e700401007387 */ /* 0x0009e80000100a00 */
[----:B------:R4:W-:Y:S04]  /*653c0*/  STL.64 [R1+0xe78], R6 ;  /* 0x000e780601007387 */ /* 0x0009e80000100a00 */
[----:B------:R-:W3:Y:S04]  /*653d0*/  LDL.LU R29, [R1+0x10a4] ;  /* 0x0010a400011d7983 */ /* 0x000ee80000300800 */
[----:B------:R-:W3:Y:S04]  /*653e0*/  LDL.LU R30, [R1+0x10a8] ;  /* 0x0010a800011e7983 */ /* 0x000ee80000300800 */
[----:B------:R-:W3:Y:S04]  /*653f0*/  LDL.LU R31, [R1+0x10ac] ;  /* 0x0010ac00011f7983 */ /* 0x000ee80000300800 */
[----:B-1----:R-:W3:Y:S04]  /*65400*/  LDL.LU R24, [R1+0x10b0] ;  /* 0x0010b00001187983 */ /* 0x002ee80000300800 */
[----:B------:R-:W3:Y:S04]  /*65410*/  LDL.LU R25, [R1+0x10b4] ;  /* 0x0010b40001197983 */ /* 0x000ee80000300800 */
[----:B--2---:R-:W3:Y:S04]  /*65420*/  LDL.LU R26, [R1+0x10b8] ;  /* 0x0010b800011a7983 */ /* 0x004ee80000300800 */
[----:B------:R-:W3:Y:S04]  /*65430*/  LDL.LU R27, [R1+0x10bc] ;  /* 0x0010bc00011b7983 */ /* 0x000ee80000300800 */
[----:B----4-:R-:W2:Y:S04]  /*65440*/  LDL.LU R16, [R1+0x10c0] ;  /* 0x0010c00001107983 */ /* 0x010ea80000300800 */
        /* <DEDUP_REMOVED lines=92> */
[----:B------:R-:W4:Y:S01]  /*65a10*/  LDL.LU.64 R128, [R1+0x31f0] ;  /* 0x0031f00001807983 */ /* 0x000f220000300a00 */
[C---:B--2---:R-:W-:Y:S06]  /*65a20*/  HMMA.1688.F32.TF32 R4, R240.reuse, R12, R4 ;  /* 0x0000000cf004723c */ /* 0x044fec0000081004 */
[----:B----4-:R-:W-:-:S15]  /*65a30*/  HMMA.1688.F32.TF32 R48, R240, R128, R48 ;  /* 0x00000080f030723c */ /* 0x010fde0000081030 */
[----:B------:R-:W-:-:S08]  /*65a40*/  NOP ;  /* 0x0000000000007918 */ /* 0x000fd00000000000 */
[----:B------:R-:W-:Y:S04]  /*65a50*/  STL.64 [R1+0xe90], R48 ;  /* 0x000e903001007387 */ /* 0x000fe80000100a00 */
[----:B------:R-:W-:Y:S04]  /*65a60*/  STL.64 [R1+0xe98], R50 ;  /* 0x000e983201007387 */ /* 0x000fe80000100a00 */
[----:B------:R-:W-:Y:S04]  /*65a70*/  STL.64 [R1+0xea0], R4 ;  /* 0x000ea00401007387 */ /* 0x000fe80000100a00 */
[----:B------:R1:W-:Y:S01]  /*65a80*/  STL.64 [R1+0xea8], R6 ;  /* 0x000ea80601007387 */ /* 0x0003e20000100a00 */
[C---:B------:R-:W-:Y:S03]  /*65a90*/  HMMA.1688.F32.TF32 R148, R240.reuse, R92, R148 ;  /* 0x0000005cf094723c */ /* 0x040fe60000081094 */
[----:B------:R-:W-:Y:S03]  /*65aa0*/  LDS R48, [R20+UR13+0x21800] ;  /* 0x0218000d14307984 */ /* 0x000fe60008000800 */
[C---:B------:R-:W-:Y:S01]  /*65ab0*/  HMMA.1688.F32.TF32 R16, R240.reuse, R56, R16 ;  /* 0x00000038f010723c */ /* 0x040fe20000081010 */
[----:B------:R-:W-:Y:S04]  /*65ac0*/  LDS R50, [R20+UR13+0x21c00] ;  /* 0x021c000d14327984 */ /* 0x000fe80008000800 */
[----:B-1----:R-:W2:Y:S04]  /*65ad0*/  LDL.LU.64 R6, [R1+0x31e8] ;  /* 0x0031e80001067983 */ /* 0x002ea80000300a00 */
[----:B------:R-:W4:Y:S04]  /*65ae0*/  LDL.LU.64 R4, [R1+0x31e0] ;  /* 0x0031e00001047983 */ /* 0x000f280000300a00 */
[----:B------:R-:W-:Y:S04]  /*65af0*/  LDS R49, [R21+UR13+0x21800] ;  /* 0x0218000d15317984 */ /* 0x000fe80008000800 */
[----:B------:R-:W1:Y:S01]  /*65b00*/  LDS R51, [R21+UR13+0x21c00] ;  /* 0x021c000d15337984 */ /* 0x000e620008000800 */
[----:B----4-:R-:W-:-:S15]  /*65b10*/  HMMA.1688.F32.TF32 R124, R240, R4, R124 ;  /* 0x00000004f07c723c */ /* 0x010fde000008107c */
[----:B------:R-:W-:-:S08]  /*65b20*/  NOP ;  /* 0x0000000000007918 */ /* 0x000fd00000000000 */
[----:B------:R-:W-:Y:S04]  /*65b30*/  STL.64 [R1+0xeb0], R124 ;  /* 0x000eb07c01007387 */ /* 0x000fe80000100a00 */
[----:B------:R4:W-:Y:S04]  /*65b40*/  STL.64 [R1+0xeb8], R126 ;  /* 0x000eb87e01007387 */ /* 0x0009e80000100a00 */
[----:B----4-:R-:W4:Y:S04]  /*65b50*/  LDL.LU.64 R126, [R1+0x31d8] ;  /* 0x0031d800017e7983 */ /* 0x010f280000300a00 */
[----:B------:R-:W3:Y:S02]  /*65b60*/  LDL.LU.64 R124, [R1+0x31d0] ;  /* 0x0031d000017c7983 */ /* 0x000ee40000300a00 */
[----:B---3--:R-:W-:-:S15]  /*65b70*/  HMMA.1688.F32.TF32 R120, R240, R124, R120 ;  /* 0x0000007cf078723c */ /* 0x008fde0000081078 */
[----:B------:R-:W-:-:S08]  /*65b80*/  NOP ;  /* 0x0000000000007918 */ /* 0x000fd00000000000 */
[----:B------:R-:W-:Y:S04]  /*65b90*/  STL.64 [R1+0xec0], R120 ;  /* 0x000ec07801007387 */ /* 0x000fe80000100a00 */
[----:B------:R3:W-:Y:S04]  /*65ba0*/  STL.64 [R1+0xec8], R122 ;  /* 0x000ec87a01007387 */ /* 0x0007e80000100a00 */
[----:B---3--:R-:W3:Y:S04]  /*65bb0*/  LDL.LU.64 R122, [R1+0x31c8] ;  /* 0x0031c800017a7983 */ /* 0x008ee80000300a00 */
[----:B------:R-:W2:Y:S02]  /*65bc0*/  LDL.LU.64 R120, [R1+0x31c0] ;  /* 0x0031c00001787983 */ /* 0x000ea40000300a00 */
[----:B--2---:R-:W-:-:S15]  /*65bd0*/  HMMA.1688.F32.TF32 R116, R240, R120, R116 ;  /* 0x00000078f074723c */ /* 0x004fde0000081074 */
[----:B------:R-:W-:-:S08]  /*65be0*/  NOP ;  /* 0x0000000000007918 */ /* 0x000fd00000000000 */
[----:B------:R-:W-:Y:S04]  /*65bf0*/  STL.64 [R1+0xed0], R116 ;  /* 0x000ed07401007387 */ /* 0x000fe80000100a00 */
[----:B------:R2:W-:Y:S04]  /*65c00*/  STL.64 [R1+0xed8], R118 ;  /* 0x000ed87601007387 */ /* 0x0005e80000100a00 */
[----:B--2---:R-:W2:Y:S04]  /*65c10*/  LDL.LU.64 R118, [R1+0x31b8] ;  /* 0x0031b80001767983 */ /* 0x004ea80000300a00 */
[----:B------:R-:W4:Y:S02]  /*65c20*/  LDL.LU.64 R116, [R1+0x31b0] ;  /* 0x0031b00001747983 */ /* 0x000f240000300a00 */
        /* <DEDUP_REMOVED lines=29> */
[----:B------:R-:W2:Y:S04]  /*65e00*/  LDL.LU.64 R96, [R1+0x3160] ;  /* 0x0031600001607983 */ /* 0x000ea80000300a00 */
[----:B----4-:R4:W-:Y:S04]  /*65e10*/  STL.64 [R1+0x2df8], R102 ;  /* 0x002df86601007387 */ /* 0x0109e80000100a00 */
[----:B------:R-:W2:Y:S04]  /*65e20*/  LDL.LU R100, [R1+0x1160] ;  /* 0x0011600001647983 */ /* 0x000ea80000300800 */
[----:B------:R-:W2:Y:S04]  /*65e30*/  LDL.LU R101, [R1+0x1164] ;  /* 0x0011640001657983 */ /* 0x000ea80000300800 */
[----:B----4-:R-:W2:Y:S04]  /*65e40*/  LDL.LU R102, [R1+0x1168] ;  /* 0x0011680001667983 */ /* 0x010ea80000300800 */
[----:B------:R-:W2:Y:S04]  /*65e50*/  LDL.LU R103, [R1+0x116c] ;  /* 0x00116c0001677983 */ /* 0x000ea80000300800 */
[----:B---3--:R3:W-:Y:S01]  /*65e60*/  STL.64 [R1+0x2de0], R98 ;  /* 0x002de06201007387 */ /* 0x0087e20000100a00 */
[C---:B--2---:R-:W-:Y:S06]  /*65e70*/  HMMA.1688.F32.TF32 R100, R240.reuse, R96, R100 ;  /* 0x00000060f064723c */ /* 0x044fec0000081064 */
[----:B---3--:R-:W-:-:S15]  /*65e80*/  HMMA.1688.F32.TF32 R96, R240, R88, R152 ;  /* 0x00000058f060723c */ /* 0x008fde0000081098 */
[----:B------:R-:W-:-:S02]  /*65e90*/  NOP ;  /* 0x0000000000007918 */ /* 0x000fc40000000000 */
        /* <DEDUP_REMOVED lines=20> */
[C---:B--2---:R-:W-:Y:S11]  /*65fe0*/  HMMA.1688.F32.TF32 R100, R240.reuse, R60, R248 ;  /* 0x0000003cf064723c */ /* 0x044ff600000810f8 */
[----:B------:R-:W-:Y:S04]  /*65ff0*/  STL.64 [R1+0xfa0], R148 ;  /* 0x000fa09401007387 */ /* 0x000fe80000100a00 */
[----:B------:R-:W-:Y:S04]  /*66000*/  STL.64 [R1+0xfa8], R150 ;  /* 0x000fa89601007387 */ /* 0x000fe80000100a00 */
[----:B------:R-:W-:Y:S04]  /*66010*/  STL.64 [R1+0xfb0], R96 ;  /* 0x000fb06001007387 */ /* 0x000fe80000100a00 */
[----:B------:R2:W-:Y:S04]  /*66020*/  STL.64 [R1+0xfb8], R98 ;  /* 0x000fb86201007387 */ /* 0x0005e80000100a00 */
[----:B------:R-:W-:Y:S01]  /*66030*/  STL.64 [R1+0xfc0], R100 ;  /* 0x000fc06401007387 */ /* 0x000fe20000100a00 */
[C---:B--2---:R-:W-:Y:S03]  /*66040*/  HMMA.1688.F32.TF32 R96, R240.reuse, R52, R24 ;  /* 0x00000034f060723c */ /* 0x044fe60000081018 */
[----:B------:R-:W-:Y:S03]  /*66050*/  STL.64 [R1+0xfc8], R102 ;  /* 0x000fc86601007387 */ /* 0x000fe60000100a00 */
[C---:B------:R-:W-:Y:S01]  /*66060*/  HMMA.1688.F32.TF32 R24, R240.reuse, R44, R28 ;  /* 0x0000002cf018723c */ /* 0x040fe2000008101c */
[----:B------:R-:W-:Y:S04]  /*66070*/  STL.64 [R1+0xfd0], R16 ;  /* 0x000fd01001007387 */ /* 0x000fe80000100a00 */
[----:B------:R2:W-:Y:S02]  /*66080*/  STL.64 [R1+0xfd8], R18 ;  /* 0x000fd81201007387 */ /* 0x0005e40000100a00 */
[----:B--2---:R-:W-:Y:S10]  /*66090*/  HMMA.1688.F32.TF32 R16, R240, R40, R32 ;  /* 0x00000028f010723c */ /* 0x004ff40000081020 */
[----:B------:R-:W-:Y:S04]  /*660a0*/  STL.64 [R1+0xfe0], R96 ;  /* 0x000fe06001007387 */ /* 0x000fe80000100a00 */
[----:B------:R-:W-:Y:S04]  /*660b0*/  STL.64 [R1+0xfe8], R98 ;  /* 0x000fe86201007387 */ /* 0x000fe80000100a00 */
[----:B------:R-:W2:Y:S04]  /*660c0*/  LDL.LU R212, [R1+0xd80] ;  /* 0x000d800001d47983 */ /* 0x000ea80000300800 */
[----:B------:R3:W-:Y:S04]  /*660d0*/  STL.64 [R1+0xff0], R24 ;  /* 0x000ff01801007387 */ /* 0x0007e80000100a00 */
[----:B------:R4:W-:Y:S04]  /*660e0*/  STL.64 [R1+0xff8], R26 ;  /* 0x000ff81a01007387 */ /* 0x0009e80000100a00 */
        /* <DEDUP_REMOVED lines=21> */
[----:B-1----:R-:W3:Y:S04]  /*66240*/  LDL.LU R16, [R1+0x1050] ;  /* 0x0010500001107983 */ /* 0x002ee80000300800 */
[----:B------:R-:W3:Y:S04]  /*66250*/  LDL.LU R17, [R1+0x1054] ;  /* 0x0010540001117983 */ /* 0x000ee80000300800 */
[----:B------:R-:W3:Y:S04]  /*66260*/  LDL.LU R18, [R1+0x1058] ;  /* 0x0010580001127983 */ /* 0x000ee80000300800 */
[----:B------:R-:W3:Y:S04]  /*66270*/  LDL.LU R19, [R1+0x105c] ;  /* 0x00105c0001137983 */ /* 0x000ee80000300800 */
[----:B------:R-:W3:Y:S04]  /*66280*/  LDL.64 R98, [R1+0x38] ;  /* 0x0000380001627983 */ /* 0x000ee80000100a00 */
[----:B------:R-:W3:Y:S04]  /*66290*/  LDL.LU R100, [R1+0xdb0] ;  /* 0x000db00001647983 */ /* 0x000ee80000300800 */
        /* <DEDUP_REMOVED lines=9> */
[----:B------:R-:W3:Y:S04]  /*66330*/  LDL.64 R218, [R1+0x8] ;  /* 0x0000080001da7983 */ /* 0x000ee80000100a00 */
        /* <DEDUP_REMOVED lines=8> */
[----:B------:R-:W3:Y:S01]  /*663c0*/  LDL.LU R224, [R1+0xd40] ;  /* 0x000d400001e07983 */ /* 0x000ee20000300800 */
[----:B------:R-:W-:-:S03]  /*663d0*/  IMAD.MOV.U32 R230, RZ, RZ, R3 ;  /* 0x000000ffffe67224 */ /* 0x000fc600078e0003 */
[----:B------:R-:W3:Y:S01]  /*663e0*/  LDL.LU R247, [R1+0x315c] ;  /* 0x00315c0001f77983 */ /* 0x000ee20000300800 */
[----:B------:R-:W-:-:S03]  /*663f0*/  IMAD.MOV.U32 R231, RZ, RZ, R0 ;  /* 0x000000ffffe77224 */ /* 0x000fc600078e0000 */
[----:B------:R-:W3:Y:S04]  /*66400*/  LDL.LU R246, [R1+0x3158] ;  /* 0x0031580001f67983 */ /* 0x000ee80000300800 */
[----:B------:R-:W3:Y:S04]  /*66410*/  LDL.LU R10, [R1+0x3154] ;  /* 0x00315400010a7983 */ /* 0x000ee80000300800 */
[----:B------:R-:W3:Y:S01]  /*66420*/  LDL.LU R11, [R1+0x3150] ;  /* 0x00315000010b7983 */ /* 0x000ee20000300800 */
[----:B----4-:R-:W-:-:S15]  /*66430*/  HMMA.1688.F32.TF32 R32, R240, R36, R32 ;  /* 0x00000024f020723c */ /* 0x010fde0000081020 */
[----:B------:R-:W-:-:S08]  /*66440*/  NOP ;  /* 0x0000000000007918 */ /* 0x000fd00000000000 */
[----:B------:R1:W-:Y:S01]  /*66450*/  STL.64 [R1+0x1010], R32 ;  /* 0x0010102001007387 */ /* 0x0003e20000100a00 */
[----:B------:R-:W-:Y:S01]  /*66460*/  MOV R3, R34 ;  /* 0x0000002200037202 */ /* 0x000fe20000000f00 */
[----:B------:R-:W-:Y:S02]  /*66470*/  IMAD.MOV.U32 R0, RZ, RZ, R35 ;  /* 0x000000ffff007224 */ /* 0x000fe400078e0023 */
[----:B------:R-:W4:Y:S04]  /*66480*/  LDL.LU.64 R34, [R1+0x3148] ;  /* 0x0031480001227983 */ /* 0x000f280000300a00 */
[----:B-1----:R-:W2:Y:S02]  /*66490*/  LDL.LU.64 R32, [R1+0x3140] ;  /* 0x0031400001207983 */ /* 0x002ea40000300a00 */
        /* <DEDUP_REMOVED lines=8> */
[----:B------:R1:W-:Y:S01]  /*66520*/  STL.64 [R1+0x1030], R24 ;  /* 0x0010301801007387 */ /* 0x0003e20000100a00 */
[----:B------:R-:W-:Y:S02]  /*66530*/  IMAD.MOV.U32 R5, RZ, RZ, R26 ;  /* 0x000000ffff057224 */ /* 0x000fe400078e001a */
[----:B------:R-:W-:Y:S02]  /*66540*/  IMAD.MOV.U32 R4, RZ, RZ, R27 ;  /* 0x000000ffff047224 */ /* 0x000fe400078e001b */
[----:B------:R-:W3:Y:S04]  /*66550*/  LDL.LU.64 R26, [R1+0x3128] ;  /* 0x00312800011a7983 */ /* 0x000ee80000300a00 */
[----:B-1----:R-:W4:Y:S02]  /*66560*/  LDL.LU.64 R24, [R1+0x3120] ;  /* 0x0031200001187983 */ /* 0x002f240000300a00 */
[----:B----4-:R-:W-:-:S15]  /*66570*/  HMMA.1688.F32.TF32 R16, R240, R24, R16 ;  /* 0x00000018f010723c */ /* 0x010fde0000081010 */
[----:B------:R-:W-:-:S08]  /*66580*/  NOP ;  /* 0x0000000000007918 */ /* 0x000fd00000000000 */
[----:B------:R-:W-:Y:S04]  /*66590*/  STL.64 [R1+0x1040], R16 ;  /* 0x0010401001007387 */ /* 0x000fe80000100a00 */
[----:B------:R1:W-:Y:S04]  /*665a0*/  STL.64 [R1+0x1048], R18 ;  /* 0x0010481201007387 */ /* 0x0003e80000100a00 */
[----:B-1----:R-:W4:Y:S04]  /*665b0*/  LDL.LU.64 R18, [R1+0x3118] ;  /* 0x0031180001127983 */ /* 0x002f280000300a00 */
[----:B------:R-:W2:Y:S02]  /*665c0*/  LDL.LU.64 R16, [R1+0x3110] ;  /* 0x0031100001107983 */ /* 0x000ea40000300a00 */
[----:B--2---:R-:W-:Y:S02]  /*665d0*/  HMMA.1688.F32.TF32 R240, R240, R16, R248 ;  /* 0x00000010f0f0723c */ /* 0x004fe400000810f8 */
[----:B------:R-:W2:Y:S01]  /*665e0*/  LDL.LU.64 R250, [R1+0x3108] ;  /* 0x0031080001fa7983 */ /* 0x000ea20000300a00 */
[----:B------:R-:W-:-:S03]  /*665f0*/  IMAD.MOV.U32 R229, RZ, RZ, R252 ;  /* 0x000000ffffe57224 */ /* 0x000fc600078e00fc */
[----:B------:R-:W3:-:S15]  /*66600*/  LDL.LU.64 R248, [R1+0x3100] ;  /* 0x0031000001f87983 */ /* 0x000ede0000300a00 */
[----:B------:R-:W-:-:S02]  /*66610*/  NOP ;  /* 0x0000000000007918 */ /* 0x000fc40000000000 */
[----:B------:R1:W-:Y:S01]  /*66620*/  STL.64 [R1+0xdf0], R240 ;  /* 0x000df0f001007387 */ /* 0x0003e20000100a00 */
[----:B------:R-:W-:-:S03]  /*66630*/  IMAD.MOV.U32 R252, RZ, RZ, R243 ;  /* 0x000000fffffc7224 */ /* 0x000fc600078e00f3 */
[----:B------:R2:W-:Y:S01]  /*66640*/  STL [R1+0xdf8], R242 ;  /* 0x000df8f201007387 */ /* 0x0005e20000100800 */
[----:B-1----:R-:W-:Y:S01]  /*66650*/  IMAD.MOV.U32 R240, RZ, RZ, R246 ;  /* 0x000000fffff07224 */ /* 0x002fe200078e00f6 */
[----:B------:R-:W-:Y:S02]  /*66660*/  MOV R241, R247 ;  /* 0x000000f700f17202 */ /* 0x000fe40000000f00 */
[----:B------:R-:W4:Y:S04]  /*66670*/  LDL.LU R246, [R1+0x30fc] ;  /* 0x0030fc0001f67983 */ /* 0x000f280000300800 */
[----:B------:R-:W4:Y:S01]  /*66680*/  LDL.LU R247, [R1+0x30f8] ;  /* 0x0030f80001f77983 */ /* 0x000f220000300800 */
[----:B------:R-:W-:Y:S02]  /*66690*/  IMAD.MOV.U32 R13, RZ, RZ, R98 ;  /* 0x000000ffff0d7224 */ /* 0x000fe400078e0062 */
[----:B------:R-:W-:-:S02]  /*666a0*/  IMAD.MOV.U32 R12, RZ, RZ, R99 ;  /* 0x000000ffff0c7224 */ /* 0x000fc400078e0063 */
[----:B--2---:R-:W-:Y:S02]  /*666b0*/  IMAD.MOV.U32 R242, RZ, RZ, R250 ;  /* 0x000000fffff27224 */ /* 0x004fe400078e00fa */
[----:B------:R-:W2:Y:S01]  /*666c0*/  LDL.LU R250, [R1+0x30f4] ;  /* 0x0030f40001fa7983 */ /* 0x000ea20000300800 */
[----:B------:R-:W-:-:S03]  /*666d0*/  IMAD.MOV.U32 R243, RZ, RZ, R251 ;  /* 0x000000fffff37224 */ /* 0x000fc600078e00fb */
[----:B------:R-:W2:Y:S04]  /*666e0*/  LDL.LU R251, [R1+0x30f0] ;  /* 0x0030f00001fb7983 */ /* 0x000ea80000300800 */
[C---:B------:R-:W-:Y:S06]  /*666f0*/  HMMA.1688.F32.TF32 R240, R48.reuse, R98, R240 ;  /* 0x0000006230f0723c */ /* 0x040fec00000810f0 */
[----:B------:R-:W-:-:S15]  /*66700*/  HMMA.1688.F32.TF32 R96, R48, R150, R100 ;  /* 0x000000963060723c */ /* 0x000fde0000081064 */
[----:B------:R-:W-:-:S02]  /*66710*/  NOP ;  /* 0x0000000000007918 */ /* 0x000fc40000000000 */
[----:B------:R-:W-:Y:S04]  /*66720*/  STL.64 [R1+0xdc0], R240 ;  /* 0x000dc0f001007387 */ /* 0x000fe80000100a00 */
[----:B------:R-:W-:Y:S04]  /*66730*/  STL.64 [R1+0xdc8], R242 ;  /* 0x000dc8f201007387 */ /* 0x000fe80000100a00 */
[----:B------:R-:W-:Y:S04]  /*66740*/  STL.64 [R1+0xdb0], R96 ;  /* 0x000db06001007387 */ /* 0x000fe80000100a00 */
[----:B------:R1:W-:Y:S04]  /*66750*/  STL.64 [R1+0xdb8], R98 ;  /* 0x000db86201007387 */ /* 0x0003e80000100a00 */
[----:B------:R-:W4:Y:S01]  /*66760*/  LDL R232, [R1+0x2a54] ;  /* 0x002a540001e87983 */ /* 0x000f220000100800 */
[----:B-1----:R-:W-:-:S15]  /*66770*/  HMMA.1688.F32.TF32 R96, R48, R210, R152 ;  /* 0x000000d23060723c */ /* 0x002fde0000081098 */
[----:B------:R-:W-:-:S08]  /*66780*/  NOP ;  /* 0x0000000000007918 */ /* 0x000fd00000000000 */
[----:B------:R-:W-:Y:S04]  /*66790*/  STL.64 [R1+0xd90], R96 ;  /* 0x000d906001007387 */ /* 0x000fe80000100a00 */
[----:B------:R1:W-:Y:S04]  /*667a0*/  STL.64 [R1+0xd98], R98 ;  /* 0x000d986201007387 */ /* 0x0003e80000100a00 */
[----:B------:R-:W4:Y:S01]  /*667b0*/  LDL R233, [R1+0x2a50] ;  /* 0x002a500001e97983 */ /* 0x000f220000100800 */
[----:B-1----:R-:W-:-:S15]  /*667c0*/  HMMA.1688.F32.TF32 R96, R48, R218, R212 ;  /* 0x000000da3060723c */ /* 0x002fde00000810d4 */
[----:B------:R-:W-:-:S08]  /*667d0*/  NOP ;  /* 0x0000000000007918 */ /* 0x000fd00000000000 */
[----:B------:R-:W-:Y:S04]  /*667e0*/  STL.64 [R1+0xd80], R96 ;  /* 0x000d806001007387 */ /* 0x000fe80000100a00 */
[----:B------:R2:W-:Y:S01]  /*667f0*/  STL.64 [R1+0xd88], R98 ;  /* 0x000d886201007387 */ /* 0x0005e20000100a00 */
[----:B------:R-:W-:Y:S01]  /*66800*/  IMAD.MOV.U32 R148, RZ, RZ, R162 ;  /* 0x000000ffff947224 */ /* 0x000fe200078e00a2 */
[----:B------:R-:W-:Y:S01]  /*66810*/  MOV R149, R167 ;  /* 0x000000a700957202 */ /* 0x000fe20000000f00 */
[----:B------:R-:W-:Y:S01]  /*66820*/  IMAD.MOV.U32 R29, RZ, RZ, R150 ;  /* 0x000000ffff1d7224 */ /* 0x000fe200078e0096 */
[----:B------:R-:W-:Y:S01]  /*66830*/  MOV R28, R151 ;  /* 0x00000097001c7202 */ /* 0x000fe20000000f00 */
        /* <DEDUP_REMOVED lines=15> */
[----:B------:R-:W-:Y:S01]  /*66930*/  IMAD.MOV.U32 R155, RZ, RZ, R22 ;  /* 0x000000ffff9b7224 */ /* 0x000fe200078e0016 */
[----:B--2---:R-:W-:Y:S06]  /*66940*/  HMMA.1688.F32.TF32 R96, R48, R250, R220 ;  /* 0x000000fa3060723c */ /* 0x004fec00000810dc */
[----:B------:R-:W-:Y:S04]  /*66950*/  STL.64 [R1+0x2db0], R250 ;  /* 0x002db0fa01007387 */ /* 0x000fe80000100a00 */
[----:B---3--:R-:W-:-:S13]  /*66960*/  STL.64 [R1+0x2da8], R248 ;  /* 0x002da8f801007387 */ /* 0x008fda0000100a00 */
[----:B------:R-:W-:Y:S04]  /*66970*/  STL.64 [R1+0xd50], R96 ;  /* 0x000d506001007387 */ /* 0x000fe80000100a00 */
[----:B------:R4:W-:Y:S02]  /*66980*/  STL.64 [R1+0xd58], R98 ;  /* 0x000d586201007387 */ /* 0x0009e40000100a00 */
[----:B----4-:R-:W-:Y:S06]  /*66990*/  HMMA.1688.F32.TF32 R96, R48, R246, R224 ;  /* 0x000000f63060723c */ /* 0x010fec00000810e0 */
[----:B------:R-:W-:Y:S04]  /*669a0*/  STL.64 [R1+0x2da0], R246 ;  /* 0x002da0f601007387 */ /* 0x000fe80000100a00 */
[----:B------:R-:W-:-:S13]  /*669b0*/  STL.64 [R1+0x2d98], R244 ;  /* 0x002d98f401007387 */ /* 0x000fda0000100a00 */
[----:B------:R-:W-:Y:S04]  /*669c0*/  STL.64 [R1+0xd40], R96 ;  /* 0x000d406001007387 */ /* 0x000fe80000100a00 */
[----:B------:R1:W-:Y:S04]  /*669d0*/  STL.64 [R1+0xd48], R98 ;  /* 0x000d486201007387 */ /* 0x0003e80000100a00 */
[----:B------:R-:W2:Y:S01]  /*669e0*/  LDL.LU R162, [R1+0x30ec] ;  /* 0x0030ec0001a27983 */ /* 0x000ea20000300800 */
[----:B-1----:R-:W-:Y:S01]  /*669f0*/  HMMA.1688.F32.TF32 R96, R48, R10, R228 ;  /* 0x0000000a3060723c */ /* 0x002fe200000810e4 */
[----:B------:R-:W-:Y:S01]  /*66a00*/  IMAD.MOV.U32 R248, RZ, RZ, R183 ;  /* 0x000000fffff87224 */ /* 0x000fe200078e00b7 */
[----:B------:R-:W-:Y:S01]  /*66a10*/  MOV R249, R182 ;  /* 0x000000b600f97202 */ /* 0x000fe20000000f00 */
[----:B------:R-:W-:-:S02]  /*66a20*/  IMAD.MOV.U32 R250, RZ, RZ, R202 ;  /* 0x000000fffffa7224 */ /* 0x000fc400078e00ca */
[----:B------:R-:W-:Y:S02]  /*66a30*/  IMAD.MOV.U32 R251, RZ, RZ, R194 ;  /* 0x000000fffffb7224 */ /* 0x000fe400078e00c2 */
[----:B------:R-:W-:-:S15]  /*66a40*/  IMAD.MOV.U32 R244, RZ, RZ, R191 ;  /* 0x000000fffff47224 */ /* 0x000fde00078e00bf */
[----:B------:R-:W-:-:S01]  /*66a50*/  NOP ;  /* 0x0000000000007918 */ /* 0x000fc20000000000 */
[----:B------:R1:W-:Y:S04]  /*66a60*/  STL.64 [R1+0xd30], R96 ;  /* 0x000d306001007387 */ /* 0x0003e80000100a00 */
[----:B------:R3:W-:Y:S04]  /*66a70*/  STL.64 [R1+0xd38], R98 ;  /* 0x000d386201007387 */ /* 0x0007e80000100a00 */
[----:B------:R-:W4:Y:S04]  /*66a80*/  LDL.LU R167, [R1+0x30e8] ;  /* 0x0030e80001a77983 */ /* 0x000f280000300800 */
[----:B------:R-:W2:Y:S04]  /*66a90*/  LDL.LU R235, [R1+0x30e4] ;  /* 0x0030e40001eb7983 */ /* 0x000ea80000300800 */
[----:B------:R-:W2:Y:S01]  /*66aa0*/  LDL.LU R234, [R1+0x30e0] ;  /* 0x0030e00001ea7983 */ /* 0x000ea20000300800 */
[----:B-1----:R-:W-:-:S03]  /*66ab0*/  IMAD.MOV.U32 R96, RZ, RZ, R175 ;  /* 0x000000ffff607224 */ /* 0x002fc600078e00af */
[----:B------:R-:W2:Y:S01]  /*66ac0*/  LDL.LU R171, [R1+0x30dc] ;  /* 0x0030dc0001ab7983 */ /* 0x000ea20000300800 */
[----:B------:R-:W-:-:S03]  /*66ad0*/  IMAD.MOV.U32 R97, RZ, RZ, R174 ;  /* 0x000000ffff617224 */ /* 0x000fc600078e00ae */
[----:B------:R-:W2:Y:S01]  /*66ae0*/  LDL.LU R170, [R1+0x30d8] ;  /* 0x0030d80001aa7983 */ /* 0x000ea20000300800 */
[----:B---3--:R-:W-:-:S03]  /*66af0*/  IMAD.MOV.U32 R98, RZ, RZ, R187 ;  /* 0x000000ffff627224 */ /* 0x008fc600078e00bb */
[----:B------:R-:W3:Y:S01]  /*66b00*/  LDL.LU R179, [R1+0x30d4] ;  /* 0x0030d40001b37983 */ /* 0x000ee20000300800 */
[----:B------:R-:W-:-:S03]  /*66b10*/  IMAD.MOV.U32 R99, RZ, RZ, R186 ;  /* 0x000000ffff637224 */ /* 0x000fc600078e00ba */
        /* <DEDUP_REMOVED lines=8> */
[----:B------:R-:W-:-:S03]  /*66ba0*/  IMAD.MOV.U32 R246, RZ, RZ, R206 ;  /* 0x000000fffff67224 */ /* 0x000fc600078e00ce */
[----:B------:R-:W3:Y:S01]  /*66bb0*/  LDL.LU R202, [R1+0x30b4] ;  /* 0x0030b40001ca7983 */ /* 0x000ee20000300800 */
[----:B------:R-:W-:-:S03]  /*66bc0*/  MOV R247, R203 ;  /* 0x000000cb00f77202 */ /* 0x000fc60000000f00 */
        /* <DEDUP_REMOVED lines=15> */
[----:B------:R-:W4:Y:S04]  /*66cc0*/  LDL.LU R23, [R1+0x3084] ;  /* 0x0030840001177983 */ /* 0x000f280000300800 */
[----:B------:R-:W2:Y:S01]  /*66cd0*/  LDL.LU R22, [R1+0x3080] ;  /* 0x0030800001167983 */ /* 0x000ea20000300800 */
        /* <DEDUP_REMOVED lines=16> */
[----:B----4-:R-:W-:-:S02]  /*66de0*/  IMAD.MOV.U32 R223, RZ, RZ, R23 ;  /* 0x000000ffffdf7224 */ /* 0x010fc400078e0017 */
[----:B--2---:R-:W-:Y:S02]  /*66df0*/  IMAD.MOV.U32 R222, RZ, RZ, R22 ;  /* 0x000000ffffde7224 */ /* 0x004fe400078e0016 */
[----:B------:R-:W3:Y:S04]  /*66e00*/  LDL.LU R22, [R1+0x307c] ;  /* 0x00307c0001167983 */ /* 0x000ee80000300800 */
[----:B------:R-:W3:Y:S04]  /*66e10*/  LDL.LU R23, [R1+0x3078] ;  /* 0x0030780001177983 */ /* 0x000ee80000300800 */
[----:B------:R1:W-:Y:S04]  /*66e20*/  STL.64 [R1+0x2d90], R10 ;  /* 0x002d900a01007387 */ /* 0x0003e80000100a00 */
[----:B------:R2:W-:Y:S01]  /*66e30*/  STL.64 [R1+0x2d88], R8 ;  /* 0x002d880801007387 */ /* 0x0005e20000100a00 */
[----:B-1----:R-:W-:-:S02]  /*66e40*/  IMAD.MOV.U32 R10, RZ, RZ, R163 ;  /* 0x000000ffff0a7224 */ /* 0x002fc400078e00a3 */
[----:B--2---:R-:W-:Y:S01]  /*66e50*/  IMAD.MOV.U32 R8, RZ, RZ, R167 ;  /* 0x000000ffff087224 */ /* 0x004fe200078e00a7 */
[----:B------:R-:W-:Y:S01]  /*66e60*/  MOV R9, R162 ;  /* 0x000000a200097202 */ /* 0x000fe20000000f00 */
[----:B------:R-:W2:Y:S01]  /*66e70*/  LDL.LU R167, [R1+0x3074] ;  /* 0x0030740001a77983 */ /* 0x000ea20000300800 */
[----:B------:R-:W-:-:S03]  /*66e80*/  IMAD.MOV.U32 R11, RZ, RZ, R166 ;  /* 0x000000ffff0b7224 */ /* 0x000fc600078e00a6 */
[----:B------:R-:W4:Y:S04]  /*66e90*/  LDL.LU R162, [R1+0x3070] ;  /* 0x0030700001a27983 */ /* 0x000f280000300800 */
[----:B------:R-:W2:Y:S04]  /*66ea0*/  LDL.LU R163, [R1+0x306c] ;  /* 0x00306c0001a37983 */ /* 0x000ea80000300800 */
[----:B------:R-:W2:Y:S01]  /*66eb0*/  LDL.LU R166, [R1+0x3068] ;  /* 0x0030680001a67983 */ /* 0x000ea20000300800 */
[----:B---3--:R-:W-:Y:S03]  /*66ec0*/  HMMA.1688.F32.TF32 R212, R48, R22, R216 ;  /* 0x0000001630d4723c */ /* 0x008fe600000810d8 */
[----:B------:R-:W3:-:S15]  /*66ed0*/  LDL.LU R216, [R1+0xca0] ;  /* 0x000ca00001d87983 */ /* 0x000ede0000300800 */
[----:B------:R-:W-:-:S05]  /*66ee0*/  NOP ;  /* 0x0000000000007918 */ /* 0x000fca0000000000 */
[----:B------:R1:W-:Y:S01]  /*66ef0*/  STL.64 [R1+0xd20], R212 ;  /* 0x000d20d401007387 */ /* 0x0003e20000100a00 */
[----:B----4-:R-:W-:-:S03]  /*66f00*/  IMAD.MOV.U32 R218, RZ, RZ, R162 ;  /* 0x000000ffffda7224 */ /* 0x010fc600078e00a2 */
[----:B------:R4:W-:Y:S01]  /*66f10*/  STL.64 [R1+0xd28], R214 ;  /* 0x000d28d601007387 */ /* 0x0009e20000100a00 */
[----:B--2---:R-:W-:-:S03]  /*66f20*/  IMAD.MOV.U32 R219, RZ, RZ, R163 ;  /* 0x000000ffffdb7224 */ /* 0x004fc600078e00a3 */
[----:B------:R-:W3:Y:S04]  /*66f30*/  LDL.LU R217, [R1+0xca4] ;  /* 0x000ca40001d97983 */ /* 0x000ee80000300800 */
[----:B------:R-:W2:Y:S01]  /*66f40*/  LDL.LU R162, [R1+0x3064] ;  /* 0x0030640001a27983 */ /* 0x000ea20000300800 */
[----:B-1----:R-:W-:Y:S01]  /*66f50*/  IMAD.MOV.U32 R212, RZ, RZ, R166 ;  /* 0x000000ffffd47224 */ /* 0x002fe200078e00a6 */
[----:B------:R-:W-:Y:S02]  /*66f60*/  MOV R213, R167 ;  /* 0x000000a700d57202 */ /* 0x000fe40000000f00 */
[----:B------:R-:W2:Y:S01]  /*66f70*/  LDL.LU R163, [R1+0x3060] ;  /* 0x0030600001a37983 */ /* 0x000ea20000300800 */
[----:B----4-:R-:W-:-:S03]  /*66f80*/  IMAD.MOV.U32 R214, RZ, RZ, R238 ;  /* 0x000000ffffd67224 */ /* 0x010fc600078e00ee */
[----:B------:R-:W4:Y:S01]  /*66f90*/  LDL.LU R166, [R1+0x305c] ;  /* 0x00305c0001a67983 */ /* 0x000f220000300800 */
[----:B------:R-:W-:-:S03]  /*66fa0*/  IMAD.MOV.U32 R215, RZ, RZ, R239 ;  /* 0x000000ffffd77224 */ /* 0x000fc600078e00ef */
[----:B------:R-:W4:Y:S04]  /*66fb0*/  LDL.LU R167, [R1+0x3058] ;  /* 0x0030580001a77983 */ /* 0x000f280000300800 */
[----:B------:R-:W3:Y:S04]  /*66fc0*/  LDL.LU R238, [R1+0x3054] ;  /* 0x0030540001ee7983 */ /* 0x000ee80000300800 */
[----:B------:R-:W3:Y:S04]  /*66fd0*/  LDL.LU R239, [R1+0x3050] ;  /* 0x0030500001ef7983 */ /* 0x000ee80000300800 */
[----:B------:R1:W-:Y:S04]  /*66fe0*/  STL.64 [R1+0x2d80], R22 ;  /* 0x002d801601007387 */ /* 0x0003e80000100a00 */
[----:B------:R1:W-:Y:S02]  /*66ff0*/  STL.64 [R1+0x2d78], R20 ;  /* 0x002d781401007387 */ /* 0x0003e40000100a00 */
[----:B-1----:R-:W-:Y:S01]  /*67000*/  IMAD.MOV.U32 R22, RZ, RZ, R234 ;  /* 0x000000ffff167224 */ /* 0x002fe200078e00ea */
[----:B------:R-:W-:Y:S01]  /*67010*/  MOV R23, R235 ;  /* 0x000000eb00177202 */ /* 0x000fe20000000f00 */
[----:B------:R-:W-:-:S02]  /*67020*/  IMAD.MOV.U32 R20, RZ, RZ, R170 ;  /* 0x000000ffff147224 */ /* 0x000fc400078e00aa */
[----:B------:R-:W2:Y:S01]  /*67030*/  LDL.LU R170, [R1+0x304c] ;  /* 0x00304c0001aa7983 */ /* 0x000ea20000300800 */
[----:B------:R-:W-:-:S03]  /*67040*/  IMAD.MOV.U32 R21, RZ, RZ, R171 ;  /* 0x000000ffff157224 */ /* 0x000fc600078e00ab */
[----:B------:R-:W2:Y:S04]  /*67050*/  LDL.LU R171, [R1+0x3048] ;  /* 0x0030480001ab7983 */ /* 0x000ea80000300800 */
[----:B------:R-:W4:Y:S04]  /*67060*/  LDL.LU R234, [R1+0x3044] ;  /* 0x0030440001ea7983 */ /* 0x000f280000300800 */
[----:B------:R-:W4:Y:S01]  /*67070*/  LDL.LU R235, [R1+0x3040] ;  /* 0x0030400001eb7983 */ /* 0x000f220000300800 */
[C---:B---3--:R-:W-:Y:S06]  /*67080*/  HMMA.1688.F32.TF32 R208, R48.reuse, R238, R208 ;  /* 0x000000ee30d0723c */ /* 0x048fec00000810d0 */
[----:B----4-:R-:W-:-:S15]  /*67090*/  HMMA.1688.F32.TF32 R228, R48, R234, R228 ;  /* 0x000000ea30e4723c */ /* 0x010fde00000810e4 */
[----:B------:R-:W-:-:S02]  /*670a0*/  NOP ;  /* 0x0000000000007918 */ /* 0x000fc40000000000 */
[----:B------:R-:W-:Y:S04]  /*670b0*/  STL.64 [R1+0x10b0], R208 ;  /* 0x0010b0d001007387 */ /* 0x000fe80000100a00 */
[----:B------:R1:W-:Y:S04]  /*670c0*/  STL.64 [R1+0x10b8], R210 ;  /* 0x0010b8d201007387 */ /* 0x0003e80000100a00 */
[----:B-1----:R-:W3:Y:S04]  /*670d0*/  LDL.LU.64 R210, [R1+0x3038] ;  /* 0x0030380001d27983 */ /* 0x002ee80000300a00 */
[----:B------:R1:W-:Y:S04]  /*670e0*/  STL.64 [R1+0x2d70], R238 ;  /* 0x002d70ee01007387 */ /* 0x0003e80000100a00 */
[----:B------:R4:W-:Y:S01]  /*670f0*/  STL.64 [R1+0x2d68], R236 ;  /* 0x002d68ec01007387 */ /* 0x0009e20000100a00 */
[----:B-1----:R-:W-:-:S02]  /*67100*/  IMAD.MOV.U32 R238, RZ, RZ, R178 ;  /* 0x000000ffffee7224 */ /* 0x002fc400078e00b2 */
[----:B----4-:R-:W-:Y:S02]  /*67110*/  IMAD.MOV.U32 R236, RZ, RZ, R174 ;  /* 0x000000ffffec7224 */ /* 0x010fe400078e00ae */
[----:B------:R-:W4:Y:S01]  /*67120*/  LDL.LU R174, [R1+0x3034] ;  /* 0x0030340001ae7983 */ /* 0x000f220000300800 */
[----:B------:R-:W-:Y:S02]  /*67130*/  IMAD.MOV.U32 R237, RZ, RZ, R175 ;  /* 0x000000ffffed7224 */ /* 0x000fe400078e00af */
[----:B------:R-:W-:Y:S01]  /*67140*/  IMAD.MOV.U32 R239, RZ, RZ, R179 ;  /* 0x000000ffffef7224 */ /* 0x000fe200078e00b3 */
[----:B------:R-:W4:Y:S04]  /*67150*/  LDL.LU R175, [R1+0x3030] ;  /* 0x0030300001af7983 */ /* 0x000f280000300800 */
[----:B------:R-:W2:Y:S04]  /*67160*/  LDL.LU R178, [R1+0x302c] ;  /* 0x00302c0001b27983 */ /* 0x000ea80000300800 */
[----:B------:R-:W2:Y:S04]  /*67170*/  LDL.LU R179, [R1+0x3028] ;  /* 0x0030280001b37983 */ /* 0x000ea80000300800 */
[----:B------:R-:W-:Y:S04]  /*67180*/  STL.64 [R1+0x10a0], R228 ;  /* 0x0010a0e401007387 */ /* 0x000fe80000100a00 */
[----:B------:R1:W-:Y:S04]  /*67190*/  STL.64 [R1+0x10a8], R230 ;  /* 0x0010a8e601007387 */ /* 0x0003e80000100a00 */
[----:B-1----:R-:W3:Y:S02]  /*671a0*/  LDL.LU.64 R230, [R1+0x3020] ;  /* 0x0030200001e67983 */ /* 0x002ee40000300a00 */
[----:B---3--:R-:W-:-:S15]  /*671b0*/  HMMA.1688.F32.TF32 R224, R48, R230, R224 ;  /* 0x000000e630e0723c */ /* 0x008fde00000810e0 */
[----:B------:R-:W-:-:S08]  /*671c0*/  NOP ;  /* 0x0000000000007918 */ /* 0x000fd00000000000 */
[----:B------:R-:W-:Y:S04]  /*671d0*/  STL.64 [R1+0x1090], R224 ;  /* 0x001090e001007387 */ /* 0x000fe80000100a00 */
[----:B------:R1:W-:Y:S04]  /*671e0*/  STL.64 [R1+0x1098], R226 ;  /* 0x001098e201007387 */ /* 0x0003e80000100a00 */
[----:B-1----:R-:W3:Y:S01]  /*671f0*/  LDL.LU.64 R226, [R1+0x3018] ;  /* 0x0030180001e27983 */ /* 0x002ee20000300a00 */
[----:B------:R-:W-:Y:S01]  /*67200*/  IMAD.MOV.U32 R228, RZ, RZ, R182 ;  /* 0x000000ffffe47224 */ /* 0x000fe200078e00b6 */
[----:B------:R-:W-:-:S02]  /*67210*/  MOV R229, R183 ;  /* 0x000000b700e57202 */ /* 0x000fc40000000f00 */
[----:B------:R1:W-:Y:S04]  /*67220*/  STL.64 [R1+0x2d60], R230 ;  /* 0x002d60e601007387 */ /* 0x0003e80000100a00 */
[----:B------:R-:W4:Y:S04]  /*67230*/  LDL.LU R182, [R1+0x3014] ;  /* 0x0030140001b67983 */ /* 0x000f280000300800 */
[----:B------:R-:W4:Y:S01]  /*67240*/  LDL.LU R183, [R1+0x3010] ;  /* 0x0030100001b77983 */ /* 0x000f220000300800 */
[----:B-1----:R-:W-:-:S03]  /*67250*/  IMAD.MOV.U32 R230, RZ, RZ, R186 ;  /* 0x000000ffffe67224 */ /* 0x002fc600078e00ba */
[----:B------:R-:W2:Y:S01]  /*67260*/  LDL.LU R186, [R1+0x300c] ;  /* 0x00300c0001ba7983 */ /* 0x000ea20000300800 */
[----:B------:R-:W-:-:S03]  /*67270*/  IMAD.MOV.U32 R231, RZ, RZ, R187 ;  /* 0x000000ffffe77224 */ /* 0x000fc600078e00bb */
[----:B------:R-:W2:Y:S01]  /*67280*/  LDL.LU R187, [R1+0x3008] ;  /* 0x0030080001bb7983 */ /* 0x000ea20000300800 */
[----:B---3--:R-:W-:-:S15]  /*67290*/  HMMA.1688.F32.TF32 R220, R48, R226, R220 ;  /* 0x000000e230dc723c */ /* 0x008fde00000810dc */
[----:B------:R-:W-:-:S08]  /*672a0*/  NOP ;  /* 0x0000000000007918 */ /* 0x000fd00000000000 */
[----:B------:R-:W-:Y:S04]  /*672b0*/  STL.64 [R1+0x1080], R220 ;  /* 0x001080dc01007387 */ /* 0x000fe80000100a00 */
[----:B------:R1:W-:Y:S04]  /*672c0*/  STL.64 [R1+0x1088], R222 ;  /* 0x001088de01007387 */ /* 0x0003e80000100a00 */
[----:B-1----:R-:W3:Y:S01]  /*672d0*/  LDL.LU.64 R222, [R1+0x3000] ;  /* 0x0030000001de7983 */ /* 0x002ee20000300a00 */
[----:B------:R-:W-:Y:S02]  /*672e0*/  IMAD.MOV.U32 R224, RZ, RZ, R190 ;  /* 0x000000ffffe07224 */ /* 0x000fe400078e00be */
[----:B------:R-:W-:Y:S01]  /*672f0*/  IMAD.MOV.U32 R225, RZ, RZ, R191 ;  /* 0x000000ffffe17224 */ /* 0x000fe200078e00bf */
[----:B------:R1:W-:Y:S04]  /*67300*/  STL.64 [R1+0x2db8], R226 ;  /* 0x002db8e201007387 */ /* 0x0003e80000100a00 */
[----:B------:R-:W4:Y:S04]  /*67310*/  LDL.LU R190, [R1+0x2ffc] ;  /* 0x002ffc0001be7983 */ /* 0x000f280000300800 */
[----:B------:R-:W4:Y:S01]  /*67320*/  LDL.LU R191, [R1+0x2ff8] ;  /* 0x002ff80001bf7983 */ /* 0x000f220000300800 */
[----:B-1----:R-:W-:Y:S01]  /*67330*/  IMAD.MOV.U32 R226, RZ, RZ, R194 ;  /* 0x000000ffffe27224 */ /* 0x002fe200078e00c2 */
[----:B------:R-:W-:-:S02]  /*67340*/  MOV R227, R202 ;  /* 0x000000ca00e37202 */ /* 0x000fc40000000f00 */
[----:B------:R-:W2:Y:S04]  /*67350*/  LDL.LU R194, [R1+0x2ff4] ;  /* 0x002ff40001c27983 */ /* 0x000ea80000300800 */
[----:B------:R-:W4:Y:S01]  /*67360*/  LDL.LU R202, [R1+0x2ff0] ;  /* 0x002ff00001ca7983 */ /* 0x000f220000300800 */
        /* <DEDUP_REMOVED lines=9> */
[----:B------:R-:W2:Y:S01]  /*67400*/  LDL.LU R206, [R1+0x2fe0] ;  /* 0x002fe00001ce7983 */ /* 0x000ea20000300800 */
[----:B-1----:R-:W-:-:S03]  /*67410*/  IMAD.MOV.U32 R222, RZ, RZ, R210 ;  /* 0x000000ffffde7224 */ /* 0x002fc600078e00d2 */
[----:B------:R-:W4:Y:S01]  /*67420*/  LDL.LU R210, [R1+0x2fdc] ;  /* 0x002fdc0001d27983 */ /* 0x000f220000300800 */
[----:B------:R-:W-:-:S03]  /*67430*/  IMAD.MOV.U32 R223, RZ, RZ, R211 ;  /* 0x000000ffffdf7224 */ /* 0x000fc600078e00d3 */
[----:B------:R-:W4:Y:S01]  /*67440*/  LDL.LU R211, [R1+0x2fd8] ;  /* 0x002fd80001d37983 */ /* 0x000f220000300800 */
[----:B------:R-:W-:Y:S01]  /*67450*/  IMAD.MOV.U32 R216, RZ, RZ, R207 ;  /* 0x000000ffffd87224 */ /* 0x000fe200078e00cf */
[----:B------:R-:W-:Y:S01]  /*67460*/  MOV R217, R198 ;  /* 0x000000c600d97202 */ /* 0x000fe20000000f00 */
[----:B---3--:R-:W-:-:S15]  /*67470*/  HMMA.1688.F32.TF32 R212, R48, R218, R212 ;  /* 0x000000da30d4723c */ /* 0x008fde00000810d4 */
[----:B------:R-:W-:-:S08]  /*67480*/  NOP ;  /* 0x0000000000007918 */ /* 0x000fd00000000000 */
[----:B------:R-:W-:Y:S04]  /*67490*/  STL.64 [R1+0x1060], R212 ;  /* 0x001060d401007387 */ /* 0x000fe80000100a00 */
[----:B------:R1:W-:Y:S04]  /*674a0*/  STL.64 [R1+0x1068], R214 ;  /* 0x001068d601007387 */ /* 0x0003e80000100a00 */
[----:B-1----:R-:W3:Y:S04]  /*674b0*/  LDL.LU.64 R214, [R1+0x2fd0] ;  /* 0x002fd00001d67983 */ /* 0x002ee80000300a00 */
[----:B------:R1:W-:Y:S04]  /*674c0*/  STL.64 [R1+0x2dc8], R218 ;  /* 0x002dc8da01007387 */ /* 0x0003e80000100a00 */
[----:B------:R-:W2:Y:S04]  /*674d0*/  LDL.LU R207, [R1+0x2fcc] ;  /* 0x002fcc0001cf7983 */ /* 0x000ea80000300800 */
[----:B------:R-:W2:Y:S01]  /*674e0*/  LDL.LU R198, [R1+0x2fc8] ;  /* 0x002fc80001c67983 */ /* 0x000ea20000300800 */
[----:B-1----:R-:W-:-:S03]  /*674f0*/  IMAD.MOV.U32 R218, RZ, RZ, R199 ;  /* 0x000000ffffda7224 */ /* 0x002fc600078e00c7 */
[----:B------:R-:W2:Y:S01]  /*67500*/  LDL.LU R199, [R1+0x2fc4] ;  /* 0x002fc40001c77983 */ /* 0x000ea20000300800 */
[----:B------:R-:W-:-:S03]  /*67510*/  IMAD.MOV.U32 R219, RZ, RZ, R195 ;  /* 0x000000ffffdb7224 */ /* 0x000fc600078e00c3 */
[----:B------:R-:W2:Y:S01]  /*67520*/  LDL.LU R195, [R1+0x2fc0] ;  /* 0x002fc00001c37983 */ /* 0x000ea20000300800 */
[C---:B----4-:R-:W-:Y:S06]  /*67530*/  HMMA.1688.F32.TF32 R220, R48.reuse, R210, R220 ;  /* 0x000000d230dc723c */ /* 0x050fec00000810dc */
[----:B---3--:R-:W-:-:S15]  /*67540*/  HMMA.1688.F32.TF32 R216, R48, R214, R216 ;  /* 0x000000d630d8723c */ /* 0x008fde00000810d8 */
[----:B------:R-:W-:-:S08]  /*67550*/  NOP ;  /* 0x0000000000007918 */ /* 0x000fd00000000000 */
[----:B------:R-:W-:Y:S04]  /*67560*/  STL.64 [R1+0x1050], R216 ;  /* 0x001050d801007387 */ /* 0x000fe80000100a00 */
[----:B------:R2:W-:Y:S02]  /*67570*/  STL.64 [R1+0x1058], R218 ;  /* 0x001058da01007387 */ /* 0x0005e40000100a00 */
[C---:B--2---:R-:W-:Y:S02]  /*67580*/  HMMA.1688.F32.TF32 R216, R48.reuse, R206, R224 ;  /* 0x000000ce30d8723c */ /* 0x044fe400000810e0 */
[----:B------:R-:W-:Y:S04]  /*67590*/  STL.64 [R1+0xd00], R220 ;  /* 0x000d00dc01007387 */ /* 0x000fe80000100a00 */
[----:B------:R1:W-:Y:S01]  /*675a0*/  STL.64 [R1+0xd08], R222 ;  /* 0x000d08de01007387 */ /* 0x0003e20000100a00 */
[C---:B------:R-:W-:Y:S06]  /*675b0*/  HMMA.1688.F32.TF32 R224, R48.reuse, R202, R228 ;  /* 0x000000ca30e0723c */ /* 0x040fec00000810e4 */
[C---:B-1----:R-:W-:Y:S10]  /*675c0*/  HMMA.1688.F32.TF32 R220, R48.reuse, R198, R236 ;  /* 0x000000c630dc723c */ /* 0x042ff400000810ec */
[----:B------:R-:W-:Y:S04]  /*675d0*/  STL.64 [R1+0xcf0], R216 ;  /* 0x000cf0d801007387 */ /* 0x000fe80000100a00 */
[----:B------:R1:W-:Y:S02]  /*675e0*/  STL.64 [R1+0xcf8], R218 ;  /* 0x000cf8da01007387 */ /* 0x0003e40000100a00 */
        /* <DEDUP_REMOVED lines=11> */
[C---:B-1----:R-:W-:Y:S03]  /*676a0*/  HMMA.1688.F32.TF32 R216, R48.reuse, R182, R248 ;  /* 0x000000b630d8723c */ /* 0x042fe600000810f8 */
[----:B------:R-:W-:Y:S04]  /*676b0*/  STL.64 [R1+0xc60], R8 ;  /* 0x000c600801007387 */ /* 0x000fe80000100a00 */
[----:B------:R1:W-:Y:S01]  /*676c0*/  STL.64 [R1+0xc68], R10 ;  /* 0x000c680a01007387 */ /* 0x0003e20000100a00 */
[C---:B--2---:R-:W-:Y:S06]  /*676d0*/  HMMA.1688.F32.TF32 R20, R48.reuse, R178, R240 ;  /* 0x000000b23014723c */ /* 0x044fec00000810f0 */
[C---:B-1----:R-:W-:Y:S09]  /*676e0*/  HMMA.1688.F32.TF32 R8, R48.reuse, R174, R96 ;  /* 0x000000ae3008723c */ /* 0x042ff20000081060 */
[----:B------:R-:W-:Y:S01]  /*676f0*/  STL.64 [R1+0xc50], R216 ;  /* 0x000c50d801007387 */ /* 0x000fe20000100a00 */
[C---:B------:R-:W-:Y:S03]  /*67700*/  HMMA.1688.F32.TF32 R96, R48.reuse, R170, R100 ;  /* 0x000000aa3060723c */ /* 0x040fe60000081064 */
[----:B------:R-:W-:Y:S04]  /*67710*/  STL.64 [R1+0xc58], R218 ;  /* 0x000c58da01007387 */ /* 0x000fe80000100a00 */
[----:B------:R-:W-:Y:S04]  /*67720*/  STL.64 [R1+0xc30], R20 ;  /* 0x000c301401007387 */ /* 0x000fe80000100a00 */
[----:B------:R1:W-:Y:S04]  /*67730*/  STL.64 [R1+0xc38], R22 ;  /* 0x000c381601007387 */ /* 0x0003e80000100a00 */
[----:B------:R-:W-:Y:S04]  /*67740*/  STL.64 [R1+0xc20], R8 ;  /* 0x000c200801007387 */ /* 0x000fe80000100a00 */
[----:B------:R2:W-:Y:S01]  /*67750*/  STL.64 [R1+0xc28], R10 ;  /* 0x000c280a01007387 */ /* 0x0005e20000100a00 */
[C---:B-1----:R-:W-:Y:S06]  /*67760*/  HMMA.1688.F32.TF32 R20, R48.reuse, R166, R148 ;  /* 0x000000a63014723c */ /* 0x042fec0000081094 */
[----:B--2---:R-:W-:Y:S01]  /*67770*/  HMMA.1688.F32.TF32 R8, R48, R162, R152 ;  /* 0x000000a23008723c */ /* 0x004fe20000081098 */
[----:B------:R1:W-:Y:S04]  /*67780*/  STL.64 [R1+0xc10], R96 ;  /* 0x000c106001007387 */ /* 0x0003e80000100a00 */
[----:B------:R2:W-:Y:S01]  /*67790*/  STL.64 [R1+0xc18], R98 ;  /* 0x000c186201007387 */ /* 0x0005e20000100a00 */
[----:B------:R-:W-:-:S02]  /*677a0*/  IMAD.MOV.U32 R244, RZ, RZ, R122 ;  /* 0x000000fffff47224 */ /* 0x000fc400078e007a */
[----:B-1----:R-:W-:-:S09]  /*677b0*/  IMAD.MOV.U32 R96, RZ, RZ, R114 ;  /* 0x000000ffff607224 */ /* 0x002fd200078e0072 */
[----:B------:R1:W-:Y:S01]  /*677c0*/  STL.64 [R1+0xc00], R20 ;  /* 0x000c001401007387 */ /* 0x0003e20000100a00 */
[----:B------:R-:W-:-:S03]  /*677d0*/  IMAD.MOV.U32 R97, RZ, RZ, R115 ;  /* 0x000000ffff617224 */ /* 0x000fc600078e0073 */
[----:B------:R3:W-:Y:S01]  /*677e0*/  STL.64 [R1+0xc08], R22 ;  /* 0x000c081601007387 */ /* 0x0007e20000100a00 */
[----:B--2---:R-:W-:-:S03]  /*677f0*/  IMAD.MOV.U32 R98, RZ, RZ, R118 ;  /* 0x000000ffff627224 */ /* 0x004fc600078e0076 */
[----:B------:R-:W2:Y:S01]  /*67800*/  LDL.LU R114, [R1+0x2fbc] ;  /* 0x002fbc0001727983 */ /* 0x000ea20000300800 */
[----:B------:R-:W-:-:S03]  /*67810*/  MOV R99, R119 ;  /* 0x0000007700637202 */ /* 0x000fc60000000f00 */
[----:B------:R4:W-:Y:S04]  /*67820*/  STL.64 [R1+0xbf0], R8 ;  /* 0x000bf00801007387 */ /* 0x0009e80000100a00 */
[----:B------:R4:W-:Y:S01]  /*67830*/  STL.64 [R1+0xbf8], R10 ;  /* 0x000bf80a01007387 */ /* 0x0009e20000100a00 */
        /* <DEDUP_REMOVED lines=38> */
[----:B-1----:R-:W-:-:S03]  /*67aa0*/  IMAD.MOV.U32 R20, RZ, RZ, R6 ;  /* 0x000000ffff147224 */ /* 0x002fc600078e0006 */
[----:B------:R-:W2:Y:S01]  /*67ab0*/  LDL.LU R228, [R1+0xb00] ;  /* 0x000b000001e47983 */ /* 0x000ea20000300800 */
[----:B------:R-:W-:-:S03]  /*67ac0*/  MOV R21, R7 ;  /* 0x0000000700157202 */ /* 0x000fc60000000f00 */
[----:B------:R-:W2:Y:S01]  /*67ad0*/  LDL.LU R229, [R1+0xb04] ;  /* 0x000b040001e57983 */ /* 0x000ea20000300800 */
[----:B---3--:R-:W-:-:S03]  /*67ae0*/  IMAD.MOV.U32 R22, RZ, RZ, R14 ;  /* 0x000000ffff167224 */ /* 0x008fc600078e000e */
[----:B------:R-:W3:Y:S01]  /*67af0*/  LDL.LU R230, [R1+0xb08] ;  /* 0x000b080001e67983 */ /* 0x000ee20000300800 */
[----:B------:R-:W-:-:S03]  /*67b00*/  IMAD.MOV.U32 R23, RZ, RZ, R15 ;  /* 0x000000ffff177224 */ /* 0x000fc600078e000f */
[----:B------:R-:W3:Y:S01]  /*67b10*/  LDL.LU R231, [R1+0xb0c] ;  /* 0x000b0c0001e77983 */ /* 0x000ee20000300800 */
[----:B----4-:R-:W-:-:S03]  /*67b20*/  IMAD.MOV.U32 R8, RZ, RZ, R135 ;  /* 0x000000ffff087224 */ /* 0x010fc600078e0087 */
[----:B------:R-:W4:Y:S01]  /*67b30*/  LDL.LU R6, [R1+0x2f9c] ;  /* 0x002f9c0001067983 */ /* 0x000f220000300800 */
[----:B------:R-:W-:-:S03]  /*67b40*/  IMAD.MOV.U32 R9, RZ, RZ, R139 ;  /* 0x000000ffff097224 */ /* 0x000fc600078e008b */
[----:B------:R-:W4:Y:S01]  /*67b50*/  LDL.LU R7, [R1+0x2f98] ;  /* 0x002f980001077983 */ /* 0x000f220000300800 */
[----:B------:R-:W-:-:S03]  /*67b60*/  IMAD.MOV.U32 R10, RZ, RZ, R143 ;  /* 0x000000ffff0a7224 */ /* 0x000fc600078e008f */
[----:B------:R-:W3:Y:S01]  /*67b70*/  LDL.LU R14, [R1+0x2f94] ;  /* 0x002f9400010e7983 */ /* 0x000ee20000300800 */
[----:B------:R-:W-:-:S03]  /*67b80*/  MOV R11, R147 ;  /* 0x00000093000b7202 */ /* 0x000fc60000000f00 */
[----:B------:R-:W3:Y:S01]  /*67b90*/  LDL.LU R15, [R1+0x2f90] ;  /* 0x002f9000010f7983 */ /* 0x000ee20000300800 */
[----:B------:R-:W-:-:S03]  /*67ba0*/  IMAD.MOV.U32 R248, RZ, RZ, R130 ;  /* 0x000000fffff87224 */ /* 0x000fc600078e0082 */
[----:B------:R-:W4:Y:S01]  /*67bb0*/  LDL.LU R135, [R1+0x2f8c] ;  /* 0x002f8c0001877983 */ /* 0x000f220000300800 */
[----:B------:R-:W-:-:S03]  /*67bc0*/  IMAD.MOV.U32 R249, RZ, RZ, R158 ;  /* 0x000000fffff97224 */ /* 0x000fc600078e009e */
[----:B------:R-:W3:Y:S01]  /*67bd0*/  LDL.LU R139, [R1+0x2f88] ;  /* 0x002f8800018b7983 */ /* 0x000ee20000300800 */
[----:B------:R-:W-:-:S03]  /*67be0*/  IMAD.MOV.U32 R250, RZ, RZ, R159 ;  /* 0x000000fffffa7224 */ /* 0x000fc600078e009f */
[----:B------:R-:W4:Y:S04]  /*67bf0*/  LDL.LU R143, [R1+0x2f84] ;  /* 0x002f8400018f7983 */ /* 0x000f280000300800 */
[----:B------:R-:W3:Y:S04]  /*67c00*/  LDL.LU R147, [R1+0x2f80] ;  /* 0x002f800001937983 */ /* 0x000ee80000300800 */
[----:B------:R-:W4:Y:S04]  /*67c10*/  LDL.LU R130, [R1+0x2f7c] ;  /* 0x002f7c0001827983 */ /* 0x000f280000300800 */
[----:B------:R-:W2:Y:S04]  /*67c20*/  LDL.LU R158, [R1+0x2f78] ;  /* 0x002f7800019e7983 */ /* 0x000ea80000300800 */
[----:B------:R-:W2:Y:S01]  /*67c30*/  LDL.LU R159, [R1+0x2f74] ;  /* 0x002f7400019f7983 */ /* 0x000ea20000300800 */
[----:B------:R-:W-:Y:S01]  /*67c40*/  IMAD.MOV.U32 R251, RZ, RZ, R131 ;  /* 0x000000fffffb7224 */ /* 0x000fe200078e0083 */
[----:B------:R-:W-:Y:S01]  /*67c50*/  MOV R101, R138 ;  /* 0x0000008a00657202 */ /* 0x000fe20000000f00 */
[----:B------:R-:W-:Y:S01]  /*67c60*/  IMAD.MOV.U32 R100, RZ, RZ, R134 ;  /* 0x000000ffff647224 */ /* 0x000fe200078e0086 */
[----:B------:R-:W4:Y:S01]  /*67c70*/  LDL.LU R131, [R1+0x2f70] ;  /* 0x002f700001837983 */ /* 0x000f220000300800 */
[----:B------:R-:W-:-:S03]  /*67c80*/  IMAD.MOV.U32 R102, RZ, RZ, R142 ;  /* 0x000000ffff667224 */ /* 0x000fc600078e008e */
[----:B------:R-:W4:Y:S01]  /*67c90*/  LDL.LU R134, [R1+0x2f6c] ;  /* 0x002f6c0001867983 */ /* 0x000f220000300800 */
[----:B------:R-:W-:-:S03]  /*67ca0*/  IMAD.MOV.U32 R103, RZ, RZ, R146 ;  /* 0x000000ffff677224 */ /* 0x000fc600078e0092 */
[----:B------:R-:W4:Y:S04]  /*67cb0*/  LDL.LU R138, [R1+0x2f68] ;  /* 0x002f6800018a7983 */ /* 0x000f280000300800 */
[----:B------:R-:W4:Y:S04]  /*67cc0*/  LDL.LU R142, [R1+0x2f64] ;  /* 0x002f6400018e7983 */ /* 0x000f280000300800 */
[----:B------:R-:W4:Y:S01]  /*67cd0*/  LDL.LU R146, [R1+0x2f60] ;  /* 0x002f600001927983 */ /* 0x000f220000300800 */
[----:B--2---:R-:W-:-:S15]  /*67ce0*/  HMMA.1688.F32.TF32 R152, R48, R158, R152 ;  /* 0x0000009e3098723c */ /* 0x004fde0000081098 */
[----:B------:R-:W-:-:S08]  /*67cf0*/  NOP ;  /* 0x0000000000007918 */ /* 0x000fd00000000000 */
[----:B------:R-:W-:Y:S04]  /*67d00*/  STL.64 [R1+0xbe0], R152 ;  /* 0x000be09801007387 */ /* 0x000fe80000100a00 */
[----:B------:R1:W-:Y:S04]  /*67d10*/  STL.64 [R1+0xbe8], R154 ;  /* 0x000be89a01007387 */ /* 0x0003e80000100a00 */
[----:B-1----:R-:W2:Y:S02]  /*67d20*/  LDL.LU.64 R154, [R1+0x2f58] ;  /* 0x002f5800019a7983 */ /* 0x002ea40000300a00 */
[----:B--2---:R-:W-:-:S15]  /*67d30*/  HMMA.1688.F32.TF32 R148, R48, R154, R148 ;  /* 0x0000009a3094723c */ /* 0x004fde0000081094 */
[----:B------:R-:W-:-:S08]  /*67d40*/  NOP ;  /* 0x0000000000007918 */ /* 0x000fd00000000000 */
[----:B------:R-:W-:Y:S04]  /*67d50*/  STL.64 [R1+0xbd0], R148 ;  /* 0x000bd09401007387 */ /* 0x000fe80000100a00 */
[----:B------:R1:W-:Y:S04]  /*67d60*/  STL.64 [R1+0xbd8], R150 ;  /* 0x000bd89601007387 */ /* 0x0003e80000100a00 */
[----:B-1----:R-:W2:Y:S01]  /*67d70*/  LDL.LU.64 R150, [R1+0x2f50] ;  /* 0x002f500001967983 */ /* 0x002ea20000300a00 */
[----:B---3--:R-:W-:Y:S02]  /*67d80*/  IMAD.MOV.U32 R148, RZ, RZ, R147 ;  /* 0x000000ffff947224 */ /* 0x008fe400078e0093 */
[----:B----4-:R-:W-:Y:S01]  /*67d90*/  IMAD.MOV.U32 R149, RZ, RZ, R143 ;  /* 0x000000ffff957224 */ /* 0x010fe200078e008f */
[----:B--2---:R-:W-:Y:S06]  /*67da0*/  HMMA.1688.F32.TF32 R240, R48, R150, R240 ;  /* 0x0000009630f0723c */ /* 0x004fec00000810f0 */
[----:B------:R1:W-:-:S15]  /*67db0*/  STL.64 [R1+0x2d58], R150 ;  /* 0x002d589601007387 */ /* 0x0003de0000100a00 */
[----:B------:R-:W-:-:S02]  /*67dc0*/  NOP ;  /* 0x0000000000007918 */ /* 0x000fc40000000000 */
[----:B------:R-:W-:Y:S04]  /*67dd0*/  STL.64 [R1+0xbc0], R240 ;  /* 0x000bc0f001007387 */ /* 0x000fe80000100a00 */
[----:B------:R-:W-:Y:S04]  /*67de0*/  STL.64 [R1+0xbc8], R242 ;  /* 0x000bc8f201007387 */ /* 0x000fe80000100a00 */
[----:B------:R-:W2:Y:S04]  /*67df0*/  LDL.LU R147, [R1+0x2f4c] ;  /* 0x002f4c0001937983 */ /* 0x000ea80000300800 */
[----:B------:R-:W3:Y:S01]  /*67e00*/  LDL.LU R143, [R1+0x2f48] ;  /* 0x002f4800018f7983 */ /* 0x000ee20000300800 */
[----:B-1----:R-:W-:Y:S01]  /*67e10*/  IMAD.MOV.U32 R150, RZ, RZ, R139 ;  /* 0x000000ffff967224 */ /* 0x002fe200078e008b */
[----:B------:R-:W-:-:S02]  /*67e20*/  MOV R151, R135 ;  /* 0x0000008700977202 */ /* 0x000fc40000000f00 */
[----:B------:R-:W4:Y:S04]  /*67e30*/  LDL.LU R139, [R1+0x2f44] ;  /* 0x002f4400018b7983 */ /* 0x000f280000300800 */
[----:B------:R-:W4:Y:S01]  /*67e40*/  LDL.LU R135, [R1+0x2f40] ;  /* 0x002f400001877983 */ /* 0x000f220000300800 */
[C---:B------:R-:W-:Y:S03]  /*67e50*/  HMMA.1688.F32.TF32 R20, R48.reuse, R6, R20 ;  /* 0x000000063014723c */ /* 0x040fe60000081014 */
[----:B------:R-:W-:Y:S04]  /*67e60*/  LDS R240, [R232+UR13+0x21800] ;  /* 0x0218000de8f07984 */ /* 0x000fe80008000800 */
[----:B------:R-:W-:Y:S04]  /*67e70*/  LDS R242, [R232+UR13+0x21c00] ;  /* 0x021c000de8f27984 */ /* 0x000fe80008000800 */
[----:B------:R-:W-:Y:S04]  /*67e80*/  LDS R241, [R233+UR13+0x21800] ;  /* 0x0218000de9f17984 */ /* 0x000fe80008000800 */
[----:B------:R-:W1:Y:S01]  /*67e90*/  LDS R243, [R233+UR13+0x21c00] ;  /* 0x021c000de9f37984 */ /* 0x000e620008000800 */
[----:B--2---:R-:W-:-:S15]  /*67ea0*/  HMMA.1688.F32.TF32 R148, R48, R146, R148 ;  /* 0x000000923094723c */ /* 0x004fde0000081094 */
[----:B------:R-:W-:-:S08]  /*67eb0*/  NOP ;  /* 0x0000000000007918 */ /* 0x000fd00000000000 */
[----:B------:R-:W-:Y:S04]  /*67ec0*/  STL.64 [R1+0xba0], R148 ;  /* 0x000ba09401007387 */ /* 0x000fe80000100a00 */
[----:B------:R3:W-:Y:S02]  /*67ed0*/  STL.64 [R1+0xba8], R150 ;  /* 0x000ba89601007387 */ /* 0x0007e40000100a00 */
[C---:B---3--:R-:W-:Y:S06]  /*67ee0*/  HMMA.1688.F32.TF32 R148, R48.reuse, R142, R216 ;  /* 0x0000008e3094723c */ /* 0x048fec00000810d8 */
[----:B------:R4:W-:Y:S02]  /*67ef0*/  STL.64 [R1+0x2d50], R142 ;  /* 0x002d508e01007387 */ /* 0x0009e40000100a00 */
[----:B----4-:R-:W-:-:S15]  /*67f00*/  HMMA.1688.F32.TF32 R140, R48, R138, R220 ;  /* 0x0000008a308c723c */ /* 0x010fde00000810dc */
[----:B------:R-:W-:Y:S04]  /*67f10*/  STL.64 [R1+0xb90], R148 ;  /* 0x000b909401007387 */ /* 0x000fe80000100a00 */
[----:B------:R-:W-:Y:S04]  /*67f20*/  STL.64 [R1+0xb98], R150 ;  /* 0x000b989601007387 */ /* 0x000fe80000100a00 */
[----:B------:R2:W-:Y:S02]  /*67f30*/  STL.64 [R1+0x2d48], R138 ;  /* 0x002d488a01007387 */ /* 0x0005e40000100a00 */
[C---:B--2---:R-:W-:Y:S02]  /*67f40*/  HMMA.1688.F32.TF32 R136, R48.reuse, R134, R224 ;  /* 0x000000863088723c */ /* 0x044fe400000810e0 */
[----:B------:R-:W-:Y:S04]  /*67f50*/  STL.64 [R1+0xb70], R140 ;  /* 0x000b708c01007387 */ /* 0x000fe80000100a00 */
[----:B------:R-:W-:Y:S04]  /*67f60*/  STL.64 [R1+0xb78], R142 ;  /* 0x000b788e01007387 */ /* 0x000fe80000100a00 */
[----:B------:R2:W-:Y:S02]  /*67f70*/  STL.64 [R1+0x2d40], R134 ;  /* 0x002d408601007387 */ /* 0x0005e40000100a00 */
[C---:B--2---:R-:W-:Y:S11]  /*67f80*/  HMMA.1688.F32.TF32 R132, R48.reuse, R130, R228 ;  /* 0x000000823084723c */ /* 0x044ff600000810e4 */
[----:B------:R-:W-:Y:S04]  /*67f90*/  STL.64 [R1+0xb20], R136 ;  /* 0x000b208801007387 */ /* 0x000fe80000100a00 */
[----:B------:R-:W-:Y:S04]  /*67fa0*/  STL.64 [R1+0xb28], R138 ;  /* 0x000b288a01007387 */ /* 0x000fe80000100a00 */
[----:B------:R2:W-:Y:S02]  /*67fb0*/  STL.64 [R1+0x2d38], R130 ;  /* 0x002d388201007387 */ /* 0x0005e40000100a00 */
[----:B--2---:R-:W-:Y:S02]  /*67fc0*/  HMMA.1688.F32.TF32 R128, R48, R14, R236 ;  /* 0x0000000e3080723c */ /* 0x004fe400000810ec */
[----:B------:R-:W-:Y:S04]  /*67fd0*/  STL.64 [R1+0xb10], R132 ;  /* 0x000b108401007387 */ /* 0x000fe80000100a00 */
[----:B------:R-:W-:Y:S04]  /*67fe0*/  STL.64 [R1+0xb18], R134 ;  /* 0x000b188601007387 */ /* 0x000fe80000100a00 */
[----:B------:R-:W-:-:S13]  /*67ff0*/  STL.64 [R1+0x2d30], R14 ;  /* 0x002d300e01007387 */ /* 0x000fda0000100a00 */
[----:B------:R-:W-:Y:S04]  /*68000*/  STL.64 [R1+0x1620], R128 ;  /* 0x0016208001007387 */ /* 0x000fe80000100a00 */
[----:B------:R-:W-:Y:S04]  /*68010*/  STL.64 [R1+0x1628], R130 ;  /* 0x0016288201007387 */ /* 0x000fe80000100a00 */
[----:B------:R-:W-:Y:S04]  /*68020*/  STL.64 [R1+0x2d28], R6 ;  /* 0x002d280601007387 */ /* 0x000fe80000100a00 */
[----:B------:R2:W-:Y:S02]  /*68030*/  STL.64 [R1+0x2d20], R4 ;  /* 0x002d200401007387 */ /* 0x0005e40000100a00 */
[C---:B--2---:R-:W-:Y:S02]  /*68040*/  HMMA.1688.F32.TF32 R4, R48.reuse, R126, R8 ;  /* 0x0000007e3004723c */ /* 0x044fe40000081008 */
[----:B------:R-:W-:Y:S04]  /*68050*/  STL.64 [R1+0x1610], R20 ;  /* 0x0016101401007387 */ /* 0x000fe80000100a00 */
[----:B------:R-:W-:Y:S01]  /*68060*/  STL.64 [R1+0x1618], R22 ;  /* 0x0016181601007387 */ /* 0x000fe20000100a00 */
[----:B------:R-:W-:Y:S03]  /*68070*/  HMMA.1688.F32.TF32 R8, R48, R122, R244 ;  /* 0x0000007a3008723c */ /* 0x000fe600000810f4 */
[----:B------:R-:W-:-:S13]  /*68080*/  STL.64 [R1+0x2d18], R126 ;  /* 0x002d187e01007387 */ /* 0x000fda0000100a00 */
[----:B------:R-:W-:Y:S04]  /*68090*/  STL.64 [R1+0x1600], R4 ;  /* 0x0016000401007387 */ /* 0x000fe80000100a00 */
[----:B------:R2:W-:Y:S02]  /*680a0*/  STL.64 [R1+0x1608], R6 ;  /* 0x0016080601007387 */ /* 0x0005e40000100a00 */
[C---:B--2---:R-:W-:Y:S02]  /*680b0*/  HMMA.1688.F32.TF32 R4, R48.reuse, R118, R248 ;  /* 0x000000763004723c */ /* 0x044fe400000810f8 */
[----:B------:R-:W-:Y:S04]  /*680c0*/  STL.64 [R1+0x2d10], R122 ;  /* 0x002d107a01007387 */ /* 0x000fe80000100a00 */
[----:B------:R-:W-:Y:S04]  /*680d0*/  STL.64 [R1+0x15f0], R8 ;  /* 0x0015f00801007387 */ /* 0x000fe80000100a00 */
[----:B------:R2:W-:Y:S04]  /*680e0*/  STL.64 [R1+0x15f8], R10 ;  /* 0x0015f80a01007387 */ /* 0x0005e80000100a00 */
[----:B------:R-:W-:Y:S01]  /*680f0*/  STL.64 [R1+0x2d08], R118 ;  /* 0x002d087601007387 */ /* 0x000fe20000100a00 */
[C---:B--2---:R-:W-:Y:S08]  /*68100*/  HMMA.1688.F32.TF32 R8, R48.reuse, R114, R96 ;  /* 0x000000723008723c */ /* 0x044ff00000081060 */
[----:B------:R-:W-:Y:S04]  /*68110*/  STL.64 [R1+0x15e0], R4 ;  /* 0x0015e00401007387 */ /* 0x000fe80000100a00 */
[----:B------:R2:W-:Y:S02]  /*68120*/  STL.64 [R1+0x15e8], R6 ;  /* 0x0015e80601007387 */ /* 0x0005e40000100a00 */
[----:B--2---:R-:W-:Y:S02]  /*68130*/  HMMA.1688.F32.TF32 R4, R48, R110, R100 ;  /* 0x0000006e3004723c */ /* 0x004fe40000081064 */
[----:B------:R-:W-:Y:S01]  /*68140*/  STL.64 [R1+0x2d00], R114 ;  /* 0x002d007201007387 */ /* 0x000fe20000100a00 */
[----:B------:R-:W-:-:S06]  /*68150*/  IMAD.MOV.U32 R20, RZ, RZ, R43 ;  /* 0x000000ffff147224 */ /* 0x000fcc00078e002b */
[----:B------:R-:W-:Y:S01]  /*68160*/  STL.64 [R1+0x15d0], R8 ;  /* 0x0015d00801007387 */ /* 0x000fe20000100a00 */
[----:B------:R-:W-:-:S03]  /*68170*/  MOV R21, R42 ;  /* 0x0000002a00157202 */ /* 0x000fc60000000f00 */
[----:B------:R2:W-:Y:S01]  /*68180*/  STL.64 [R1+0x15d8], R10 ;  /* 0x0015d80a01007387 */ /* 0x0005e20000100a00 */
[----:B------:R-:W-:Y:S02]  /*68190*/  IMAD.MOV.U32 R22, RZ, RZ, R79 ;  /* 0x000000ffff167224 */ /* 0x000fe400078e004f */
[----:B------:R-:W-:Y:S02]  /*681a0*/  IMAD.MOV.U32 R23, RZ, RZ, R83 ;  /* 0x000000ffff177224 */ /* 0x000fe400078e0053 */
[----:B------:R-:W-:Y:S02]  /*681b0*/  IMAD.MOV.U32 R236, RZ, RZ, R30 ;  /* 0x000000ffffec7224 */ /* 0x000fe400078e001e */
[----:B------:R-:W-:-:S03]  /*681c0*/  IMAD.MOV.U32 R237, RZ, RZ, R31 ;  /* 0x000000ffffed7224 */ /* 0x000fc600078e001f */
[----:B------:R3:W-:Y:S04]  /*681d0*/  STL.64 [R1+0x15c0], R4 ;  /* 0x0015c00401007387 */ /* 0x0007e80000100a00 */
[----:B------:R4:W-:Y:S04]  /*681e0*/  STL.64 [R1+0x15c8], R6 ;  /* 0x0015c80601007387 */ /* 0x0009e80000100a00 */
[----:B------:R-:W4:Y:S04]  /*681f0*/  LDL.LU R43, [R1+0x2f3c] ;  /* 0x002f3c00012b7983 */ /* 0x000f280000300800 */
[----:B------:R-:W4:Y:S01]  /*68200*/  LDL.LU R42, [R1+0x2f38] ;  /* 0x002f3800012a7983 */ /* 0x000f220000300800 */
[----:B------:R-:W-:-:S03]  /*68210*/  IMAD.MOV.U32 R238, RZ, RZ, R39 ;  /* 0x000000ffffee7224 */ /* 0x000fc600078e0027 */
[----:B------:R-:W3:Y:S01]  /*68220*/  LDL.LU R79, [R1+0x2f34] ;  /* 0x002f3400014f7983 */ /* 0x000ee20000300800 */
[----:B------:R-:W-:-:S03]  /*68230*/  MOV R239, R38 ;  /* 0x0000002600ef7202 */ /* 0x000fc60000000f00 */
[----:B------:R-:W4:Y:S01]  /*68240*/  LDL.LU R83, [R1+0x2f30] ;  /* 0x002f300001537983 */ /* 0x000f220000300800 */
[----:B------:R-:W-:-:S03]  /*68250*/  IMAD.MOV.U32 R228, RZ, RZ, R35 ;  /* 0x000000ffffe47224 */ /* 0x000fc600078e0023 */
        /* <DEDUP_REMOVED lines=22> */
[----:B------:R-:W4:Y:S01]  /*683c0*/  LDL.LU R91, [R1+0x2ef8] ;  /* 0x002ef800015b7983 */ /* 0x000f220000300800 */
[----:B------:R-:W-:Y:S01]  /*683d0*/  IMAD.MOV.U32 R218, RZ, RZ, R94 ;  /* 0x000000ffffda7224 */ /* 0x000fe200078e005e */
[----:B------:R-:W-:Y:S01]  /*683e0*/  MOV R219, R95 ;  /* 0x0000005f00db7202 */ /* 0x000fe20000000f00 */
[----:B------:R-:W-:Y:S01]  /*683f0*/  IMAD.MOV.U32 R140, RZ, RZ, R74 ;  /* 0x000000ffff8c7224 */ /* 0x000fe200078e004a */
[----:B------:R-:W4:Y:S01]  /*68400*/  LDL.LU R94, [R1+0x2ef4] ;  /* 0x002ef400015e7983 */ /* 0x000f220000300800 */
[----:B------:R-:W-:-:S03]  /*68410*/  IMAD.MOV.U32 R141, RZ, RZ, R75 ;  /* 0x000000ffff8d7224 */ /* 0x000fc600078e004b */
[----:B------:R-:W4:Y:S01]  /*68420*/  LDL.LU R95, [R1+0x2ef0] ;  /* 0x002ef000015f7983 */ /* 0x000f220000300800 */
[----:B------:R-:W-:-:S03]  /*68430*/  IMAD.MOV.U32 R142, RZ, RZ, R19 ;  /* 0x000000ffff8e7224 */ /* 0x000fc600078e0013 */
[----:B------:R-:W4:Y:S01]  /*68440*/  LDL.LU R74, [R1+0x2eec] ;  /* 0x002eec00014a7983 */ /* 0x000f220000300800 */
[----:B------:R-:W-:-:S03]  /*68450*/  IMAD.MOV.U32 R143, RZ, RZ, R18 ;  /* 0x000000ffff8f7224 */ /* 0x000fc600078e0012 */
[----:B------:R-:W4:Y:S04]  /*68460*/  LDL.LU R75, [R1+0x2ee8] ;  /* 0x002ee800014b7983 */ /* 0x000f280000300800 */
[----:B------:R-:W4:Y:S01]  /*68470*/  LDL.LU R19, [R1+0x2ee4] ;  /* 0x002ee40001137983 */ /* 0x000f220000300800 */
[----:B--2---:R-:W-:-:S03]  /*68480*/  IMAD.MOV.U32 R11, RZ, RZ, R12 ;  /* 0x000000ffff0b7224 */ /* 0x004fc600078e000c */
[----:B------:R-:W2:Y:S01]  /*68490*/  LDL.LU R18, [R1+0x2ee0] ;  /* 0x002ee00001127983 */ /* 0x000ea20000300800 */
[----:B------:R-:W-:Y:S02]  /*684a0*/  IMAD.MOV.U32 R10, RZ, RZ, R13 ;  /* 0x000000ffff0a7224 */ /* 0x000fe400078e000d */
[----:B---3--:R-:W-:Y:S02]  /*684b0*/  IMAD.MOV.U32 R135, RZ, RZ, R79 ;  /* 0x000000ffff877224 */ /* 0x008fe400078e004f */
[----:B----4-:R-:W-:Y:S01]  /*684c0*/  IMAD.MOV.U32 R134, RZ, RZ, R83 ;  /* 0x000000ffff867224 */ /* 0x010fe200078e0053 */
[----:B------:R-:W-:Y:S01]  /*684d0*/  MOV R133, R30 ;  /* 0x0000001e00857202 */ /* 0x000fe20000000f00 */
[----:B------:R-:W-:Y:S02]  /*684e0*/  IMAD.MOV.U32 R132, RZ, RZ, R31 ;  /* 0x000000ffff847224 */ /* 0x000fe400078e001f */
[----:B------:R-:W3:Y:S04]  /*684f0*/  LDL.LU R31, [R1+0x2edc] ;  /* 0x002edc00011f7983 */ /* 0x000ee80000300800 */
[----:B------:R-:W4:Y:S04]  /*68500*/  LDL.LU R30, [R1+0x2ed8] ;  /* 0x002ed800011e7983 */ /* 0x000f280000300800 */
[----:B------:R-:W2:Y:S04]  /*68510*/  LDL.LU R83, [R1+0x2ed4] ;  /* 0x002ed40001537983 */ /* 0x000ea80000300800 */
[----:B------:R-:W3:Y:S01]  /*68520*/  LDL.LU R79, [R1+0x2ed0] ;  /* 0x002ed000014f7983 */ /* 0x000ee20000300800 */
[----:B------:R-:W-:Y:S01]  /*68530*/  MOV R15, R27 ;  /* 0x0000001b000f7202 */ /* 0x000fe20000000f00 */
[----:B------:R-:W-:-:S02]  /*68540*/  IMAD.MOV.U32 R14, RZ, RZ, R26 ;  /* 0x000000ffff0e7224 */ /* 0x000fc400078e001a */
[----:B------:R-:W-:Y:S02]  /*68550*/  IMAD.MOV.U32 R13, RZ, RZ, R90 ;  /* 0x000000ffff0d7224 */ /* 0x000fe400078e005a */
[----:B------:R-:W-:Y:S02]  /*68560*/  IMAD.MOV.U32 R12, RZ, RZ, R87 ;  /* 0x000000ffff0c7224 */ /* 0x000fe400078e0057 */
[----:B------:R-:W4:Y:S04]  /*68570*/  LDL.LU R87, [R1+0x2ecc] ;  /* 0x002ecc0001577983 */ /* 0x000f280000300800 */
[----:B------:R-:W4:Y:S04]  /*68580*/  LDL.LU R90, [R1+0x2ec8] ;  /* 0x002ec800015a7983 */ /* 0x000f280000300800 */
[----:B------:R-:W4:Y:S01]  /*68590*/  LDL.LU R26, [R1+0x2ec4] ;  /* 0x002ec400011a7983 */ /* 0x000f220000300800 */
[----:B------:R-:W-:-:S03]  /*685a0*/  IMAD.MOV.U32 R5, RZ, RZ, R82 ;  /* 0x000000ffff057224 */ /* 0x000fc600078e0052 */
[----:B------:R-:W4:Y:S01]  /*685b0*/  LDL.LU R27, [R1+0x2ec0] ;  /* 0x002ec000011b7983 */ /* 0x000f220000300800 */
[----:B------:R-:W-:-:S03]  /*685c0*/  IMAD.MOV.U32 R4, RZ, RZ, R91 ;  /* 0x000000ffff047224 */ /* 0x000fc600078e005b */
[----:B------:R-:W4:Y:S04]  /*685d0*/  LDL.LU R91, [R1+0x2ebc] ;  /* 0x002ebc00015b7983 */ /* 0x000f280000300800 */
[----:B------:R-:W4:Y:S01]  /*685e0*/  LDL.LU R82, [R1+0x2eb8] ;  /* 0x002eb80001527983 */ /* 0x000f220000300800 */
[----:B------:R-:W-:Y:S02]  /*685f0*/  IMAD.MOV.U32 R6, RZ, RZ, R86 ;  /* 0x000000ffff067224 */ /* 0x000fe400078e0056 */
[----:B------:R-:W-:Y:S01]  /*68600*/  IMAD.MOV.U32 R7, RZ, RZ, R78 ;  /* 0x000000ffff077224 */ /* 0x000fe200078e004e */
[----:B------:R-:W4:Y:S01]  /*68610*/  LDL.LU R86, [R1+0x2eb4] ;  /* 0x002eb40001567983 */ /* 0x000f220000300800 */
[----:B------:R-:W-:Y:S01]  /*68620*/  IMAD.MOV.U32 R126, RZ, RZ, R95 ;  /* 0x000000ffff7e7224 */ /* 0x000fe200078e005f */
[----:B------:R-:W-:-:S02]  /*68630*/  MOV R125, R74 ;  /* 0x0000004a007d7202 */ /* 0x000fc40000000f00 */
[----:B------:R-:W4:Y:S01]  /*68640*/  LDL.LU R78, [R1+0x2eb0] ;  /* 0x002eb000014e7983 */ /* 0x000f220000300800 */
[----:B------:R-:W-:-:S03]  /*68650*/  IMAD.MOV.U32 R124, RZ, RZ, R75 ;  /* 0x000000ffff7c7224 */ /* 0x000fc600078e004b */
[----:B------:R-:W4:Y:S01]  /*68660*/  LDL.LU R75, [R1+0x2eac] ;  /* 0x002eac00014b7983 */ /* 0x000f220000300800 */
[----:B------:R-:W-:-:S03]  /*68670*/  IMAD.MOV.U32 R127, RZ, RZ, R94 ;  /* 0x000000ffff7f7224 */ /* 0x000fc600078e005e */
[----:B------:R-:W4:Y:S04]  /*68680*/  LDL.LU R74, [R1+0x2ea8] ;  /* 0x002ea800014a7983 */ /* 0x000f280000300800 */
[----:B------:R-:W4:Y:S04]  /*68690*/  LDL.LU R95, [R1+0x2ea4] ;  /* 0x002ea400015f7983 */ /* 0x000f280000300800 */
[----:B------:R-:W4:Y:S01]  /*686a0*/  LDL.LU R94, [R1+0x2ea0] ;  /* 0x002ea000015e7983 */ /* 0x000f220000300800 */
[----:B--2---:R-:W-:Y:S01]  /*686b0*/  MOV R119, R83 ;  /* 0x0000005300777202 */ /* 0x004fe20000000f00 */
[----:B---3--:R-:W-:Y:S01]  /*686c0*/  IMAD.MOV.U32 R118, RZ, RZ, R79 ;  /* 0x000000ffff767224 */ /* 0x008fe200078e004f */
[----:B------:R-:W-:Y:S01]  /*686d0*/  MOV R121, R31 ;  /* 0x0000001f00797202 */ /* 0x000fe20000000f00 */
[----:B----4-:R-:W-:-:S02]  /*686e0*/  IMAD.MOV.U32 R120, RZ, RZ, R30 ;  /* 0x000000ffff787224 */ /* 0x010fc400078e001e */
[----:B------:R-:W-:Y:S02]  /*686f0*/  IMAD.MOV.U32 R117, RZ, RZ, R87 ;  /* 0x000000ffff757224 */ /* 0x000fe400078e0057 */
[----:B------:R-:W-:Y:S02]  /*68700*/  IMAD.MOV.U32 R116, RZ, RZ, R90 ;  /* 0x000000ffff747224 */ /* 0x000fe400078e005a */
[----:B------:R-:W2:Y:S04]  /*68710*/  LDL.LU R90, [R1+0x2e9c] ;  /* 0x002e9c00015a7983 */ /* 0x000ea80000300800 */
[----:B------:R-:W3:Y:S04]  /*68720*/  LDL.LU R87, [R1+0x2e98] ;  /* 0x002e980001577983 */ /* 0x000ee80000300800 */
[----:B------:R-:W4:Y:S01]  /*68730*/  LDL.LU R79, [R1+0x2e94] ;  /* 0x002e9400014f7983 */ /* 0x000f220000300800 */
[----:B------:R-:W-:-:S02]  /*68740*/  IMAD.MOV.U32 R114, RZ, RZ, R27 ;  /* 0x000000ffff727224 */ /* 0x000fc400078e001b */
[----:B------:R-:W-:Y:S01]  /*68750*/  IMAD.MOV.U32 R113, RZ, RZ, R91 ;  /* 0x000000ffff717224 */ /* 0x000fe200078e005b */
[----:B------:R-:W4:Y:S01]  /*68760*/  LDL.LU R83, [R1+0x2e90] ;  /* 0x002e900001537983 */ /* 0x000f220000300800 */
[----:B------:R-:W-:-:S03]  /*68770*/  IMAD.MOV.U32 R112, RZ, RZ, R82 ;  /* 0x000000ffff707224 */ /* 0x000fc600078e0052 */
[----:B------:R-:W4:Y:S01]  /*68780*/  LDL.LU R82, [R1+0x2e8c] ;  /* 0x002e8c0001527983 */ /* 0x000f220000300800 */
[----:B------:R-:W-:-:S03]  /*68790*/  IMAD.MOV.U32 R115, RZ, RZ, R26 ;  /* 0x000000ffff737224 */ /* 0x000fc600078e001a */
[----:B------:R-:W4:Y:S04]  /*687a0*/  LDL.LU R91, [R1+0x2e88] ;  /* 0x002e8800015b7983 */ /* 0x000f280000300800 */
[----:B------:R-:W2:Y:S04]  /*687b0*/  LDL.LU R27, [R1+0x2e84] ;  /* 0x002e8400011b7983 */ /* 0x000ea80000300800 */
[----:B------:R-:W3:Y:S04]  /*687c0*/  LDL.LU R26, [R1+0x2e80] ;  /* 0x002e8000011a7983 */ /* 0x000ee80000300800 */
[----:B------:R-:W4:Y:S04]  /*687d0*/  LDL.LU R100, [R1+0xa20] ;  /* 0x000a200001647983 */ /* 0x000f280000300800 */
[----:B------:R-:W4:Y:S04]  /*687e0*/  LDL.LU R101, [R1+0xa24] ;  /* 0x000a240001657983 */ /* 0x000f280000300800 */
[----:B------:R-:W4:Y:S04]  /*687f0*/  LDL.LU R102, [R1+0xa28] ;  /* 0x000a280001667983 */ /* 0x000f280000300800 */
[----:B------:R-:W4:Y:S04]  /*68800*/  LDL.LU R103, [R1+0xa2c] ;  /* 0x000a2c0001677983 */ /* 0x000f280000300800 */
[----:B------:R-:W4:Y:S04]  /*68810*/  LDL.LU R30, [R1+0x2e7c] ;  /* 0x002e7c00011e7983 */ /* 0x000f280000300800 */
[----:B------:R-:W4:Y:S01]  /*68820*/  LDL.LU R31, [R1+0x2e78] ;  /* 0x002e7800011f7983 */ /* 0x000f220000300800 */
[----:B------:R-:W-:-:S02]  /*68830*/  IMAD.MOV.U32 R122, RZ, RZ, R18 ;  /* 0x000000ffff7a7224 */ /* 0x000fc400078e0012 */
[----:B------:R-:W-:Y:S01]  /*68840*/  IMAD.MOV.U32 R123, RZ, RZ, R19 ;  /* 0x000000ffff7b7224 */ /* 0x000fe200078e0013 */
[----:B------:R-:W4:Y:S04]  /*68850*/  LDL.LU R18, [R1+0x2e74] ;  /* 0x002e740001127983 */ /* 0x000f280000300800 */
[----:B------:R-:W4:Y:S01]  /*68860*/  LDL.LU R19, [R1+0x2e70] ;  /* 0x002e700001137983 */ /* 0x000f220000300800 */
        /* <DEDUP_REMOVED lines=20> */
[----:B---3--:R-:W-:Y:S02]  /*689b0*/  IMAD.MOV.U32 R96, RZ, RZ, R26 ;  /* 0x000000ffff607224 */ /* 0x008fe400078e001a */
[----:B------:R-:W2:Y:S04]  /*689c0*/  LDL.LU R26, [R1+0x2e6c] ;  /* 0x002e6c00011a7983 */ /* 0x000ea80000300800 */
[----:B------:R-:W2:Y:S01]  /*689d0*/  LDL.LU R27, [R1+0x2e68] ;  /* 0x002e6800011b7983 */ /* 0x000ea20000300800 */
[----:B----4-:R-:W-:-:S03]  /*689e0*/  IMAD.MOV.U32 R98, RZ, RZ, R30 ;  /* 0x000000ffff627224 */ /* 0x010fc600078e001e */
[----:B------:R-:W3:Y:S01]  /*689f0*/  LDL.LU R30, [R1+0x2e64] ;  /* 0x002e6400011e7983 */ /* 0x000ee20000300800 */
[----:B------:R-:W-:-:S03]  /*68a00*/  MOV R99, R31 ;  /* 0x0000001f00637202 */ /* 0x000fc60000000f00 */
        /* <DEDUP_REMOVED lines=18> */
[----:B------:R-:W4:Y:S04]  /*68b30*/  LDL.LU R106, [R1+0x2e18] ;  /* 0x002e1800016a7983 */ /* 0x000f280000300800 */
[----:B------:R-:W4:Y:S01]  /*68b40*/  LDL.LU R107, [R1+0x2e14] ;  /* 0x002e1400016b7983 */ /* 0x000f220000300800 */
[----:B------:R-:W-:-:S02]  /*68b50*/  IMAD.MOV.U32 R247, RZ, RZ, R71 ;  /* 0x000000fffff77224 */ /* 0x000fc400078e0047 */
[----:B------:R-:W-:Y:S01]  /*68b60*/  IMAD.MOV.U32 R108, RZ, RZ, R74 ;  /* 0x000000ffff6c7224 */ /* 0x000fe200078e004a */
[----:B------:R-:W3:Y:S01]  /*68b70*/  LDL.LU R71, [R1+0x2e10] ;  /* 0x002e100001477983 */ /* 0x000ee20000300800 */
[----:B------:R-:W-:-:S03]  /*68b80*/  IMAD.MOV.U32 R109, RZ, RZ, R75 ;  /* 0x000000ffff6d7224 */ /* 0x000fc600078e004b */
[----:B------:R1:W-:Y:S04]  /*68b90*/  STL.64 [R1+0x2cf8], R110 ;  /* 0x002cf86e01007387 */ /* 0x0003e80000100a00 */
[----:B------:R-:W2:Y:S04]  /*68ba0*/  LDL.LU R74, [R1+0x2e0c] ;  /* 0x002e0c00014a7983 */ /* 0x000ea80000300800 */
[----:B------:R-:W2:Y:S01]  /*68bb0*/  LDL.LU R75, [R1+0x2e08] ;  /* 0x002e0800014b7983 */ /* 0x000ea20000300800 */
[----:B-1----:R-:W-:Y:S01]  /*68bc0*/  IMAD.MOV.U32 R110, RZ, RZ, R78 ;  /* 0x000000ffff6e7224 */ /* 0x002fe200078e004e */
[----:B------:R-:W-:-:S02]  /*68bd0*/  MOV R111, R86 ;  /* 0x00000056006f7202 */ /* 0x000fc40000000f00 */
[----:B------:R-:W3:Y:S04]  /*68be0*/  LDL.LU R78, [R1+0x2e04] ;  /* 0x002e0400014e7983 */ /* 0x000ee80000300800 */
[----:B------:R-:W2:Y:S01]  /*68bf0*/  LDL.LU R86, [R1+0x2e00] ;  /* 0x002e000001567983 */ /* 0x000ea20000300800 */
[----:B----4-:R-:W-:-:S15]  /*68c00*/  HMMA.1688.F32.TF32 R100, R48, R106, R100 ;  /* 0x0000006a3064723c */ /* 0x010fde0000081064 */
[----:B------:R-:W-:-:S08]  /*68c10*/  NOP ;  /* 0x0000000000007918 */ /* 0x000fd00000000000 */
[----:B------:R-:W-:Y:S04]  /*68c20*/  STL.64 [R1+0x15b0], R100 ;  /* 0x0015b06401007387 */ /* 0x000fe80000100a00 */
[----:B------:R1:W-:Y:S04]  /*68c30*/  STL.64 [R1+0x15b8], R102 ;  /* 0x0015b86601007387 */ /* 0x0003e80000100a00 */
[----:B-1----:R-:W4:Y:S01]  /*68c40*/  LDL.LU.64 R102, [R1+0x2df8] ;  /* 0x002df80001667983 */ /* 0x002f220000300a00 */
[----:B------:R-:W-:Y:S02]  /*68c50*/  IMAD.MOV.U32 R104, RZ, RZ, R87 ;  /* 0x000000ffff687224 */ /* 0x000fe400078e0057 */
[----:B------:R-:W-:Y:S01]  /*68c60*/  IMAD.MOV.U32 R105, RZ, RZ, R90 ;  /* 0x000000ffff697224 */ /* 0x000fe200078e005a */
[----:B------:R1:W-:Y:S04]  /*68c70*/  STL.64 [R1+0x2cf0], R106 ;  /* 0x002cf06a01007387 */ /* 0x0003e80000100a00 */
[----:B------:R-:W2:Y:S04]  /*68c80*/  LDL.LU R87, [R1+0x2df4] ;  /* 0x002df40001577983 */ /* 0x000ea80000300800 */
[----:B------:R-:W3:Y:S01]  /*68c90*/  LDL.LU R90, [R1+0x2df0] ;  /* 0x002df000015a7983 */ /* 0x000ee20000300800 */
[----:B-1----:R-:W-:-:S03]  /*68ca0*/  IMAD.MOV.U32 R106, RZ, RZ, R94 ;  /* 0x000000ffff6a7224 */ /* 0x002fc600078e005e */
[----:B------:R-:W2:Y:S01]  /*68cb0*/  LDL.LU R94, [R1+0x2dec] ;  /* 0x002dec00015e7983 */ /* 0x000ea20000300800 */
[----:B------:R-:W-:-:S03]  /*68cc0*/  IMAD.MOV.U32 R107, RZ, RZ, R95 ;  /* 0x000000ffff6b7224 */ /* 0x000fc600078e005f */
[----:B------:R-:W2:Y:S01]  /*68cd0*/  LDL.LU R95, [R1+0x2de8] ;  /* 0x002de800015f7983 */ /* 0x000ea20000300800 */
[----:B------:R-:W-:Y:S01]  /*68ce0*/  IMAD.MOV.U32 R100, RZ, RZ, R91 ;  /* 0x000000ffff647224 */ /* 0x000fe200078e005b */
[----:B------:R-:W-:Y:S01]  /*68cf0*/  MOV R101, R82 ;  /* 0x0000005200657202 */ /* 0x000fe20000000f00 */
[----:B----4-:R-:W-:-:S15]  /*68d00*/  HMMA.1688.F32.TF32 R96, R48, R102, R96 ;  /* 0x000000663060723c */ /* 0x010fde0000081060 */
[----:B------:R-:W-:-:S08]  /*68d10*/  NOP ;  /* 0x0000000000007918 */ /* 0x000fd00000000000 */
[----:B------:R-:W-:Y:S04]  /*68d20*/  STL.64 [R1+0x15a0], R96 ;  /* 0x0015a06001007387 */ /* 0x000fe80000100a00 */
[----:B------:R1:W-:Y:S04]  /*68d30*/  STL.64 [R1+0x15a8], R98 ;  /* 0x0015a86201007387 */ /* 0x0003e80000100a00 */
[----:B-1----:R-:W4:Y:S04]  /*68d40*/  LDL.LU.64 R98, [R1+0x2de0] ;  /* 0x002de00001627983 */ /* 0x002f280000300a00 */
[----:B------:R1:W-:Y:S04]  /*68d50*/  STL.64 [R1+0x2ce8], R102 ;  /* 0x002ce86601007387 */ /* 0x0003e80000100a00 */
[----:B------:R-:W3:Y:S04]  /*68d60*/  LDL.LU R91, [R1+0x2ddc] ;  /* 0x002ddc00015b7983 */ /* 0x000ee80000300800 */
[----:B------:R-:W3:Y:S01]  /*68d70*/  LDL.LU R82, [R1+0x2dd8] ;  /* 0x002dd80001527983 */ /* 0x000ee20000300800 */
[----:B-1----:R-:W-:-:S03]  /*68d80*/  IMAD.MOV.U32 R102, RZ, RZ, R83 ;  /* 0x000000ffff667224 */ /* 0x002fc600078e0053 */
[----:B------:R-:W3:Y:S01]  /*68d90*/  LDL.LU R83, [R1+0x2dd4] ;  /* 0x002dd40001537983 */ /* 0x000ee20000300800 */
[----:B------:R-:W-:-:S03]  /*68da0*/  IMAD.MOV.U32 R103, RZ, RZ, R79 ;  /* 0x000000ffff677224 */ /* 0x000fc600078e004f */
[----:B------:R-:W3:Y:S01]  /*68db0*/  LDL.LU R79, [R1+0x2dd0] ;  /* 0x002dd000014f7983 */ /* 0x000ee20000300800 */
[----:B------:R-:W-:Y:S02]  /*68dc0*/  IMAD.MOV.U32 R250, RZ, RZ, R29 ;  /* 0x000000fffffa7224 */ /* 0x000fe400078e001d */
[----:B------:R-:W-:Y:S01]  /*68dd0*/  IMAD.MOV.U32 R251, RZ, RZ, R28 ;  /* 0x000000fffffb7224 */ /* 0x000fe200078e001c */
[----:B------:R-:W-:Y:S06]  /*68de0*/  HMMA.1688.F32.TF32 R8, R240, R10, R20 ;  /* 0x0000000af008723c */ /* 0x000fec0000081014 */
[----:B----4-:R-:W-:-:S15]  /*68df0*/  HMMA.1688.F32.TF32 R100, R48, R98, R100 ;  /* 0x000000623064723c */ /* 0x010fde0000081064 */
[----:B------:R-:W-:-:S08]  /*68e00*/  NOP ;  /* 0x0000000000007918 */ /* 0x000fd00000000000 */
[----:B------:R-:W-:Y:S04]  /*68e10*/  STL.64 [R1+0x1590], R100 ;  /* 0x0015906401007387 */ /* 0x000fe80000100a00 */
[----:B------:R2:W-:Y:S02]  /*68e20*/  STL.64 [R1+0x1598], R102 ;  /* 0x0015986601007387 */ /* 0x0005e40000100a00 */
[C---:B--2---:R-:W-:Y:S06]  /*68e30*/  HMMA.1688.F32.TF32 R100, R48.reuse, R94, R104 ;  /* 0x0000005e3064723c */ /* 0x044fec0000081068 */
[C---:B---3--:R-:W-:Y:S06]  /*68e40*/  HMMA.1688.F32.TF32 R108, R48.reuse, R90, R108 ;  /* 0x0000005a306c723c */ /* 0x048fec000008106c */
        /* <DEDUP_REMOVED lines=16> */
[----:B------:R-:W-:Y:S01]  /*68f50*/  STL.64 [R1+0x1530], R104 ;  /* 0x0015306801007387 */ /* 0x000fe20000100a00 */
[C---:B------:R-:W-:Y:S03]  /*68f60*/  HMMA.1688.F32.TF32 R12, R48.reuse, R62, R128 ;  /* 0x0000003e300c723c */ /* 0x040fe60000081080 */
[----:B------:R-:W-:Y:S04]  /*68f70*/  STL.64 [R1+0x1538], R106 ;  /* 0x0015386a01007387 */ /* 0x000fe80000100a00 */
[----:B------:R-:W-:Y:S04]  /*68f80*/  STL.64 [R1+0x2ce0], R66 ;  /* 0x002ce04201007387 */ /* 0x000fe80000100a00 */
[----:B------:R-:W-:Y:S04]  /*68f90*/  STL.64 [R1+0x1520], R100 ;  /* 0x0015206401007387 */ /* 0x000fe80000100a00 */
[----:B------:R-:W-:Y:S04]  /*68fa0*/  STL.64 [R1+0x1528], R102 ;  /* 0x0015286601007387 */ /* 0x000fe80000100a00 */
[----:B------:R-:W-:Y:S04]  /*68fb0*/  STL.64 [R1+0x1510], R4 ;  /* 0x0015100401007387 */ /* 0x000fe80000100a00 */
[----:B------:R1:W-:Y:S02]  /*68fc0*/  STL.64 [R1+0x1518], R6 ;  /* 0x0015180601007387 */ /* 0x0003e40000100a00 */
[C---:B-1----:R-:W-:Y:S02]  /*68fd0*/  HMMA.1688.F32.TF32 R4, R48.reuse, R58, R132 ;  /* 0x0000003a3004723c */ /* 0x042fe40000081084 */
[----:B------:R-:W-:Y:S04]  /*68fe0*/  STL.64 [R1+0x2cd8], R62 ;  /* 0x002cd83e01007387 */ /* 0x000fe80000100a00 */
[----:B------:R-:W-:Y:S04]  /*68ff0*/  STL.64 [R1+0x1500], R12 ;  /* 0x0015000c01007387 */ /* 0x000fe80000100a00 */
[----:B------:R1:W-:Y:S04]  /*69000*/  STL.64 [R1+0x1508], R14 ;  /* 0x0015080e01007387 */ /* 0x0003e80000100a00 */
[----:B------:R-:W-:Y:S01]  /*69010*/  STL.64 [R1+0x2cd0], R58 ;  /* 0x002cd03a01007387 */ /* 0x000fe20000100a00 */
[C---:B-1----:R-:W-:Y:S08]  /*69020*/  HMMA.1688.F32.TF32 R12, R48.reuse, R54, R136 ;  /* 0x00000036300c723c */ /* 0x042ff00000081088 */
[----:B------:R-:W-:Y:S04]  /*69030*/  STL.64 [R1+0x14f0], R4 ;  /* 0x0014f00401007387 */ /* 0x000fe80000100a00 */
[----:B------:R1:W-:Y:S02]  /*69040*/  STL.64 [R1+0x14f8], R6 ;  /* 0x0014f80601007387 */ /* 0x0003e40000100a00 */
[C---:B-1----:R-:W-:Y:S02]  /*69050*/  HMMA.1688.F32.TF32 R4, R48.reuse, R46, R140 ;  /* 0x0000002e3004723c */ /* 0x042fe4000008108c */
[----:B------:R-:W-:Y:S07]  /*69060*/  STL.64 [R1+0x2cc8], R54 ;  /* 0x002cc83601007387 */ /* 0x000fee0000100a00 */
[----:B------:R-:W-:Y:S04]  /*69070*/  STL.64 [R1+0x14e0], R12 ;  /* 0x0014e00c01007387 */ /* 0x000fe80000100a00 */
[----:B------:R-:W-:Y:S04]  /*69080*/  STL.64 [R1+0x14e8], R14 ;  /* 0x0014e80e01007387 */ /* 0x000fe80000100a00 */
[----:B------:R1:W-:Y:S06]  /*69090*/  STL.64 [R1+0x2cc0], R46 ;  /* 0x002cc02e01007387 */ /* 0x0003ec0000100a00 */
[----:B------:R-:W-:Y:S01]  /*690a0*/  STL.64 [R1+0x14d0], R4 ;  /* 0x0014d00401007387 */ /* 0x000fe20000100a00 */
[C---:B-1----:R-:W-:Y:S03]  /*690b0*/  HMMA.1688.F32.TF32 R44, R48.reuse, R42, R148 ;  /* 0x0000002a302c723c */ /* 0x042fe60000081094 */
[----:B------:R1:W-:Y:S03]  /*690c0*/  STL.64 [R1+0x14d8], R6 ;  /* 0x0014d80601007387 */ /* 0x0003e60000100a00 */
[C---:B-1----:R-:W-:Y:S06]  /*690d0*/  HMMA.1688.F32.TF32 R4, R48.reuse, R38, R216 ;  /* 0x000000263004723c */ /* 0x042fec00000810d8 */
[C---:B------:R-:W-:Y:S11]  /*690e0*/  HMMA.1688.F32.TF32 R12, R48.reuse, R34, R220 ;  /* 0x00000022300c723c */ /* 0x040ff600000810dc */
[----:B------:R-:W-:Y:S04]  /*690f0*/  STL.64 [R1+0x14c0], R44 ;  /* 0x0014c02c01007387 */ /* 0x000fe80000100a00 */
[----:B------:R1:W-:Y:S04]  /*69100*/  STL.64 [R1+0x14c8], R46 ;  /* 0x0014c82e01007387 */ /* 0x0003e80000100a00 */
[----:B------:R-:W-:Y:S01]  /*69110*/  STL.64 [R1+0x14b0], R4 ;  /* 0x0014b00401007387 */ /* 0x000fe20000100a00 */
[C---:B-1----:R-:W-:Y:S03]  /*69120*/  HMMA.1688.F32.TF32 R44, R48.reuse, R30, R224 ;  /* 0x0000001e302c723c */ /* 0x042fe600000810e0 */
[----:B------:R1:W-:Y:S03]  /*69130*/  STL.64 [R1+0x14b8], R6 ;  /* 0x0014b80601007387 */ /* 0x0003e60000100a00 */
[----:B-1----:R-:W-:Y:S01]  /*69140*/  HMMA.1688.F32.TF32 R4, R48, R26, R228 ;  /* 0x0000001a3004723c */ /* 0x002fe200000810e4 */
[----:B------:R-:W-:Y:S04]  /*69150*/  STL.64 [R1+0x14a0], R12 ;  /* 0x0014a00c01007387 */ /* 0x000fe80000100a00 */
[----:B------:R1:W-:-:S12]  /*69160*/  STL.64 [R1+0x14a8], R14 ;  /* 0x0014a80e01007387 */ /* 0x0003d80000100a00 */
[----:B------:R-:W-:Y:S04]  /*69170*/  STL.64 [R1+0x1490], R44 ;  /* 0x0014902c01007387 */ /* 0x000fe80000100a00 */
[----:B------:R-:W-:Y:S01]  /*69180*/  STL.64 [R1+0x1498], R46 ;  /* 0x0014982e01007387 */ /* 0x000fe20000100a00 */
[----:B-1----:R-:W-:Y:S03]  /*69190*/  HMMA.1688.F32.TF32 R12, R48, R18, R236 ;  /* 0x00000012300c723c */ /* 0x002fe600000810ec */
[----:B------:R-:W-:Y:S04]  /*691a0*/  STL.64 [R1+0x1480], R4 ;  /* 0x0014800401007387 */ /* 0x000fe80000100a00 */
[----:B------:R1:W-:Y:S02]  /*691b0*/  STL.64 [R1+0x1488], R6 ;  /* 0x0014880601007387 */ /* 0x0003e40000100a00 */
[----:B-1----:R-:W-:-:S14]  /*691c0*/  HMMA.1688.F32.TF32 R4, R240, R250, R244 ;  /* 0x000000faf004723c */ /* 0x002fdc00000810f4 */
        /* <DEDUP_REMOVED lines=70> */
[----:B----4-:R-:W4:Y:S04]  /*69630*/  LDL.LU R8, [R1+0x460] ;  /* 0x0004600001087983 */ /* 0x010f280000300800 */
        /* <DEDUP_REMOVED lines=10> */
[----:B------:R-:W3:Y:S01]  /*696e0*/  LDL.LU R219, [R1+0x49c] ;  /* 0x00049c0001db7983 */ /* 0x000ee20000300800 */
[----:B------:R-:W-:-:S03]  /*696f0*/  IMAD.MOV.U32 R222, RZ, RZ, R17 ;  /* 0x000000ffffde7224 */ /* 0x000fc600078e0011 */
[----:B------:R-:W4:Y:S01]  /*69700*/  LDL.LU R244, [R1+0x470] ;  /* 0x0004700001f47983 */ /* 0x000f220000300800 */
[----:B------:R-:W-:-:S03]  /*69710*/  MOV R223, R16 ;  /* 0x0000001000df7202 */ /* 0x000fc60000000f00 */
[----:B------:R-:W4:Y:S04]  /*69720*/  LDL.LU R245, [R1+0x474] ;  /* 0x0004740001f57983 */ /* 0x000f280000300800 */
[----:B------:R-:W4:Y:S04]  /*69730*/  LDL.LU R246, [R1+0x478] ;  /* 0x0004780001f67983 */ /* 0x000f280000300800 */
        /* <DEDUP_REMOVED lines=31> */
[C---:B--2---:R-:W-:Y:S06]  /*69930*/  HMMA.1688.F32.TF32 R248, R240.reuse, R250, R224 ;  /* 0x000000faf0f8723c */ /* 0x044fec00000810e0 */
[----:B---3--:R-:W-:Y:S01]  /*69940*/  HMMA.1688.F32.TF32 R220, R240, R222, R216 ;  /* 0x000000def0dc723c */ /* 0x008fe200000810d8 */
[----:B------:R-:W2:-:S15]  /*69950*/  LDL.LU.64 R218, [R1+0x2dc8] ;  /* 0x002dc80001da7983 */ /* 0x000e9e0000300a00 */
[----:B------:R-:W-:-:S07]  /*69960*/  NOP ;  /* 0x0000000000007918 */ /* 0x000fce0000000000 */
[----:B------:R-:W-:Y:S04]  /*69970*/  STL.64 [R1+0x1300], R220 ;  /* 0x001300dc01007387 */ /* 0x000fe80000100a00 */
[----:B------:R1:W-:Y:S04]  /*69980*/  STL.64 [R1+0x1308], R222 ;  /* 0x001308de01007387 */ /* 0x0003e80000100a00 */
[----:B-1----:R-:W3:Y:S04]  /*69990*/  LDL.LU.64 R222, [R1+0x2dc0] ;  /* 0x002dc00001de7983 */ /* 0x002ee80000300a00 */
[----:B------:R-:W2:Y:S04]  /*699a0*/  LDL.LU.64 R226, [R1+0x2db8] ;  /* 0x002db80001e27983 */ /* 0x000ea80000300a00 */
[----:B------:R-:W-:Y:S04]  /*699b0*/  STL.64 [R1+0x12f0], R248 ;  /* 0x0012f0f801007387 */ /* 0x000fe80000100a00 */
[----:B------:R1:W-:Y:S04]  /*699c0*/  STL.64 [R1+0x12f8], R250 ;  /* 0x0012f8fa01007387 */ /* 0x0003e80000100a00 */
[----:B-1----:R-:W4:Y:S04]  /*699d0*/  LDL.LU.64 R250, [R1+0x2db0] ;  /* 0x002db00001fa7983 */ /* 0x002f280000300a00 */
[----:B------:R-:W3:Y:S01]  /*699e0*/  LDL.LU.64 R248, [R1+0x2da8] ;  /* 0x002da80001f87983 */ /* 0x000ee20000300a00 */
[----:B----4-:R-:W-:-:S15]  /*699f0*/  HMMA.1688.F32.TF32 R244, R240, R250, R244 ;  /* 0x000000faf0f4723c */ /* 0x010fde00000810f4 */
[----:B------:R-:W-:-:S08]  /*69a00*/  NOP ;  /* 0x0000000000007918 */ /* 0x000fd00000000000 */
        /* <DEDUP_REMOVED lines=26> */
[----:B-1----:R-:W4:Y:S01]  /*69bb0*/  LDL.LU.64 R230, [R1+0x2d60] ;  /* 0x002d600001e67983 */ /* 0x002f220000300a00 */
[----:B------:R-:W-:-:S15]  /*69bc0*/  HMMA.1688.F32.TF32 R48, R240, R234, R48 ;  /* 0x000000eaf030723c */ /* 0x000fde0000081030 */
[----:B------:R-:W-:-:S08]  /*69bd0*/  NOP ;  /* 0x0000000000007918 */ /* 0x000fd00000000000 */
[----:B------:R-:W-:Y:S04]  /*69be0*/  STL.64 [R1+0x1290], R48 ;  /* 0x0012903001007387 */ /* 0x000fe80000100a00 */
[----:B------:R4:W-:Y:S01]  /*69bf0*/  STL.64 [R1+0x1298], R50 ;  /* 0x0012983201007387 */ /* 0x0009e20000100a00 */
[C---:B------:R-:W-:Y:S06]  /*69c00*/  HMMA.1688.F32.TF32 R4, R240.reuse, R182, R4 ;  /* 0x000000b6f004723c */ /* 0x040fec0000081004 */
[C---:B----4-:R-:W-:Y:S06]  /*69c10*/  HMMA.1688.F32.TF32 R48, R240.reuse, R230, R44 ;  /* 0x000000e6f030723c */ /* 0x050fec000008102c */
[C---:B--2---:R-:W-:Y:S06]  /*69c20*/  HMMA.1688.F32.TF32 R44, R240.reuse, R226, R52 ;  /* 0x000000e2f02c723c */ /* 0x044fec0000081034 */
[C---:B---3--:R-:W-:Y:S11]  /*69c30*/  HMMA.1688.F32.TF32 R52, R240.reuse, R222, R56 ;  /* 0x000000def034723c */ /* 0x048ff60000081038 */
        /* <DEDUP_REMOVED lines=33> */
[----:B------:R-:W-:-:S15]  /*69e50*/  STL.64 [R1+0x2ca8], R186 ;  /* 0x002ca8ba01007387 */ /* 0x000fde0000100a00 */
[----:B------:R-:W-:-:S02]  /*69e60*/  NOP ;  /* 0x0000000000007918 */ /* 0x000fc40000000000 */
[----:B------:R-:W-:Y:S04]  /*69e70*/  STL.64 [R1+0x11d0], R44 ;  /* 0x0011d02c01007387 */ /* 0x000fe80000100a00 */
[----:B------:R1:W-:Y:S04]  /*69e80*/  STL.64 [R1+0x11d8], R46 ;  /* 0x0011d82e01007387 */ /* 0x0003e80000100a00 */
[----:B------:R-:W-:Y:S04]  /*69e90*/  STL.64 [R1+0x2ca0], R182 ;  /* 0x002ca0b601007387 */ /* 0x000fe80000100a00 */
[----:B------:R-:W-:Y:S01]  /*69ea0*/  STL.64 [R1+0x11c0], R4 ;  /* 0x0011c00401007387 */ /* 0x000fe20000100a00 */
[C---:B-1----:R-:W-:Y:S03]  /*69eb0*/  HMMA.1688.F32.TF32 R44, R240.reuse, R178, R12 ;  /* 0x000000b2f02c723c */ /* 0x042fe6000008100c */
[----:B------:R1:W-:Y:S03]  /*69ec0*/  STL.64 [R1+0x11c8], R6 ;  /* 0x0011c80601007387 */ /* 0x0003e60000100a00 */
[C---:B------:R-:W-:Y:S06]  /*69ed0*/  HMMA.1688.F32.TF32 R12, R240.reuse, R174, R128 ;  /* 0x000000aef00c723c */ /* 0x040fec0000081080 */
[C---:B-1----:R-:W-:Y:S11]  /*69ee0*/  HMMA.1688.F32.TF32 R4, R240.reuse, R170, R132 ;  /* 0x000000aaf004723c */ /* 0x042ff60000081084 */
        /* <DEDUP_REMOVED lines=9> */
[----:B------:R-:W-:Y:S04]  /*69f80*/  STL.64 [R1+0x1180], R44 ;  /* 0x0011802c01007387 */ /* 0x000fe80000100a00 */
[----:B------:R-:W-:Y:S04]  /*69f90*/  STL.64 [R1+0x1188], R46 ;  /* 0x0011882e01007387 */ /* 0x000fe80000100a00 */
[----:B------:R-:W2:Y:S04]  /*69fa0*/  LDL.LU R60, [R1+0x790] ;  /* 0x00079000013c7983 */ /* 0x000ea80000300800 */
[----:B------:R-:W-:Y:S04]  /*69fb0*/  STL.64 [R1+0x1150], R12 ;  /* 0x0011500c01007387 */ /* 0x000fe80000100a00 */
[----:B------:R-:W-:Y:S04]  /*69fc0*/  STL.64 [R1+0x1158], R14 ;  /* 0x0011580e01007387 */ /* 0x000fe80000100a00 */
        /* <DEDUP_REMOVED lines=93> */
[----:B---3--:R-:W-:-:S15]  /*6a5a0*/  HMMA.1688.F32.TF32 R148, R240, R154, R148 ;  /* 0x0000009af094723c */ /* 0x008fde0000081094 */
[----:B------:R-:W-:-:S08]  /*6a5b0*/  NOP ;  /* 0x0000000000007918 */ /* 0x000fd00000000000 */
[----:B------:R-:W-:Y:S04]  /*6a5c0*/  STL.64 [R1+0x1110], R148 ;  /* 0x0011109401007387 */ /* 0x000fe80000100a00 */
[----:B------:R1:W-:Y:S04]  /*6a5d0*/  STL.64 [R1+0x1118], R150 ;  /* 0x0011189601007387 */ /* 0x0003e80000100a00 */
[----:B-1----:R-:W3:Y:S01]  /*6a5e0*/  LDL.LU.64 R150, [R1+0x2d58] ;  /* 0x002d580001967983 */ /* 0x002ee20000300a00 */
[C---:B----4-:R-:W-:Y:S06]  /*6a5f0*/  HMMA.1688.F32.TF32 R140, R240.reuse, R146, R140 ;  /* 0x00000092f08c723c */ /* 0x050fec000008108c */
[----:B---3--:R-:W-:-:S15]  /*6a600*/  HMMA.1688.F32.TF32 R48, R240, R150, R48 ;  /* 0x00000096f030723c */ /* 0x008fde0000081030 */
[----:B------:R-:W-:-:S08]  /*6a610*/  NOP ;  /* 0x0000000000007918 */ /* 0x000fd00000000000 */
[----:B------:R-:W-:Y:S04]  /*6a620*/  STL.64 [R1+0x10d0], R48 ;  /* 0x0010d03001007387 */ /* 0x000fe80000100a00 */
[----:B------:R-:W-:Y:S04]  /*6a630*/  STL.64 [R1+0x10d8], R50 ;  /* 0x0010d83201007387 */ /* 0x000fe80000100a00 */
[----:B------:R-:W-:Y:S04]  /*6a640*/  STL.64 [R1+0x1470], R140 ;  /* 0x0014708c01007387 */ /* 0x000fe80000100a00 */
[----:B------:R1:W-:Y:S01]  /*6a650*/  STL.64 [R1+0x1478], R142 ;  /* 0x0014788e01007387 */ /* 0x0003e20000100a00 */
[C---:B------:R-:W-:Y:S03]  /*6a660*/  HMMA.1688.F32.TF32 R184, R240.reuse, R98, R184 ;  /* 0x00000062f0b8723c */ /* 0x040fe600000810b8 */
[----:B------:R-:W-:Y:S03]  /*6a670*/  LDS R48, [R20+UR13+0x21880] ;  /* 0x0218800d14307984 */ /* 0x000fe60008000800 */
[C---:B--2---:R-:W-:Y:S01]  /*6a680*/  HMMA.1688.F32.TF32 R44, R240.reuse, R90, R44 ;  /* 0x0000005af02c723c */ /* 0x044fe2000008102c */
[----:B------:R-:W-:Y:S04]  /*6a690*/  LDS R50, [R20+UR13+0x21c80] ;  /* 0x021c800d14327984 */ /* 0x000fe80008000800 */
[----:B-1----:R-:W2:Y:S01]  /*6a6a0*/  LDL.LU.64 R142, [R1+0x2d50] ;  /* 0x002d5000018e7983 */ /* 0x002ea20000300a00 */
[C---:B------:R-:W-:Y:S03]  /*6a6b0*/  HMMA.1688.F32.TF32 R52, R240.reuse, R86, R52 ;  /* 0x00000056f034723c */ /* 0x040fe60000081034 */
[----:B------:R-:W-:Y:S04]  /*6a6c0*/  LDS R49, [R21+UR13+0x21880] ;  /* 0x0218800d15317984 */ /* 0x000fe80008000800 */
[----:B------:R-:W1:Y:S01]  /*6a6d0*/  LDS R51, [R21+UR13+0x21c80] ;  /* 0x021c800d15337984 */ /* 0x000e620008000800 */
[----:B--2---:R-:W-:-:S15]  /*6a6e0*/  HMMA.1688.F32.TF32 R136, R240, R142, R136 ;  /* 0x0000008ef088723c */ /* 0x004fde0000081088 */
[----:B------:R-:W-:-:S08]  /*6a6f0*/  NOP ;  /* 0x0000000000007918 */ /* 0x000fd00000000000 */
[----:B------:R-:W-:Y:S04]  /*6a700*/  STL.64 [R1+0x1460], R136 ;  /* 0x0014608801007387 */ /* 0x000fe80000100a00 */
[----:B------:R2:W-:Y:S04]  /*6a710*/  STL.64 [R1+0x1468], R138 ;  /* 0x0014688a01007387 */ /* 0x0005e80000100a00 */
[----:B--2---:R-:W2:Y:S02]  /*6a720*/  LDL.LU.64 R138, [R1+0x2d48] ;  /* 0x002d4800018a7983 */ /* 0x004ea40000300a00 */
        /* <DEDUP_REMOVED lines=19> */
[----:B--2---:R-:W2:Y:S04]  /*6a860*/  LDL.LU.64 R6, [R1+0x2d28] ;  /* 0x002d280001067983 */ /* 0x004ea80000300a00 */
[----:B------:R-:W3:Y:S01]  /*6a870*/  LDL.LU.64 R4, [R1+0x2d20] ;  /* 0x002d200001047983 */ /* 0x000ee20000300a00 */
        /* <DEDUP_REMOVED lines=55> */
[C---:B--2---:R-:W-:Y:S02]  /*6abf0*/  HMMA.1688.F32.TF32 R44, R240.reuse, R74, R64 ;  /* 0x0000004af02c723c */ /* 0x044fe40000081040 */
[----:B------:R2:W-:Y:S07]  /*6ac00*/  STL.64 [R1+0x2c80], R78 ;  /* 0x002c804e01007387 */ /* 0x0005ee0000100a00 */
[----:B------:R4:W-:Y:S04]  /*6ac10*/  STL.64 [R1+0x1340], R52 ;  /* 0x0013403401007387 */ /* 0x0009e80000100a00 */
[----:B------:R1:W-:Y:S04]  /*6ac20*/  STL.64 [R1+0x1348], R54 ;  /* 0x0013483601007387 */ /* 0x0003e80000100a00 */
[----:B------:R-:W3:Y:S06]  /*6ac30*/  LDL.LU R88, [R1+0x2a0] ;  /* 0x0002a00001587983 */ /* 0x000eec0000300800 */
        /* <DEDUP_REMOVED lines=25> */
[----:B----4-:R-:W4:Y:S04]  /*6add0*/  LDL.LU R52, [R1+0x740] ;  /* 0x0007400001347983 */ /* 0x010f280000300800 */
[----:B------:R-:W4:Y:S04]  /*6ade0*/  LDL.LU R53, [R1+0x744] ;  /* 0x0007440001357983 */ /* 0x000f280000300800 */
[----:B-1----:R-:W4:Y:S04]  /*6adf0*/  LDL.LU R54, [R1+0x748] ;  /* 0x0007480001367983 */ /* 0x002f280000300800 */
[----:B------:R-:W4:Y:S04]  /*6ae00*/  LDL.LU R55, [R1+0x74c] ;  /* 0x00074c0001377983 */ /* 0x000f280000300800 */
[----:B------:R-:W4:Y:S04]  /*6ae10*/  LDL.LU.64 R86, [R1+0x38] ;  /* 0x0000380001567983 */ /* 0x000f280000300a00 */
[----:B------:R-:W4:Y:S04]  /*6ae20*/  LDL.LU.64 R182, [R1+0x28] ;  /* 0x0000280001b67983 */ /* 0x000f280000300a00 */
        /* <DEDUP_REMOVED lines=8> */
[----:B------:R-:W4:Y:S04]  /*6aeb0*/  LDL.LU.64 R190, [R1+0x18] ;  /* 0x0000180001be7983 */ /* 0x000f280000300a00 */
[----:B------:R1:W-:Y:S04]  /*6aec0*/  STL.64 [R1+0x2c78], R74 ;  /* 0x002c784a01007387 */ /* 0x0003e80000100a00 */
[----:B------:R-:W4:Y:S04]  /*6aed0*/  LDL.LU R72, [R1+0x6d0] ;  /* 0x0006d00001487983 */ /* 0x000f280000300800 */
[----:B------:R-:W4:Y:S04]  /*6aee0*/  LDL.LU R73, [R1+0x6d4] ;  /* 0x0006d40001497983 */ /* 0x000f280000300800 */
[----:B-1----:R-:W4:Y:S04]  /*6aef0*/  LDL.LU R74, [R1+0x6d8] ;  /* 0x0006d800014a7983 */ /* 0x002f280000300800 */
[----:B------:R-:W4:Y:S01]  /*6af00*/  LDL.LU R75, [R1+0x6dc] ;  /* 0x0006dc00014b7983 */ /* 0x000f220000300800 */
[----:B---3--:R-:W-:-:S15]  /*6af10*/  HMMA.1688.F32.TF32 R64, R240, R70, R64 ;  /* 0x00000046f040723c */ /* 0x008fde0000081040 */
[----:B------:R-:W-:-:S08]  /*6af20*/  NOP ;  /* 0x0000000000007918 */ /* 0x000fd00000000000 */
[----:B------:R-:W-:Y:S04]  /*6af30*/  STL.64 [R1+0x1160], R64 ;  /* 0x0011604001007387 */ /* 0x000fe80000100a00 */
[----:B------:R1:W-:Y:S04]  /*6af40*/  STL.64 [R1+0x1168], R66 ;  /* 0x0011684201007387 */ /* 0x0003e80000100a00 */
[----:B-1----:R-:W2:Y:S04]  /*6af50*/  LDL.LU.64 R66, [R1+0x2ce0] ;  /* 0x002ce00001427983 */ /* 0x002ea80000300a00 */
[----:B------:R1:W-:Y:S04]  /*6af60*/  STL.64 [R1+0x2c70], R70 ;  /* 0x002c704601007387 */ /* 0x0003e80000100a00 */
[----:B------:R-:W3:Y:S04]  /*6af70*/  LDL.LU R68, [R1+0x6e0] ;  /* 0x0006e00001447983 */ /* 0x000ee80000300800 */
[----:B------:R-:W3:Y:S04]  /*6af80*/  LDL.LU R69, [R1+0x6e4] ;  /* 0x0006e40001457983 */ /* 0x000ee80000300800 */
[----:B-1----:R-:W3:Y:S04]  /*6af90*/  LDL.LU R70, [R1+0x6e8] ;  /* 0x0006e80001467983 */ /* 0x002ee80000300800 */
[----:B------:R-:W3:Y:S01]  /*6afa0*/  LDL.LU R71, [R1+0x6ec] ;  /* 0x0006ec0001477983 */ /* 0x000ee20000300800 */
[----:B--2---:R-:W-:-:S15]  /*6afb0*/  HMMA.1688.F32.TF32 R60, R240, R66, R60 ;  /* 0x00000042f03c723c */ /* 0x004fde000008103c */
        /* <DEDUP_REMOVED lines=13> */
[----:B-1----:R-:W4:Y:S04]  /*6b090*/  LDL.LU.64 R58, [R1+0x2cd0] ;  /* 0x002cd000013a7983 */ /* 0x002f280000300a00 */
[----:B------:R1:W-:Y:S04]  /*6b0a0*/  STL.64 [R1+0x2c60], R62 ;  /* 0x002c603e01007387 */ /* 0x0003e80000100a00 */
[----:B------:R-:W2:Y:S04]  /*6b0b0*/  LDL.LU R60, [R1+0x700] ;  /* 0x00070000013c7983 */ /* 0x000ea80000300800 */
[----:B------:R-:W2:Y:S04]  /*6b0c0*/  LDL.LU R61, [R1+0x704] ;  /* 0x00070400013d7983 */ /* 0x000ea80000300800 */
[----:B-1----:R-:W2:Y:S04]  /*6b0d0*/  LDL.LU R62, [R1+0x708] ;  /* 0x00070800013e7983 */ /* 0x002ea80000300800 */
[----:B------:R-:W2:Y:S01]  /*6b0e0*/  LDL.LU R63, [R1+0x70c] ;  /* 0x00070c00013f7983 */ /* 0x000ea20000300800 */
[----:B----4-:R-:W-:-:S15]  /*6b0f0*/  HMMA.1688.F32.TF32 R52, R240, R58, R52 ;  /* 0x0000003af034723c */ /* 0x010fde0000081034 */
[----:B------:R-:W-:-:S08]  /*6b100*/  NOP ;  /* 0x0000000000007918 */ /* 0x000fd00000000000 */
[----:B------:R-:W-:Y:S04]  /*6b110*/  STL.64 [R1+0x1100], R52 ;  /* 0x0011003401007387 */ /* 0x000fe80000100a00 */
[----:B------:R1:W-:Y:S04]  /*6b120*/  STL.64 [R1+0x1108], R54 ;  /* 0x0011083601007387 */ /* 0x0003e80000100a00 */
[----:B-1----:R-:W4:Y:S04]  /*6b130*/  LDL.LU.64 R54, [R1+0x2cc8] ;  /* 0x002cc80001367983 */ /* 0x002f280000300a00 */
[----:B------:R1:W-:Y:S04]  /*6b140*/  STL.64 [R1+0x2c58], R58 ;  /* 0x002c583a01007387 */ /* 0x0003e80000100a00 */
[----:B------:R-:W3:Y:S04]  /*6b150*/  LDL.LU R56, [R1+0x710] ;  /* 0x0007100001387983 */ /* 0x000ee80000300800 */
[----:B------:R-:W3:Y:S04]  /*6b160*/  LDL.LU R57, [R1+0x714] ;  /* 0x0007140001397983 */ /* 0x000ee80000300800 */
[----:B-1----:R-:W3:Y:S04]  /*6b170*/  LDL.LU R58, [R1+0x718] ;  /* 0x00071800013a7983 */ /* 0x002ee80000300800 */
[----:B------:R-:W3:Y:S01]  /*6b180*/  LDL.LU R59, [R1+0x71c] ;  /* 0x00071c00013b7983 */ /* 0x000ee20000300800 */
[----:B----4-:R-:W-:-:S15]  /*6b190*/  HMMA.1688.F32.TF32 R44, R240, R54, R44 ;  /* 0x00000036f02c723c */ /* 0x010fde000008102c */
[----:B------:R-:W-:-:S08]  /*6b1a0*/  NOP ;  /* 0x0000000000007918 */ /* 0x000fd00000000000 */
[----:B------:R-:W-:Y:S04]  /*6b1b0*/  STL.64 [R1+0x10f0], R44 ;  /* 0x0010f02c01007387 */ /* 0x000fe80000100a00 */
[----:B------:R1:W-:Y:S04]  /*6b1c0*/  STL.64 [R1+0x10f8], R46 ;  /* 0x0010f82e01007387 */ /* 0x0003e80000100a00 */
[----:B-1----:R-:W4:Y:S04]  /*6b1d0*/  LDL.LU.64 R46, [R1+0x2cc0] ;  /* 0x002cc000012e7983 */ /* 0x002f280000300a00 */
[----:B------:R1:W-:Y:S04]  /*6b1e0*/  STL.64 [R1+0x2c50], R54 ;  /* 0x002c503601007387 */ /* 0x0003e80000100a00 */
[----:B------:R-:W4:Y:S04]  /*6b1f0*/  LDL.LU R52, [R1+0x720] ;  /* 0x0007200001347983 */ /* 0x000f280000300800 */
[----:B------:R-:W4:Y:S04]  /*6b200*/  LDL.LU R53, [R1+0x724] ;  /* 0x0007240001357983 */ /* 0x000f280000300800 */
[----:B-1----:R-:W4:Y:S04]  /*6b210*/  LDL.LU R54, [R1+0x728] ;  /* 0x0007280001367983 */ /* 0x002f280000300800 */
[----:B------:R-:W4:Y:S02]  /*6b220*/  LDL.LU R55, [R1+0x72c] ;  /* 0x00072c0001377983 */ /* 0x000f240000300800 */
[C---:B----4-:R-:W-:Y:S06]  /*6b230*/  HMMA.1688.F32.TF32 R52, R240.reuse, R46, R52 ;  /* 0x0000002ef034723c */ /* 0x050fec0000081034 */
[----:B------:R3:W-:Y:S02]  /*6b240*/  STL.64 [R1+0x2c48], R46 ;  /* 0x002c482e01007387 */ /* 0x0007e40000100a00 */
[----:B---3--:R-:W-:-:S15]  /*6b250*/  HMMA.1688.F32.TF32 R44, R240, R42, R56 ;  /* 0x0000002af02c723c */ /* 0x008fde0000081038 */
[----:B------:R-:W-:Y:S04]  /*6b260*/  STL.64 [R1+0x10e0], R52 ;  /* 0x0010e03401007387 */ /* 0x000fe80000100a00 */
[----:B------:R-:W-:Y:S04]  /*6b270*/  STL.64 [R1+0x10e8], R54 ;  /* 0x0010e83601007387 */ /* 0x000fe80000100a00 */
[----:B------:R2:W-:Y:S02]  /*6b280*/  STL.64 [R1+0x2c40], R42 ;  /* 0x002c402a01007387 */ /* 0x0005e40000100a00 */
[C---:B--2---:R-:W-:Y:S02]  /*6b290*/  HMMA.1688.F32.TF32 R40, R240.reuse, R38, R60 ;  /* 0x00000026f028723c */ /* 0x044fe4000008103c */
[----:B------:R-:W-:Y:S04]  /*6b2a0*/  STL.64 [R1+0x10c0], R44 ;  /* 0x0010c02c01007387 */ /* 0x000fe80000100a00 */
[----:B------:R-:W-:Y:S04]  /*6b2b0*/  STL.64 [R1+0x10c8], R46 ;  /* 0x0010c82e01007387 */ /* 0x000fe80000100a00 */
[----:B------:R1:W-:Y:S02]  /*6b2c0*/  STL.64 [R1+0x2c38], R38 ;  /* 0x002c382601007387 */ /* 0x0003e40000100a00 */
[C---:B-1----:R-:W-:Y:S11]  /*6b2d0*/  HMMA.1688.F32.TF32 R36, R240.reuse, R34, R64 ;  /* 0x00000022f024723c */ /* 0x042ff60000081040 */
[----:B------:R-:W-:Y:S04]  /*6b2e0*/  STL.64 [R1+0xbb0], R40 ;  /* 0x000bb02801007387 */ /* 0x000fe80000100a00 */
[----:B------:R-:W-:Y:S04]  /*6b2f0*/  STL.64 [R1+0xbb8], R42 ;  /* 0x000bb82a01007387 */ /* 0x000fe80000100a00 */
[----:B------:R1:W-:Y:S02]  /*6b300*/  STL.64 [R1+0x2c30], R34 ;  /* 0x002c302201007387 */ /* 0x0003e40000100a00 */
[C---:B-1----:R-:W-:Y:S02]  /*6b310*/  HMMA.1688.F32.TF32 R32, R240.reuse, R30, R68 ;  /* 0x0000001ef020723c */ /* 0x042fe40000081044 */
[----:B------:R-:W-:Y:S04]  /*6b320*/  STL.64 [R1+0xb80], R36 ;  /* 0x000b802401007387 */ /* 0x000fe80000100a00 */
[----:B------:R-:W-:Y:S04]  /*6b330*/  STL.64 [R1+0xb88], R38 ;  /* 0x000b882601007387 */ /* 0x000fe80000100a00 */
[----:B------:R1:W-:Y:S02]  /*6b340*/  STL.64 [R1+0x2c28], R30 ;  /* 0x002c281e01007387 */ /* 0x0003e40000100a00 */
[C---:B-1----:R-:W-:Y:S11]  /*6b350*/  HMMA.1688.F32.TF32 R28, R240.reuse, R26, R72 ;  /* 0x0000001af01c723c */ /* 0x042ff60000081048 */
[----:B------:R-:W-:Y:S04]  /*6b360*/  STL.64 [R1+0xb60], R32 ;  /* 0x000b602001007387 */ /* 0x000fe80000100a00 */
[----:B------:R-:W-:Y:S04]  /*6b370*/  STL.64 [R1+0xb68], R34 ;  /* 0x000b682201007387 */ /* 0x000fe80000100a00 */
[----:B------:R1:W-:Y:S02]  /*6b380*/  STL.64 [R1+0x2c20], R26 ;  /* 0x002c201a01007387 */ /* 0x0003e40000100a00 */
[----:B-1----:R-:W-:Y:S02]  /*6b390*/  HMMA.1688.F32.TF32 R24, R240, R18, R76 ;  /* 0x00000012f018723c */ /* 0x002fe4000008104c */
[----:B------:R-:W-:Y:S04]  /*6b3a0*/  STL.64 [R1+0xb50], R28 ;  /* 0x000b501c01007387 */ /* 0x000fe80000100a00 */
[----:B------:R-:W-:Y:S04]  /*6b3b0*/  STL.64 [R1+0xb58], R30 ;  /* 0x000b581e01007387 */ /* 0x000fe80000100a00 */
[----:B------:R1:W-:Y:S02]  /*6b3c0*/  STL.64 [R1+0x2c18], R18 ;  /* 0x002c181201007387 */ /* 0x0003e40000100a00 */
[C---:B-1----:R-:W-:Y:S11]  /*6b3d0*/  HMMA.1688.F32.TF32 R16, R48.reuse, R86, R80 ;  /* 0x000000563010723c */ /* 0x042ff60000081050 */
[----:B------:R-:W-:Y:S04]  /*6b3e0*/  STL.64 [R1+0xb40], R24 ;  /* 0x000b401801007387 */ /* 0x000fe80000100a00 */
[----:B------:R1:W-:Y:S02]  /*6b3f0*/  STL.64 [R1+0xb48], R26 ;  /* 0x000b481a01007387 */ /* 0x0003e40000100a00 */
[----:B-1----:R-:W-:Y:S06]  /*6b400*/  HMMA.1688.F32.TF32 R24, R48, R182, R88 ;  /* 0x000000b63018723c */ /* 0x002fec0000081058 */
[----:B------:R-:W-:Y:S04]  /*6b410*/  STL.64 [R1+0xb30], R16 ;  /* 0x000b301001007387 */ /* 0x000fe80000100a00 */
[----:B------:R-:W-:-:S13]  /*6b420*/  STL.64 [R1+0xb38], R18 ;  /* 0x000b381201007387 */ /* 0x000fda0000100a00 */
[----:B------:R-:W-:Y:S04]  /*6b430*/  STL.64 [R1+0xb00], R24 ;  /* 0x000b001801007387 */ /* 0x000fe80000100a00 */
[----:B------:R1:W-:Y:S02]  /*6b440*/  STL.64 [R1+0xb08], R26 ;  /* 0x000b081a01007387 */ /* 0x0003e40000100a00 */
[----:B-1----:R-:W-:Y:S01]  /*6b450*/  HMMA.1688.F32.TF32 R24, R48, R190, R184 ;  /* 0x000000be3018723c */ /* 0x002fe200000810b8 */
[----:B------:R-:W-:Y:S02]  /*6b460*/  IMAD.MOV.U32 R17, RZ, RZ, R182 ;  /* 0x000000ffff117224 */ /* 0x000fe400078e00b6 */
[----:B------:R-:W-:-:S15]  /*6b470*/  IMAD.MOV.U32 R16, RZ, RZ, R183 ;  /* 0x000000ffff107224 */ /* 0x000fde00078e00b7 */
[----:B------:R-:W-:-:S05]  /*6b480*/  NOP ;  /* 0x0000000000007918 */ /* 0x000fca0000000000 */
[----:B------:R-:W-:Y:S04]  /*6b490*/  STL.64 [R1+0xaf0], R24 ;  /* 0x000af01801007387 */ /* 0x000fe80000100a00 */
[----:B------:R1:W-:Y:S04]  /*6b4a0*/  STL.64 [R1+0xaf8], R26 ;  /* 0x000af81a01007387 */ /* 0x0003e80000100a00 */
        /* <DEDUP_REMOVED lines=28> */
[----:B------:R-:W1:Y:S04]  /*6b670*/  LDL.LU R32, [R1+0x280] ;  /* 0x0002800001207983 */ /* 0x000e680000300800 */
[----:B------:R-:W1:Y:S04]  /*6b680*/  LDL.LU R33, [R1+0x284] ;  /* 0x0002840001217983 */ /* 0x000e680000300800 */
[----:B------:R-:W1:Y:S04]  /*6b690*/  LDL.LU R34, [R1+0x288] ;  /* 0x0002880001227983 */ /* 0x000e680000300800 */
[----:B------:R-:W1:Y:S04]  /*6b6a0*/  LDL.LU R35, [R1+0x28c] ;  /* 0x00028c0001237983 */ /* 0x000e680000300800 */
[----:B------:R-:W1:Y:S04]  /*6b6b0*/  LDL.LU.64 R38, [R1+0x8] ;  /* 0x0000080001267983 */ /* 0x000e680000300a00 */
        /* <DEDUP_REMOVED lines=33> */
[----:B------:R-:W-:-:S03]  /*6b8d0*/  MOV R18, R191 ;  /* 0x000000bf00127202 */ /* 0x000fc60000000f00 */
[----:B------:R-:W2:Y:S04]  /*6b8e0*/  LDL.LU R190, [R1+0x198] ;  /* 0x0001980001be7983 */ /* 0x000ea80000300800 */
[----:B------:R-:W2:Y:S01]  /*6b8f0*/  LDL.LU R191, [R1+0x19c] ;  /* 0x00019c0001bf7983 */ /* 0x000ea20000300800 */
[----:B-1----:R-:W-:-:S15]  /*6b900*/  HMMA.1688.F32.TF32 R24, R48, R38, R32 ;  /* 0x000000263018723c */ /* 0x002fde0000081020 */
[----:B------:R-:W-:-:S08]  /*6b910*/  NOP ;  /* 0x0000000000007918 */ /* 0x000fd00000000000 */
[----:B------:R-:W-:Y:S04]  /*6b920*/  STL.64 [R1+0xae0], R24 ;  /* 0x000ae01801007387 */ /* 0x000fe80000100a00 */
[----:B------:R3:W-:Y:S02]  /*6b930*/  STL.64 [R1+0xae8], R26 ;  /* 0x000ae81a01007387 */ /* 0x0007e40000100a00 */
[----:B---3--:R-:W-:Y:S06]  /*6b940*/  HMMA.1688.F32.TF32 R24, R48, R250, R40 ;  /* 0x000000fa3018723c */ /* 0x008fec0000081028 */
[----:B------:R-:W-:Y:S04]  /*6b950*/  STL.64 [R1+0x2bc0], R250 ;  /* 0x002bc0fa01007387 */ /* 0x000fe80000100a00 */
[----:B------:R-:W-:-:S13]  /*6b960*/  STL.64 [R1+0x2bb8], R248 ;  /* 0x002bb8f801007387 */ /* 0x000fda0000100a00 */
[----:B------:R-:W-:Y:S04]  /*6b970*/  STL.64 [R1+0xaa0], R24 ;  /* 0x000aa01801007387 */ /* 0x000fe80000100a00 */
[----:B------:R4:W-:Y:S02]  /*6b980*/  STL.64 [R1+0xaa8], R26 ;  /* 0x000aa81a01007387 */ /* 0x0009e40000100a00 */
[----:B----4-:R-:W-:Y:S06]  /*6b990*/  HMMA.1688.F32.TF32 R24, R48, R246, R44 ;  /* 0x000000f63018723c */ /* 0x010fec000008102c */
[----:B------:R-:W-:Y:S04]  /*6b9a0*/  STL.64 [R1+0x2bb0], R246 ;  /* 0x002bb0f601007387 */ /* 0x000fe80000100a00 */
[----:B------:R-:W-:-:S13]  /*6b9b0*/  STL.64 [R1+0x2ba8], R244 ;  /* 0x002ba8f401007387 */ /* 0x000fda0000100a00 */
[----:B------:R-:W-:Y:S04]  /*6b9c0*/  STL.64 [R1+0xa80], R24 ;  /* 0x000a801801007387 */ /* 0x000fe80000100a00 */
[----:B------:R2:W-:Y:S02]  /*6b9d0*/  STL.64 [R1+0xa88], R26 ;  /* 0x000a881a01007387 */ /* 0x0005e40000100a00 */
[C---:B--2---:R-:W-:Y:S06]  /*6b9e0*/  HMMA.1688.F32.TF32 R24, R48.reuse, R10, R52 ;  /* 0x0000000a3018723c */ /* 0x044fec0000081034 */
[----:B------:R-:W-:Y:S01]  /*6b9f0*/  HMMA.1688.F32.TF32 R28, R48, R22, R56 ;  /* 0x00000016301c723c */ /* 0x000fe20000081038 */
[----:B------:R-:W-:-:S15]  /*6ba00*/  STL.64 [R1+0x2bd8], R10 ;  /* 0x002bd80a01007387 */ /* 0x000fde0000100a00 */
[----:B------:R-:W-:-:S01]  /*6ba10*/  NOP ;  /* 0x0000000000007918 */ /* 0x000fc20000000000 */
[----:B------:R-:W-:Y:S04]  /*6ba20*/  STL.64 [R1+0xa60], R24 ;  /* 0x000a601801007387 */ /* 0x000fe80000100a00 */
[----:B------:R1:W-:Y:S02]  /*6ba30*/  STL.64 [R1+0xa68], R26 ;  /* 0x000a681a01007387 */ /* 0x0003e40000100a00 */
[C---:B-1----:R-:W-:Y:S02]  /*6ba40*/  HMMA.1688.F32.TF32 R24, R48.reuse, R238, R60 ;  /* 0x000000ee3018723c */ /* 0x042fe4000008103c */
[----:B------:R-:W-:Y:S04]  /*6ba50*/  STL.64 [R1+0x2be0], R22 ;  /* 0x002be01601007387 */ /* 0x000fe80000100a00 */
[----:B------:R-:W-:Y:S04]  /*6ba60*/  STL.64 [R1+0xa40], R28 ;  /* 0x000a401c01007387 */ /* 0x000fe80000100a00 */
[----:B------:R-:W-:Y:S04]  /*6ba70*/  STL.64 [R1+0xa48], R30 ;  /* 0x000a481e01007387 */ /* 0x000fe80000100a00 */
[----:B------:R-:W-:Y:S04]  /*6ba80*/  STL.64 [R1+0x2bd0], R238 ;  /* 0x002bd0ee01007387 */ /* 0x000fe80000100a00 */
[----:B------:R-:W-:Y:S05]  /*6ba90*/  STL.64 [R1+0x2bc8], R236 ;  /* 0x002bc8ec01007387 */ /* 0x000fea0000100a00 */
[----:B------:R-:W-:Y:S04]  /*6baa0*/  STL.64 [R1+0xa20], R24 ;  /* 0x000a201801007387 */ /* 0x000fe80000100a00 */
[----:B------:R1:W-:Y:S02]  /*6bab0*/  STL.64 [R1+0xa28], R26 ;  /* 0x000a281a01007387 */ /* 0x0003e40000100a00 */
[C---:B-1----:R-:W-:Y:S06]  /*6bac0*/  HMMA.1688.F32.TF32 R24, R48.reuse, R234, R64 ;  /* 0x000000ea3018723c */ /* 0x042fec0000081040 */
[----:B------:R-:W-:Y:S01]  /*6bad0*/  STL.64 [R1+0x2be8], R234 ;  /* 0x002be8ea01007387 */ /* 0x000fe20000100a00 */
[----:B------:R-:W-:-:S15]  /*6bae0*/  HMMA.1688.F32.TF32 R28, R48, R230, R68 ;  /* 0x000000e6301c723c */ /* 0x000fde0000081044 */
[----:B------:R-:W-:-:S01]  /*6baf0*/  NOP ;  /* 0x0000000000007918 */ /* 0x000fc20000000000 */
        /* <DEDUP_REMOVED lines=13> */
[----:B------:R1:W-:Y:S04]  /*6bbd0*/  STL.64 [R1+0x9c8], R30 ;  /* 0x0009c81e01007387 */ /* 0x0003e80000100a00 */
[----:B------:R-:W-:Y:S01]  /*6bbe0*/  STL.64 [R1+0x2c10], R218 ;  /* 0x002c10da01007387 */ /* 0x000fe20000100a00 */
[C---:B-1----:R-:W-:Y:S05]  /*6bbf0*/  HMMA.1688.F32.TF32 R28, R48.reuse, R214, R84 ;  /* 0x000000d6301c723c */ /* 0x042fea0000081054 */
[----:B------:R-:W-:Y:S04]  /*6bc00*/  STL.64 [R1+0x9b0], R24 ;  /* 0x0009b01801007387 */ /* 0x000fe80000100a00 */
[----:B------:R1:W-:Y:S02]  /*6bc10*/  STL.64 [R1+0x9b8], R26 ;  /* 0x0009b81a01007387 */ /* 0x0003e40000100a00 */
[C---:B-1----:R-:W-:Y:S06]  /*6bc20*/  HMMA.1688.F32.TF32 R24, R48.reuse, R210, R88 ;  /* 0x000000d23018723c */ /* 0x042fec0000081058 */
[C---:B------:R-:W-:Y:S06]  /*6bc30*/  HMMA.1688.F32.TF32 R32, R48.reuse, R206, R180 ;  /* 0x000000ce3020723c */ /* 0x040fec00000810b4 */
[----:B------:R-:W-:Y:S04]  /*6bc40*/  STL.64 [R1+0x9a0], R28 ;  /* 0x0009a01c01007387 */ /* 0x000fe80000100a00 */
[----:B------:R1:W-:Y:S02]  /*6bc50*/  STL.64 [R1+0x9a8], R30 ;  /* 0x0009a81e01007387 */ /* 0x0003e40000100a00 */
[C---:B-1----:R-:W-:Y:S05]  /*6bc60*/  HMMA.1688.F32.TF32 R28, R48.reuse, R202, R184 ;  /* 0x000000ca301c723c */ /* 0x042fea00000810b8 */
[----:B------:R-:W-:Y:S04]  /*6bc70*/  STL.64 [R1+0x990], R24 ;  /* 0x0009901801007387 */ /* 0x000fe80000100a00 */
[----:B------:R1:W-:Y:S02]  /*6bc80*/  STL.64 [R1+0x998], R26 ;  /* 0x0009981a01007387 */ /* 0x0003e40000100a00 */
[----:B-1----:R-:W-:Y:S02]  /*6bc90*/  HMMA.1688.F32.TF32 R24, R48, R198, R188 ;  /* 0x000000c63018723c */ /* 0x002fe400000810bc */
[----:B------:R1:W-:Y:S04]  /*6bca0*/  STL.64 [R1+0x980], R32 ;  /* 0x0009802001007387 */ /* 0x0003e80000100a00 */
[----:B------:R2:W-:Y:S04]  /*6bcb0*/  STL.64 [R1+0x988], R34 ;  /* 0x0009882201007387 */ /* 0x0005e80000100a00 */
[----:B------:R-:W3:Y:S04]  /*6bcc0*/  LDL.LU R84, [R1+0x5f0] ;  /* 0x0005f00001547983 */ /* 0x000ee80000300800 */
[----:B------:R-:W-:Y:S04]  /*6bcd0*/  STL.64 [R1+0x970], R28 ;  /* 0x0009701c01007387 */ /* 0x000fe80000100a00 */
[----:B------:R-:W-:Y:S05]  /*6bce0*/  STL.64 [R1+0x978], R30 ;  /* 0x0009781e01007387 */ /* 0x000fea0000100a00 */
        /* <DEDUP_REMOVED lines=121> */
[----:B-1----:R-:W4:Y:S02]  /*6c480*/  LDL.LU.64 R186, [R1+0x2ca8] ;  /* 0x002ca80001ba7983 */ /* 0x002f240000300a00 */
[----:B----4-:R-:W-:-:S15]  /*6c490*/  HMMA.1688.F32.TF32 R180, R48, R186, R180 ;  /* 0x000000ba30b4723c */ /* 0x010fde00000810b4 */
[----:B------:R-:W-:-:S08]  /*6c4a0*/  NOP ;  /* 0x0000000000007918 */ /* 0x000fd00000000000 */
[----:B------:R-:W-:Y:S04]  /*6c4b0*/  STL.64 [R1+0x930], R180 ;  /* 0x000930b401007387 */ /* 0x000fe80000100a00 */
[----:B------:R1:W-:Y:S04]  /*6c4c0*/  STL.64 [R1+0x938], R182 ;  /* 0x000938b601007387 */ /* 0x0003e80000100a00 */
[----:B-1----:R-:W2:Y:S01]  /*6c4d0*/  LDL.LU.64 R182, [R1+0x2ca0] ;  /* 0x002ca00001b67983 */ /* 0x002ea20000300a00 */
[C---:B------:R-:W-:Y:S06]  /*6c4e0*/  HMMA.1688.F32.TF32 R224, R48.reuse, R174, R224 ;  /* 0x000000ae30e0723c */ /* 0x040fec00000810e0 */
[C---:B------:R-:W-:Y:S06]  /*6c4f0*/  HMMA.1688.F32.TF32 R24, R48.reuse, R150, R24 ;  /* 0x000000963018723c */ /* 0x040fec0000081018 */
        /* <DEDUP_REMOVED lines=11> */
[----:B------:R1:W-:Y:S04]  /*6c5b0*/  STL.64 [R1+0x908], R226 ;  /* 0x000908e201007387 */ /* 0x0003e80000100a00 */
[----:B------:R-:W-:Y:S04]  /*6c5c0*/  STL.64 [R1+0x8f0], R220 ;  /* 0x0008f0dc01007387 */ /* 0x000fe80000100a00 */
[----:B------:R2:W-:Y:S01]  /*6c5d0*/  STL.64 [R1+0x8f8], R222 ;  /* 0x0008f8de01007387 */ /* 0x0005e20000100a00 */
[C---:B-1----:R-:W-:Y:S06]  /*6c5e0*/  HMMA.1688.F32.TF32 R224, R48.reuse, R162, R244 ;  /* 0x000000a230e0723c */ /* 0x042fec00000810f4 */
[C---:B--2---:R-:W-:Y:S02]  /*6c5f0*/  HMMA.1688.F32.TF32 R220, R48.reuse, R158, R248 ;  /* 0x0000009e30dc723c */ /* 0x044fe400000810f8 */
[----:B------:R-:W-:Y:S04]  /*6c600*/  STL.64 [R1+0x8e0], R216 ;  /* 0x0008e0d801007387 */ /* 0x000fe80000100a00 */
[----:B------:R1:W-:Y:S02]  /*6c610*/  STL.64 [R1+0x8e8], R218 ;  /* 0x0008e8da01007387 */ /* 0x0003e40000100a00 */
[----:B-1----:R-:W-:Y:S09]  /*6c620*/  HMMA.1688.F32.TF32 R216, R48, R154, R240 ;  /* 0x0000009a30d8723c */ /* 0x002ff200000810f0 */
[----:B------:R-:W-:Y:S04]  /*6c630*/  STL.64 [R1+0x8d0], R224 ;  /* 0x0008d0e001007387 */ /* 0x000fe80000100a00 */
[----:B------:R1:W-:Y:S04]  /*6c640*/  STL.64 [R1+0x8d8], R226 ;  /* 0x0008d8e201007387 */ /* 0x0003e80000100a00 */
[----:B------:R-:W-:Y:S04]  /*6c650*/  STL.64 [R1+0x8c0], R220 ;  /* 0x0008c0dc01007387 */ /* 0x000fe80000100a00 */
[----:B------:R-:W-:Y:S01]  /*6c660*/  STL.64 [R1+0x8c8], R222 ;  /* 0x0008c8de01007387 */ /* 0x000fe20000100a00 */
[----:B------:R-:W-:-:S02]  /*6c670*/  IMAD.MOV.U32 R251, RZ, RZ, R20 ;  /* 0x000000fffffb7224 */ /* 0x000fc400078e0014 */
[----:B------:R-:W-:Y:S02]  /*6c680*/  IMAD.MOV.U32 R250, RZ, RZ, R21 ;  /* 0x000000fffffa7224 */ /* 0x000fe400078e0015 */
[----:B------:R-:W-:Y:S02]  /*6c690*/  IMAD.MOV.U32 R235, RZ, RZ, R16 ;  /* 0x000000ffffeb7224 */ /* 0x000fe400078e0010 */
[----:B------:R-:W-:Y:S01]  /*6c6a0*/  IMAD.MOV.U32 R234, RZ, RZ, R17 ;  /* 0x000000ffffea7224 */ /* 0x000fe200078e0011 */
[----:B------:R-:W-:Y:S01]  /*6c6b0*/  MOV R11, R18 ;  /* 0x00000012000b7202 */ /* 0x000fe20000000f00 */
[----:B------:R-:W-:Y:S01]  /*6c6c0*/  IMAD.MOV.U32 R10, RZ, RZ, R19 ;  /* 0x000000ffff0a7224 */ /* 0x000fe200078e0013 */
[----:B------:R-:W-:Y:S04]  /*6c6d0*/  LDS R240, [R232+UR13+0x21880] ;  /* 0x0218800de8f07984 */ /* 0x000fe80008000800 */
[----:B------:R-:W-:Y:S04]  /*6c6e0*/  LDS R242, [R232+UR13+0x21c80] ;  /* 0x021c800de8f27984 */ /* 0x000fe80008000800 */
[----:B------:R-:W-:Y:S04]  /*6c6f0*/  LDS R241, [R233+UR13+0x21880] ;  /* 0x0218800de9f17984 */ /* 0x000fe80008000800 */
[----:B------:R-:W2:Y:S01]  /*6c700*/  LDS R243, [R233+UR13+0x21c80] ;  /* 0x021c800de9f37984 */ /* 0x000ea20008000800 */
[----:B-1----:R-:W-:-:S02]  /*6c710*/  IMAD.MOV.U32 R226, RZ, RZ, R13 ;  /* 0x000000ffffe27224 */ /* 0x002fc400078e000d */
[----:B------:R-:W-:Y:S01]  /*6c720*/  IMAD.MOV.U32 R227, RZ, RZ, R12 ;  /* 0x000000ffffe37224 */ /* 0x000fe200078e000c */
[----:B------:R-:W-:Y:S01]  /*6c730*/  UIMAD UR16, UR9, -0x20, UR10 ;  /* 0xffffffe0091078a4 */ /* 0x000fe2000f8e020a */
[----:B------:R-:W-:Y:S04]  /*6c740*/  STL.64 [R1+0x8b0], R216 ;  /* 0x0008b0d801007387 */ /* 0x000fe80000100a00 */
[----:B------:R1:W-:Y:S04]  /*6c750*/  STL.64 [R1+0x8b8], R218 ;  /* 0x0008b8da01007387 */ /* 0x0003e80000100a00 */
[----:B------:R-:W-:Y:S04]  /*6c760*/  STL.64 [R1+0x8a0], R24 ;  /* 0x0008a01801007387 */ /* 0x000fe80000100a00 */
[----:B------:R4:W-:Y:S01]  /*6c770*/  STL.64 [R1+0x8a8], R26 ;  /* 0x0008a81a01007387 */ /* 0x0009e20000100a00 */
[C---:B-1----:R-:W-:Y:S06]  /*6c780*/  HMMA.1688.F32.TF32 R216, R48.reuse, R146, R28 ;  /* 0x0000009230d8723c */ /* 0x042fec000008101c */
[C---:B------:R-:W-:Y:S06]  /*6c790*/  HMMA.1688.F32.TF32 R28, R48.reuse, R142, R32 ;  /* 0x0000008e301c723c */ /* 0x040fec0000081020 */
[C---:B----4-:R-:W-:Y:S06]  /*6c7a0*/  HMMA.1688.F32.TF32 R24, R48.reuse, R138, R36 ;  /* 0x0000008a3018723c */ /* 0x050fec0000081024 */
[C---:B------:R-:W-:Y:S05]  /*6c7b0*/  HMMA.1688.F32.TF32 R32, R48.reuse, R134, R40 ;  /* 0x000000863020723c */ /* 0x040fea0000081028 */
[----:B------:R-:W-:Y:S04]  /*6c7c0*/  STL.64 [R1+0x890], R216 ;  /* 0x000890d801007387 */ /* 0x000fe80000100a00 */
[----:B------:R-:W-:Y:S04]  /*6c7d0*/  STL.64 [R1+0x898], R218 ;  /* 0x000898da01007387 */ /* 0x000fe80000100a00 */
[----:B------:R-:W-:Y:S04]  /*6c7e0*/  STL.64 [R1+0x880], R28 ;  /* 0x0008801c01007387 */ /* 0x000fe80000100a00 */
[----:B------:R1:W-:Y:S04]  /*6c7f0*/  STL.64 [R1+0x888], R30 ;  /* 0x0008881e01007387 */ /* 0x0003e80000100a00 */
[----:B------:R-:W-:Y:S04]  /*6c800*/  STL.64 [R1+0x870], R24 ;  /* 0x0008701801007387 */ /* 0x000fe80000100a00 */
[----:B------:R4:W-:Y:S01]  /*6c810*/  STL.64 [R1+0x878], R26 ;  /* 0x0008781a01007387 */ /* 0x0009e20000100a00 */
[----:B------:R-:W-:Y:S01]  /*6c820*/  UISETP.GE.AND UP0, UPT, UR9, UR15, UPT ;  /* 0x0000000f0900728c */ /* 0x000fe2000bf06270 */
[----:B------:R-:W-:Y:S01]  /*6c830*/  BAR.SYNC.DEFER_BLOCKING 0x0 ;  /* 0x0000000000007b1d */ /* 0x000fe20000010000 */
[C---:B-1----:R-:W-:Y:S06]  /*6c840*/  HMMA.1688.F32.TF32 R28, R48.reuse, R130, R44 ;  /* 0x00000082301c723c */ /* 0x042fec000008102c */
[C---:B----4-:R-:W-:Y:S01]  /*6c850*/  HMMA.1688.F32.TF32 R24, R48.reuse, R14, R52 ;  /* 0x0000000e3018723c */ /* 0x050fe20000081034 */
[----:B------:R-:W-:Y:S04]  /*6c860*/  STL.64 [R1+0x860], R32 ;  /* 0x0008602001007387 */ /* 0x000fe80000100a00 */
[----:B------:R1:W-:Y:S02]  /*6c870*/  STL.64 [R1+0x868], R34 ;  /* 0x0008682201007387 */ /* 0x0003e40000100a00 */
[C---:B-1----:R-:W-:Y:S10]  /*6c880*/  HMMA.1688.F32.TF32 R32, R48.reuse, R6, R56 ;  /* 0x000000063020723c */ /* 0x042ff40000081038 */
[----:B------:R-:W-:Y:S04]  /*6c890*/  STL.64 [R1+0x850], R28 ;  /* 0x0008501c01007387 */ /* 0x000fe80000100a00 */
[----:B------:R1:W-:Y:S04]  /*6c8a0*/  STL.64 [R1+0x858], R30 ;  /* 0x0008581e01007387 */ /* 0x0003e80000100a00 */
[----:B------:R-:W-:Y:S04]  /*6c8b0*/  STL.64 [R1+0x830], R24 ;  /* 0x0008301801007387 */ /* 0x000fe80000100a00 */
[----:B------:R4:W-:Y:S01]  /*6c8c0*/  STL.64 [R1+0x838], R26 ;  /* 0x0008381a01007387 */ /* 0x0009e20000100a00 */
        /* <DEDUP_REMOVED lines=19> */
[----:B----4-:R-:W-:Y:S01]  /*6ca00*/  HMMA.1688.F32.TF32 R24, R48, R98, R88 ;  /* 0x000000623018723c */ /* 0x010fe20000081058 */
[----:B------:R-:W-:Y:S04]  /*6ca10*/  STL.64 [R1+0x7c0], R32 ;  /* 0x0007c02001007387 */ /* 0x000fe80000100a00 */
[----:B------:R-:W-:-:S12]  /*6ca20*/  STL.64 [R1+0x7c8], R34 ;  /* 0x0007c82201007387 */ /* 0x000fd80000100a00 */
        /* <DEDUP_REMOVED lines=181> */
[C---:B------:R-:W-:Y:S06]  /*6d580*/  HMMA.1688.F32.TF32 R224, R240.reuse, R226, R220 ;  /* 0x000000e2f0e0723c */ /* 0x040fec00000810dc */
[C---:B------:R-:W-:Y:S06]  /*6d590*/  HMMA.1688.F32.TF32 R232, R240.reuse, R234, R228 ;  /* 0x000000eaf0e8723c */ /* 0x040fec00000810e4 */
[----:B------:R-:W-:Y:S06]  /*6d5a0*/  HMMA.1688.F32.TF32 R248, R240, R250, R236 ;  /* 0x000000faf0f8723c */ /* 0x000fec00000810ec */
[----:B--2---:R-:W-:Y:S01]  /*6d5b0*/  HMMA.1688.F32.TF32 R48, R48, R18, R216 ;  /* 0x000000123030723c */ /* 0x004fe200000810d8 */
[----:B------:R-:W2:-:S15]  /*6d5c0*/  LDL.LU.64 R218, [R1+0x2c10] ;  /* 0x002c100001da7983 */ /* 0x000e9e0000300a00 */
[----:B------:R-:W-:-:S07]  /*6d5d0*/  NOP ;  /* 0x0000000000007918 */ /* 0x000fce0000000000 */
[----:B------:R1:W-:Y:S04]  /*6d5e0*/  STL.64 [R1+0x570], R48 ;  /* 0x0005703001007387 */ /* 0x0003e80000100a00 */
[----:B------:R3:W-:Y:S04]  /*6d5f0*/  STL.64 [R1+0x578], R50 ;  /* 0x0005783201007387 */ /* 0x0007e80000100a00 */
[----:B-1----:R-:W4:Y:S01]  /*6d600*/  LDL.LU R48, [R1+0x50] ;  /* 0x0000500001307983 */ /* 0x002f220000300800 */
[----:B---3--:R-:W-:Y:S01]  /*6d610*/  MOV R50, R9 ;  /* 0x0000000900327202 */ /* 0x008fe20000000f00 */
[----:B------:R-:W-:-:S02]  /*6d620*/  IMAD.MOV.U32 R51, RZ, RZ, R8 ;  /* 0x000000ffff337224 */ /* 0x000fc400078e0008 */
[C---:B------:R-:W-:Y:S01]  /*6d630*/  HMMA.1688.F32.TF32 R8, R240.reuse, R10, R20 ;  /* 0x0000000af008723c */ /* 0x040fe20000081014 */
[----:B------:R-:W-:Y:S01]  /*6d640*/  IMAD.MOV.U32 R49, RZ, RZ, R2 ;  /* 0x000000ffff317224 */ /* 0x000fe200078e0002 */
[----:B------:R-:W1:Y:S01]  /*6d650*/  LDC R21, c[0x0][0x23c] ;  /* 0x00008f00ff157b82 */ /* 0x000e620000000800 */
[----:B------:R-:W3:Y:S04]  /*6d660*/  LDL.LU R2, [R1+0x2c08] ;  /* 0x002c080001027983 */ /* 0x000ee80000300800 */
[----:B------:R-:W2:Y:S04]  /*6d670*/  LDL.LU.64 R222, [R1+0x2c00] ;  /* 0x002c000001de7983 */ /* 0x000ea80000300a00 */
[----:B------:R-:W-:Y:S04]  /*6d680*/  STL.64 [R1+0x550], R224 ;  /* 0x000550e001007387 */ /* 0x000fe80000100a00 */
[----:B------:R1:W-:Y:S04]  /*6d690*/  STL.64 [R1+0x558], R226 ;  /* 0x000558e201007387 */ /* 0x0003e80000100a00 */
[----:B-1----:R-:W2:Y:S04]  /*6d6a0*/  LDL.LU.64 R226, [R1+0x2bf8] ;  /* 0x002bf80001e27983 */ /* 0x002ea80000300a00 */
[----:B------:R-:W2:Y:S04]  /*6d6b0*/  LDL.LU.64 R230, [R1+0x2bf0] ;  /* 0x002bf00001e67983 */ /* 0x000ea80000300a00 */
[----:B------:R-:W-:Y:S04]  /*6d6c0*/  STL.64 [R1+0x530], R232 ;  /* 0x000530e801007387 */ /* 0x000fe80000100a00 */
[----:B------:R1:W-:Y:S04]  /*6d6d0*/  STL.64 [R1+0x538], R234 ;  /* 0x000538ea01007387 */ /* 0x0003e80000100a00 */
[----:B-1----:R-:W2:Y:S04]  /*6d6e0*/  LDL.LU.64 R234, [R1+0x2be8] ;  /* 0x002be80001ea7983 */ /* 0x002ea80000300a00 */
[----:B------:R-:W2:Y:S04]  /*6d6f0*/  LDL.LU.64 R22, [R1+0x2be0] ;  /* 0x002be00001167983 */ /* 0x000ea80000300a00 */
[----:B------:R-:W-:Y:S04]  /*6d700*/  STL.64 [R1+0x510], R8 ;  /* 0x0005100801007387 */ /* 0x000fe80000100a00 */
[----:B------:R1:W-:Y:S04]  /*6d710*/  STL.64 [R1+0x518], R10 ;  /* 0x0005180a01007387 */ /* 0x0003e80000100a00 */
[----:B-1----:R-:W4:Y:S04]  /*6d720*/  LDL.LU.64 R10, [R1+0x2bd8] ;  /* 0x002bd800010a7983 */ /* 0x002f280000300a00 */
[----:B------:R-:W3:Y:S04]  /*6d730*/  LDL.LU.64 R8, [R1+0x2038] ;  /* 0x0020380001087983 */ /* 0x000ee80000300a00 */
[----:B------:R-:W2:Y:S04]  /*6d740*/  LDL.LU.64 R24, [R1+0x2030] ;  /* 0x0020300001187983 */ /* 0x000ea80000300a00 */
[----:B------:R-:W2:Y:S04]  /*6d750*/  LDL.LU.64 R238, [R1+0x2bd0] ;  /* 0x002bd00001ee7983 */ /* 0x000ea80000300a00 */
        /* <DEDUP_REMOVED lines=9> */
[----:B-1----:R-:W3:Y:S04]  /*6d7f0*/  LDL.LU.64 R246, [R1+0x2bb0] ;  /* 0x002bb00001f67983 */ /* 0x002ee80000300a00 */
[----:B------:R-:W4:Y:S02]  /*6d800*/  LDL.LU.64 R244, [R1+0x2ba8] ;  /* 0x002ba80001f47983 */ /* 0x000f240000300a00 */
[----:B----4-:R-:W-:-:S02]  /*6d810*/  IMAD.MOV.U32 R250, RZ, RZ, R245 ;  /* 0x000000fffffa7224 */ /* 0x010fc400078e00f5 */
[----:B------:R-:W-:-:S07]  /*6d820*/  IMAD.MOV.U32 R251, RZ, RZ, R244 ;  /* 0x000000fffffb7224 */ /* 0x000fce00078e00f4 */
[C---:B---3--:R-:W-:Y:S06]  /*6d830*/  HMMA.1688.F32.TF32 R248, R240.reuse, R246, R248 ;  /* 0x000000f6f0f8723c */ /* 0x048fec00000810f8 */
[----:B------:R-:W-:Y:S01]  /*6d840*/  HMMA.1688.F32.TF32 R244, R240, R10, R48 ;  /* 0x0000000af0f4723c */ /* 0x000fe20000081030 */
[----:B------:R-:W3:-:S15]  /*6d850*/  LDL.LU.64 R48, [R1+0x2028] ;  /* 0x0020280001307983 */ /* 0x000ede0000300a00 */
[----:B------:R-:W-:-:S01]  /*6d860*/  NOP ;  /* 0x0000000000007918 */ /* 0x000fc20000000000 */
[----:B------:R1:W-:Y:S04]  /*6d870*/  STL.64 [R1+0x4b0], R248 ;  /* 0x0004b0f801007387 */ /* 0x0003e80000100a00 */
[----:B------:R-:W-:Y:S04]  /*6d880*/  STL.64 [R1+0x4b8], R250 ;  /* 0x0004b8fa01007387 */ /* 0x000fe80000100a00 */
[----:B------:R-:W4:Y:S04]  /*6d890*/  LDL.LU.64 R28, [R1+0x1f40] ;  /* 0x001f4000011c7983 */ /* 0x000f280000300a00 */
[----:B------:R-:W-:Y:S04]  /*6d8a0*/  STL.64 [R1+0x490], R244 ;  /* 0x000490f401007387 */ /* 0x000fe80000100a00 */
[----:B------:R-:W-:Y:S04]  /*6d8b0*/  STL.64 [R1+0x498], R246 ;  /* 0x000498f601007387 */ /* 0x000fe80000100a00 */
[----:B------:R-:W4:Y:S04]  /*6d8c0*/  LDL.LU.64 R12, [R1+0x2020] ;  /* 0x00202000010c7983 */ /* 0x000f280000300a00 */
[----:B------:R-:W4:Y:S04]  /*6d8d0*/  LDL.LU.64 R32, [R1+0x2018] ;  /* 0x0020180001207983 */ /* 0x000f280000300a00 */
[----:B------:R-:W4:Y:S04]  /*6d8e0*/  LDL.LU.64 R16, [R1+0x2010] ;  /* 0x0020100001107983 */ /* 0x000f280000300a00 */
[----:B------:R-:W4:Y:S01]  /*6d8f0*/  LDL.LU.64 R36, [R1+0x2008] ;  /* 0x0020080001247983 */ /* 0x000f220000300a00 */
[----:B------:R-:W-:-:S03]  /*6d900*/  IMAD.SHL.U32 R132, R21, 0x20, RZ ;  /* 0x0000002015847824 */ /* 0x000fc600078e00ff */
[----:B------:R-:W4:Y:S01]  /*6d910*/  LDL.LU.64 R20, [R1+0x2000] ;  /* 0x0020000001147983 */ /* 0x000f220000300a00 */
[----:B------:R-:W-:-:S03]  /*6d920*/  IMAD.SHL.U32 R132, R132, 0x4, RZ ;  /* 0x0000000484847824 */ /* 0x000fc600078e00ff */
[----:B------:R-:W4:Y:S01]  /*6d930*/  LDL.LU.64 R40, [R1+0x1ff8] ;  /* 0x001ff80001287983 */ /* 0x000f220000300a00 */
[----:B-1----:R-:W1:Y:S01]  /*6d940*/  LDC R249, c[0x0][0x23c] ;  /* 0x00008f00fff97b82 */ /* 0x002e620000000800 */
[-C--:B------:R-:W-:Y:S02]  /*6d950*/  IADD3 R64, P0, R8, R132.reuse, RZ ;  /* 0x0000008408407210 */ /* 0x080fe40007f1e0ff */
[----:B--2---:R-:W-:Y:S01]  /*6d960*/  IADD3 R65, P1, R24, R132, RZ ;  /* 0x0000008418417210 */ /* 0x004fe20007f3e0ff */
[----:B------:R-:W-:Y:S01]  /*6d970*/  STL.64 [R1+0x2b90], R66 ;  /* 0x002b904201007387 */ /* 0x000fe20000100a00 */
[----:B------:R-:W-:-:S03]  /*6d980*/  IADD3.X R8, R9, R2, RZ, P0, !PT ;  /* 0x0000000209087210 */ /* 0x000fc600007fe4ff */
[----:B------:R-:W-:Y:S01]  /*6d990*/  STL.64 [R1+0x2b88], R64 ;  /* 0x002b884001007387 */ /* 0x000fe20000100a00 */
[----:B------:R-:W-:-:S03]  /*6d9a0*/  IMAD.X R9, R25, 0x1, R2, P1 ;  /* 0x0000000119097824 */ /* 0x000fc600008e0602 */
[----:B------:R-:W2:Y:S04]  /*6d9b0*/  LDL.LU.64 R24, [R1+0x1ff0] ;  /* 0x001ff00001187983 */ /* 0x000ea80000300a00 */
[----:B------:R-:W2:Y:S04]  /*6d9c0*/  LDL.LU.64 R44, [R1+0x1fe8] ;  /* 0x001fe800012c7983 */ /* 0x000ea80000300a00 */
[----:B------:R-:W-:Y:S01]  /*6d9d0*/  STL.64 [R1+0x2ba0], R70 ;  /* 0x002ba04601007387 */ /* 0x000fe20000100a00 */
[----:B---3--:R-:W-:-:S05]  /*6d9e0*/  IADD3 R68, P0, R48, R132, RZ ;  /* 0x0000008430447210 */ /* 0x008fca0007f1e0ff */
[----:B------:R-:W-:Y:S01]  /*6d9f0*/  IMAD.X R10, R49, 0x1, R2, P0 ;  /* 0x00000001310a7824 */ /* 0x000fe200000e0602 */
[-C--:B----4-:R-:W-:Y:S02]  /*6da00*/  IADD3 R69, P1, R28, R132.reuse, RZ ;  /* 0x000000841c457210 */ /* 0x090fe40007f3e0ff */
[----:B------:R-:W-:-:S03]  /*6da10*/  IADD3 R72, P0, R12, R132, RZ ;  /* 0x000000840c487210 */ /* 0x000fc60007f1e0ff */
[----:B------:R-:W-:Y:S01]  /*6da20*/  STL.64 [R1+0x2b98], R68 ;  /* 0x002b984401007387 */ /* 0x000fe20000100a00 */
[----:B------:R-:W-:-:S03]  /*6da30*/  IMAD.X R11, R29, 0x1, R2, P1 ;  /* 0x000000011d0b7824 */ /* 0x000fc600008e0602 */
[----:B------:R-:W3:Y:S01]  /*6da40*/  LDL.LU.64 R28, [R1+0x1fe0] ;  /* 0x001fe000011c7983 */ /* 0x000ee20000300a00 */
[----:B------:R-:W-:-:S03]  /*6da50*/  IADD3 R73, P1, R32, R132, RZ ;  /* 0x0000008420497210 */ /* 0x000fc60007f3e0ff */
[----:B------:R-:W4:Y:S04]  /*6da60*/  LDL.LU.64 R52, [R1+0x1fd8] ;  /* 0x001fd80001347983 */ /* 0x000f280000300a00 */
[----:B------:R1:W-:Y:S01]  /*6da70*/  STL.64 [R1+0x2b58], R10 ;  /* 0x002b580a01007387 */ /* 0x0003e20000100a00 */
[----:B------:R-:W-:-:S03]  /*6da80*/  IMAD.X R12, R13, 0x1, R2, P0 ;  /* 0x000000010d0c7824 */ /* 0x000fc600000e0602 */
[----:B------:R1:W-:Y:S01]  /*6da90*/  STL.64 [R1+0x2b50], R8 ;  /* 0x002b500801007387 */ /* 0x0003e20000100a00 */
[--C-:B------:R-:W-:Y:S01]  /*6daa0*/  IMAD.X R13, R33, 0x1, R2.reuse, P1 ;  /* 0x00000001210d7824 */ /* 0x100fe200008e0602 */
[-C--:B------:R-:W-:Y:S02]  /*6dab0*/  IADD3 R76, P0, R16, R132.reuse, RZ ;  /* 0x00000084104c7210 */ /* 0x080fe40007f1e0ff */
[----:B------:R-:W4:Y:S01]  /*6dac0*/  LDL.LU.64 R32, [R1+0x1fd0] ;  /* 0x001fd00001207983 */ /* 0x000f220000300a00 */
[----:B------:R-:W-:Y:S02]  /*6dad0*/  IADD3 R77, P1, R36, R132, RZ ;  /* 0x00000084244d7210 */ /* 0x000fe40007f3e0ff */
[----:B------:R-:W-:Y:S01]  /*6dae0*/  IADD3.X R16, R17, R2, RZ, P0, !PT ;  /* 0x0000000211107210 */ /* 0x000fe200007fe4ff */
[----:B-1----:R-:W4:Y:S02]  /*6daf0*/  LDL.LU.64 R10, [R1+0x1fc8] ;  /* 0x001fc800010a7983 */ /* 0x002f240000300a00 */
[----:B------:R-:W-:-:S02]  /*6db00*/  IMAD.X R17, R37, 0x1, R2, P1 ;  /* 0x0000000125117824 */ /* 0x000fc400008e0602 */
[----:B------:R-:W4:Y:S04]  /*6db10*/  LDL.LU.64 R36, [R1+0x1fc0] ;  /* 0x001fc00001247983 */ /* 0x000f280000300a00 */
[----:B------:R-:W4:Y:S01]  /*6db20*/  LDL.LU.64 R8, [R1+0x1fb8] ;  /* 0x001fb80001087983 */ /* 0x000f220000300a00 */
[-C--:B------:R-:W-:Y:S02]  /*6db30*/  IADD3 R80, P0, R20, R132.reuse, RZ ;  /* 0x0000008414507210 */ /* 0x080fe40007f1e0ff */
[-C--:B------:R-:W-:Y:S01]  /*6db40*/  IADD3 R81, P1, R40, R132.reuse, RZ ;  /* 0x0000008428517210 */ /* 0x080fe20007f3e0ff */
[----:B------:R1:W-:Y:S04]  /*6db50*/  STL.64 [R1+0x2b68], R18 ;  /* 0x002b681201007387 */ /* 0x0003e80000100a00 */
[----:B------:R-:W-:Y:S01]  /*6db60*/  STL.64 [R1+0x2b60], R16 ;  /* 0x002b601001007387 */ /* 0x000fe20000100a00 */
[--C-:B------:R-:W-:Y:S01]  /*6db70*/  IMAD.X R20, R21, 0x1, R2.reuse, P0 ;  /* 0x0000000115147824 */ /* 0x100fe200000e0602 */
[-C--:B--2---:R-:W-:Y:S01]  /*6db80*/  IADD3 R84, P0, R24, R132.reuse, RZ ;  /* 0x0000008418547210 */ /* 0x084fe20007f1e0ff */
[--C-:B------:R-:W-:Y:S01]  /*6db90*/  IMAD.X R21, R41, 0x1, R2.reuse, P1 ;  /* 0x0000000129157824 */ /* 0x100fe200008e0602 */
[----:B------:R-:W-:Y:S01]  /*6dba0*/  IADD3 R85, P1, R44, R132, RZ ;  /* 0x000000842c557210 */ /* 0x000fe20007f3e0ff */
[----:B------:R-:W2:Y:S02]  /*6dbb0*/  LDL.LU.64 R40, [R1+0x1fb0] ;  /* 0x001fb00001287983 */ /* 0x000ea40000300a00 */
[----:B------:R-:W-:-:S02]  /*6dbc0*/  IMAD.X R24, R25, 0x1, R2, P0 ;  /* 0x0000000119187824 */ /* 0x000fc400000e0602 */
[----:B------:R-:W-:Y:S01]  /*6dbd0*/  IMAD.X R25, R45, 0x1, R2, P1 ;  /* 0x000000012d197824 */ /* 0x000fe200008e0602 */
[----:B-1----:R-:W2:Y:S04]  /*6dbe0*/  LDL.LU.64 R18, [R1+0x1fa8] ;  /* 0x001fa80001127983 */ /* 0x002ea80000300a00 */
[----:B------:R-:W2:Y:S04]  /*6dbf0*/  LDL.LU.64 R44, [R1+0x1fa0] ;  /* 0x001fa000012c7983 */ /* 0x000ea80000300a00 */
[----:B------:R-:W2:Y:S04]  /*6dc00*/  LDL.LU.64 R66, [R1+0x1f98] ;  /* 0x001f980001427983 */ /* 0x000ea80000300a00 */
[----:B------:R-:W2:Y:S04]  /*6dc10*/  LDL.LU.64 R48, [R1+0x1f90] ;  /* 0x001f900001307983 */ /* 0x000ea80000300a00 */
[----:B------:R-:W2:Y:S04]  /*6dc20*/  LDL.LU.64 R50, [R1+0x1f88] ;  /* 0x001f880001327983 */ /* 0x000ea80000300a00 */
[----:B------:R1:W-:Y:S04]  /*6dc30*/  STL.64 [R1+0x2b80], R26 ;  /* 0x002b801a01007387 */ /* 0x0003e80000100a00 */
[----:B------:R2:W-:Y:S04]  /*6dc40*/  STL.64 [R1+0x2b78], R24 ;  /* 0x002b781801007387 */ /* 0x0005e80000100a00 */
[----:B-1----:R-:W2:Y:S04]  /*6dc50*/  LDL.LU.64 R26, [R1+0x1f80] ;  /* 0x001f8000011a7983 */ /* 0x002ea80000300a00 */
[----:B------:R-:W2:Y:S01]  /*6dc60*/  LDL.LU.64 R16, [R1+0x1f78] ;  /* 0x001f780001107983 */ /* 0x000ea20000300a00 */
[----:B---3--:R-:W-:-:S02]  /*6dc70*/  IADD3 R88, P0, R28, R132, RZ ;  /* 0x000000841c587210 */ /* 0x008fc40007f1e0ff */
[----:B----4-:R-:W-:Y:S02]  /*6dc80*/  IADD3 R89, P1, R52, R132, RZ ;  /* 0x0000008434597210 */ /* 0x010fe40007f3e0ff */
[----:B------:R-:W-:-:S03]  /*6dc90*/  IADD3.X R28, R29, R2, RZ, P0, !PT ;  /* 0x000000021d1c7210 */ /* 0x000fc600007fe4ff */
[----:B------:R-:W-:Y:S01]  /*6dca0*/  IMAD.X R29, R53, 0x1, R2, P1 ;  /* 0x00000001351d7824 */ /* 0x000fe200008e0602 */
[-C--:B------:R-:W-:Y:S01]  /*6dcb0*/  IADD3 R92, P0, R32, R132.reuse, RZ ;  /* 0x00000084205c7210 */ /* 0x080fe20007f1e0ff */
[----:B------:R-:W3:Y:S01]  /*6dcc0*/  LDL.LU.64 R52, [R1+0x1f70] ;  /* 0x001f700001347983 */ /* 0x000ee20000300a00 */
[----:B------:R-:W-:-:S03]  /*6dcd0*/  IADD3 R93, P1, R10, R132, RZ ;  /* 0x000000840a5d7210 */ /* 0x000fc60007f3e0ff */
[--C-:B------:R-:W-:Y:S01]  /*6dce0*/  IMAD.X R32, R33, 0x1, R2.reuse, P0 ;  /* 0x0000000121207824 */ /* 0x100fe200000e0602 */
[-C--:B------:R-:W-:Y:S01]  /*6dcf0*/  IADD3 R96, P0, R36, R132.reuse, RZ ;  /* 0x0000008424607210 */ /* 0x080fe20007f1e0ff */
[--C-:B------:R-:W-:Y:S01]  /*6dd00*/  IMAD.X R33, R11, 0x1, R2.reuse, P1 ;  /* 0x000000010b217824 */ /* 0x100fe200008e0602 */
[----:B------:R-:W-:Y:S01]  /*6dd10*/  IADD3 R97, P1, R8, R132, RZ ;  /* 0x0000008408617210 */ /* 0x000fe20007f3e0ff */
[----:B------:R-:W4:Y:S04]  /*6dd20*/  LDL.LU.64 R10, [R1+0x1f68] ;  /* 0x001f6800010a7983 */ /* 0x000f280000300a00 */
[----:B------:R-:W4:Y:S01]  /*6dd30*/  LDL.LU.64 R56, [R1+0x1f60] ;  /* 0x001f600001387983 */ /* 0x000f220000300a00 */
[----:B------:R-:W-:-:S03]  /*6dd40*/  IMAD.X R36, R37, 0x1, R2, P0 ;  /* 0x0000000125247824 */ /* 0x000fc600000e0602 */
[----:B------:R-:W4:Y:S01]  /*6dd50*/  LDL.LU.64 R60, [R1+0x1f58] ;  /* 0x001f5800013c7983 */ /* 0x000f220000300a00 */
[----:B------:R-:W-:-:S03]  /*6dd60*/  IMAD.X R37, R9, 0x1, R2, P1 ;  /* 0x0000000109257824 */ /* 0x000fc600008e0602 */
[----:B------:R-:W4:Y:S01]  /*6dd70*/  LDL.LU.64 R8, [R1+0x1f50] ;  /* 0x001f500001087983 */ /* 0x000f220000300a00 */
[----:B--2---:R-:W-:-:S03]  /*6dd80*/  IADD3 R100, P0, R40, R132, RZ ;  /* 0x0000008428647210 */ /* 0x004fc60007f1e0ff */
[----:B------:R-:W2:Y:S04]  /*6dd90*/  LDL.LU.64 R64, [R1+0x1f48] ;  /* 0x001f480001407983 */ /* 0x000ea80000300a00 */
[----:B------:R-:W2:Y:S01]  /*6dda0*/  LDL.LU.64 R24, [R1+0x1f38] ;  /* 0x001f380001187983 */ /* 0x000ea20000300a00 */
[----:B------:R-:W-:Y:S02]  /*6ddb0*/  IADD3 R101, P1, R18, R132, RZ ;  /* 0x0000008412657210 */ /* 0x000fe40007f3e0ff */
[----:B------:R-:W-:Y:S02]  /*6ddc0*/  IADD3.X R40, R41, R2, RZ, P0, !PT ;  /* 0x0000000229287210 */ /* 0x000fe400007fe4ff */
[-C--:B------:R-:W-:Y:S01]  /*6ddd0*/  IADD3 R104, P0, R44, R132.reuse, RZ ;  /* 0x000000842c687210 */ /* 0x080fe20007f1e0ff */
[----:B------:R-:W-:Y:S01]  /*6dde0*/  IMAD.X R41, R19, 0x1, R2, P1 ;  /* 0x0000000113297824 */ /* 0x000fe200008e0602 */
[----:B------:R-:W-:-:S03]  /*6ddf0*/  IADD3 R105, P1, R66, R132, RZ ;  /* 0x0000008442697210 */ /* 0x000fc60007f3e0ff */
[--C-:B------:R-:W-:Y:S01]  /*6de00*/  IMAD.X R44, R45, 0x1, R2.reuse, P0 ;  /* 0x000000012d2c7824 */ /* 0x100fe200000e0602 */
[-C--:B------:R-:W-:Y:S01]  /*6de10*/  IADD3 R108, P0, R48, R132.reuse, RZ ;  /* 0x00000084306c7210 */ /* 0x080fe20007f1e0ff */
[----:B------:R-:W2:Y:S01]  /*6de20*/  LDL.LU.64 R18, [R1+0x1f30] ;  /* 0x001f300001127983 */ /* 0x000ea20000300a00 */
[--C-:B------:R-:W-:Y:S01]  /*6de30*/  IMAD.X R45, R67, 0x1, R2.reuse, P1 ;  /* 0x00000001432d7824 */ /* 0x100fe200008e0602 */
[-C--:B------:R-:W-:Y:S02]  /*6de40*/  IADD3 R109, P1, R50, R132.reuse, RZ ;  /* 0x00000084326d7210 */ /* 0x080fe40007f3e0ff */
[--C-:B------:R-:W-:Y:S01]  /*6de50*/  IMAD.X R48, R49, 0x1, R2.reuse, P0 ;  /* 0x0000000131307824 */ /* 0x100fe200000e0602 */
[-C--:B------:R-:W-:Y:S02]  /*6de60*/  IADD3 R112, P0, R26, R132.reuse, RZ ;  /* 0x000000841a707210 */ /* 0x080fe40007f1e0ff */
[----:B------:R-:W-:Y:S01]  /*6de70*/  IMAD.X R49, R51, 0x1, R2, P1 ;  /* 0x0000000133317824 */ /* 0x000fe200008e0602 */
[----:B------:R-:W-:-:S02]  /*6de80*/  IADD3 R113, P1, R16, R132, RZ ;  /* 0x0000008410717210 */ /* 0x000fc40007f3e0ff */
[----:B------:R-:W-:Y:S02]  /*6de90*/  IADD3.X R50, R27, R2, RZ, P0, !PT ;  /* 0x000000021b327210 */ /* 0x000fe400007fe4ff */
[----:B------:R-:W2:Y:S01]  /*6dea0*/  LDL.LU.64 R26, [R1+0x1f28] ;  /* 0x001f2800011a7983 */ /* 0x000ea20000300a00 */
[----:B------:R-:W-:-:S03]  /*6deb0*/  IMAD.X R51, R17, 0x1, R2, P1 ;  /* 0x0000000111337824 */ /* 0x000fc600008e0602 */
[----:B------:R-:W2:Y:S04]  /*6dec0*/  LDL.LU.64 R16, [R1+0x1f20] ;  /* 0x001f200001107983 */ /* 0x000ea80000300a00 */
[----:B------:R-:W2:Y:S01]  /*6ded0*/  LDL.LU.64 R68, [R1+0x1f18] ;  /* 0x001f180001447983 */ /* 0x000ea20000300a00 */
[----:B---3--:R-:W-:-:S05]  /*6dee0*/  IADD3 R116, P0, R52, R132, RZ ;  /* 0x0000008434747210 */ /* 0x008fca0007f1e0ff */
[----:B------:R-:W-:Y:S01]  /*6def0*/  IMAD.X R52, R53, 0x1, R2, P0 ;  /* 0x0000000135347824 */ /* 0x000fe200000e0602 */
[-C--:B----4-:R-:W-:Y:S02]  /*6df00*/  IADD3 R117, P1, R10, R132.reuse, RZ ;  /* 0x000000840a757210 */ /* 0x090fe40007f3e0ff */
[----:B------:R-:W-:-:S03]  /*6df10*/  IADD3 R120, P0, R56, R132, RZ ;  /* 0x0000008438787210 */ /* 0x000fc60007f1e0ff */
[--C-:B------:R-:W-:Y:S02]  /*6df20*/  IMAD.X R53, R11, 0x1, R2.reuse, P1 ;  /* 0x000000010b357824 */ /* 0x100fe400008e0602 */
[--C-:B------:R-:W-:Y:S01]  /*6df30*/  IMAD.X R56, R57, 0x1, R2.reuse, P0 ;  /* 0x0000000139387824 */ /* 0x100fe200000e0602 */
[----:B------:R-:W3:Y:S01]  /*6df40*/  LDL.LU.64 R10, [R1+0x1e40] ;  /* 0x001e4000010a7983 */ /* 0x000ee20000300a00 */
[-C--:B------:R-:W-:Y:S02]  /*6df50*/  IADD3 R124, P0, R8, R132.reuse, RZ ;  /* 0x00000084087c7210 */ /* 0x080fe40007f1e0ff */
[----:B------:R-:W-:Y:S02]  /*6df60*/  IADD3 R121, P1, R60, R132, RZ ;  /* 0x000000843c797210 */ /* 0x000fe40007f3e0ff */
[----:B------:R-:W-:Y:S02]  /*6df70*/  IADD3.X R60, R9, R2, RZ, P0, !PT ;  /* 0x00000002093c7210 */ /* 0x000fe400007fe4ff */
[----:B------:R-:W4:Y:S04]  /*6df80*/  LDL.LU.64 R8, [R1+0x1f10] ;  /* 0x001f100001087983 */ /* 0x000f280000300a00 */
[----:B------:R-:W4:Y:S01]  /*6df90*/  LDL.LU.64 R128, [R1+0x1f08] ;  /* 0x001f080001807983 */ /* 0x000f220000300a00 */
[----:B------:R-:W-:Y:S01]  /*6dfa0*/  IMAD.X R57, R61, 0x1, R2, P1 ;  /* 0x000000013d397824 */ /* 0x000fe200008e0602 */
[----:B--2---:R-:W-:-:S02]  /*6dfb0*/  IADD3 R125, P1, R64, R132, RZ ;  /* 0x00000084407d7210 */ /* 0x004fc40007f3e0ff */
[----:B------:R-:W-:-:S03]  /*6dfc0*/  IADD3 R244, P0, R24, R132, RZ ;  /* 0x0000008418f47210 */ /* 0x000fc60007f1e0ff */
[----:B------:R-:W-:Y:S01]  /*6dfd0*/  IMAD.X R61, R65, 0x1, R2, P1 ;  /* 0x00000001413d7824 */ /* 0x000fe200008e0602 */
[----:B------:R-:W-:-:S05]  /*6dfe0*/  IADD3 R245, P1, R18, R132, RZ ;  /* 0x0000008412f57210 */ /* 0x000fca0007f3e0ff */
[----:B------:R1:W-:Y:S01]  /*6dff0*/  STL.64 [R1+0x2ae0], R244 ;  /* 0x002ae0f401007387 */ /* 0x0003e20000100a00 */
[----:B------:R-:W-:-:S03]  /*6e000*/  IMAD.X R209, R19, 0x1, R2, P1 ;  /* 0x0000000113d17824 */ /* 0x000fc600008e0602 */
[----:B------:R-:W2:Y:S01]  /*6e010*/  LDL.LU.64 R66, [R1+0x1f00] ;  /* 0x001f000001427983 */ /* 0x000ea20000300a00 */
[----:B------:R-:W-:-:S03]  /*6e020*/  IMAD.X R208, R25, 0x1, R2, P0 ;  /* 0x0000000119d07824 */ /* 0x000fc600000e0602 */
[----:B------:R-:W2:Y:S04]  /*6e030*/  LDL.LU.64 R64, [R1+0x1ef8] ;  /* 0x001ef80001407983 */ /* 0x000ea80000300a00 */
[----:B------:R-:W2:Y:S04]  /*6e040*/  LDL.LU.64 R24, [R1+0x1ef0] ;  /* 0x001ef00001187983 */ /* 0x000ea80000300a00 */
[----:B------:R-:W2:Y:S01]  /*6e050*/  LDL.LU.64 R18, [R1+0x1ee8] ;  /* 0x001ee80001127983 */ /* 0x000ea20000300a00 */
[----:B-1----:R-:W-:-:S04]  /*6e060*/  IMAD.SHL.U32 R245, R249, 0x20, RZ ;  /* 0x00000020f9f57824 */ /* 0x002fc800078e00ff */
[----:B------:R-:W-:-:S05]  /*6e070*/  IMAD.SHL.U32 R245, R245, 0x4, RZ ;  /* 0x00000004f5f57824 */ /* 0x000fca00078e00ff */
[-C--:B------:R-:W-:Y:S02]  /*6e080*/  IADD3 R247, P1, R16, R245.reuse, RZ ;  /* 0x000000f510f77210 */ /* 0x080fe40007f3e0ff */
[----:B------:R-:W-:-:S04]  /*6e090*/  IADD3 R246, P0, R26, R245, RZ ;  /* 0x000000f51af67210 */ /* 0x000fc80007f1e0ff */
[----:B------:R-:W-:Y:S01]  /*6e0a0*/  IADD3.X R212, R27, R2, RZ, P0, !PT ;  /* 0x000000021bd47210 */ /* 0x000fe200007fe4ff */
[--C-:B------:R-:W-:Y:S01]  /*6e0b0*/  IMAD.X R213, R17, 0x1, R2.reuse, P1 ;  /* 0x0000000111d57824 */ /* 0x100fe200008e0602 */
[----:B------:R-:W-:Y:S01]  /*6e0c0*/  IADD3 R248, P0, R68, R245, RZ ;  /* 0x000000f544f87210 */ /* 0x000fe20007f1e0ff */
[----:B------:R-:W-:Y:S04]  /*6e0d0*/  STL.64 [R1+0x2ae8], R208 ;  /* 0x002ae8d001007387 */ /* 0x000fe80000100a00 */
[----:B------:R-:W-:Y:S04]  /*6e0e0*/  STL.64 [R1+0x2af0], R246 ;  /* 0x002af0f601007387 */ /* 0x000fe80000100a00 */
[----:B------:R-:W2:Y:S01]  /*6e0f0*/  LDL.LU.64 R16, [R1+0x1ee0] ;  /* 0x001ee00001107983 */ /* 0x000ea20000300a00 */
[----:B------:R-:W-:-:S03]  /*6e100*/  IMAD.X R216, R69, 0x1, R2, P0 ;  /* 0x0000000145d87824 */ /* 0x000fc600000e0602 */
[----:B------:R-:W2:Y:S04]  /*6e110*/  LDL.LU.64 R26, [R1+0x1ed8] ;  /* 0x001ed800011a7983 */ /* 0x000ea80000300a00 */
[----:B------:R-:W-:Y:S01]  /*6e120*/  STL.64 [R1+0x2af8], R212 ;  /* 0x002af8d401007387 */ /* 0x000fe20000100a00 */
[----:B---3--:R-:W-:-:S05]  /*6e130*/  IADD3 R249, P1, R10, R245, RZ ;  /* 0x000000f50af97210 */ /* 0x008fca0007f3e0ff */
[--C-:B------:R-:W-:Y:S01]  /*6e140*/  IMAD.X R217, R11, 0x1, R2.reuse, P1 ;  /* 0x000000010bd97824 */ /* 0x100fe200008e0602 */
[-C--:B----4-:R-:W-:Y:S02]  /*6e150*/  IADD3 R250, P0, R8, R245.reuse, RZ ;  /* 0x000000f508fa7210 */ /* 0x090fe40007f1e0ff */
[----:B------:R-:W-:Y:S01]  /*6e160*/  IADD3 R251, P1, R128, R245, RZ ;  /* 0x000000f580fb7210 */ /* 0x000fe20007f3e0ff */
[----:B------:R-:W-:Y:S04]  /*6e170*/  STL.64 [R1+0x2b00], R248 ;  /* 0x002b00f801007387 */ /* 0x000fe80000100a00 */
[----:B------:R-:W3:Y:S04]  /*6e180*/  LDL.LU.64 R10, [R1+0x1ed0] ;  /* 0x001ed000010a7983 */ /* 0x000ee80000300a00 */
[----:B------:R-:W-:Y:S01]  /*6e190*/  STL.64 [R1+0x2b08], R216 ;  /* 0x002b08d801007387 */ /* 0x000fe20000100a00 */
[----:B------:R-:W-:-:S03]  /*6e1a0*/  IMAD.X R220, R9, 0x1, R2, P0 ;  /* 0x0000000109dc7824 */ /* 0x000fc600000e0602 */
[----:B------:R-:W-:Y:S04]  /*6e1b0*/  STL.64 [R1+0x2b10], R250 ;  /* 0x002b10fa01007387 */ /* 0x000fe80000100a00 */
[----:B------:R-:W4:Y:S04]  /*6e1c0*/  LDL.LU.64 R8, [R1+0x1ec8] ;  /* 0x001ec80001087983 */ /* 0x000f280000300a00 */
[----:B------:R-:W4:Y:S04]  /*6e1d0*/  LDL.LU R68, [R1+0x9f0] ;  /* 0x0009f00001447983 */ /* 0x000f280000300800 */
[----:B------:R-:W4:Y:S04]  /*6e1e0*/  LDL.LU R69, [R1+0x9f4] ;  /* 0x0009f40001457983 */ /* 0x000f280000300800 */
[----:B------:R-:W4:Y:S04]  /*6e1f0*/  LDL.LU R70, [R1+0x9f8] ;  /* 0x0009f80001467983 */ /* 0x000f280000300800 */
[----:B------:R-:W4:Y:S01]  /*6e200*/  LDL.LU R71, [R1+0x9fc] ;  /* 0x0009fc0001477983 */ /* 0x000f220000300800 */
[----:B------:R-:W-:Y:S01]  /*6e210*/  IMAD.X R221, R129, 0x1, R2, P1 ;  /* 0x0000000181dd7824 */ /* 0x000fe200008e0602 */
[----:B--2---:R-:W-:-:S02]  /*6e220*/  IADD3 R129, P0, R66, R245, RZ ;  /* 0x000000f542817210 */ /* 0x004fc40007f1e0ff */
[----:B------:R-:W-:Y:S02]  /*6e230*/  IADD3 R128, P1, R64, R245, RZ ;  /* 0x000000f540807210 */ /* 0x000fe40007f3e0ff */
[----:B------:R-:W-:-:S03]  /*6e240*/  IADD3.X R224, R67, R2, RZ, P0, !PT ;  /* 0x0000000243e07210 */ /* 0x000fc600007fe4ff */
[--C-:B------:R-:W-:Y:S01]  /*6e250*/  IMAD.X R225, R65, 0x1, R2.reuse, P1 ;  /* 0x0000000141e17824 */ /* 0x100fe200008e0602 */
[-C--:B------:R-:W-:Y:S02]  /*6e260*/  IADD3 R65, P0, R24, R245.reuse, RZ ;  /* 0x000000f518417210 */ /* 0x080fe40007f1e0ff */
[-C--:B------:R-:W-:Y:S01]  /*6e270*/  IADD3 R64, P1, R18, R245.reuse, RZ ;  /* 0x000000f512407210 */ /* 0x080fe20007f3e0ff */
[----:B------:R-:W-:Y:S04]  /*6e280*/  STL.64 [R1+0x2b18], R220 ;  /* 0x002b18dc01007387 */ /* 0x000fe80000100a00 */
[----:B------:R-:W-:Y:S01]  /*6e290*/  STL [R1], R129 ;  /* 0x0000008101007387 */ /* 0x000fe20000100800 */
[--C-:B------:R-:W-:Y:S02]  /*6e2a0*/  IMAD.X R228, R25, 0x1, R2.reuse, P0 ;  /* 0x0000000119e47824 */ /* 0x100fe400000e0602 */
[----:B------:R-:W-:Y:S01]  /*6e2b0*/  IMAD.X R229, R19, 0x1, R2, P1 ;  /* 0x0000000113e57824 */ /* 0x000fe200008e0602 */
[----:B------:R-:W-:Y:S04]  /*6e2c0*/  STL [R1+0x4], R128 ;  /* 0x0000048001007387 */ /* 0x000fe80000100800 */
[----:B------:R-:W-:Y:S04]  /*6e2d0*/  STL.64 [R1+0x2b20], R224 ;  /* 0x002b20e001007387 */ /* 0x000fe80000100a00 */
[----:B------:R-:W-:Y:S04]  /*6e2e0*/  STL [R1+0x8], R65 ;  /* 0x0000084101007387 */ /* 0x000fe80000100800 */
[----:B------:R-:W2:Y:S04]  /*6e2f0*/  LDL.LU.64 R24, [R1+0x1ea8] ;  /* 0x001ea80001187983 */ /* 0x000ea80000300a00 */
[----:B------:R-:W-:Y:S04]  /*6e300*/  STL [R1+0xc], R64 ;  /* 0x00000c4001007387 */ /* 0x000fe80000100800 */
[----:B------:R-:W-:Y:S01]  /*6e310*/  STL.64 [R1+0x2b28], R228 ;  /* 0x002b28e401007387 */ /* 0x000fe20000100a00 */
[----:B------:R-:W-:-:S02]  /*6e320*/  IADD3 R19, P0, R16, R245, RZ ;  /* 0x000000f510137210 */ /* 0x000fc40007f1e0ff */
[----:B------:R-:W-:-:S03]  /*6e330*/  IADD3 R18, P1, R26, R245, RZ ;  /* 0x000000f51a127210 */ /* 0x000fc60007f3e0ff */
[--C-:B------:R-:W-:Y:S02]  /*6e340*/  IMAD.X R232, R17, 0x1, R2.reuse, P0 ;  /* 0x0000000111e87824 */ /* 0x100fe400000e0602 */
[----:B------:R-:W-:Y:S01]  /*6e350*/  IMAD.X R233, R27, 0x1, R2, P1 ;  /* 0x000000011be97824 */ /* 0x000fe200008e0602 */
[----:B------:R1:W-:Y:S04]  /*6e360*/  STL [R1+0x10], R19 ;  /* 0x0000101301007387 */ /* 0x0003e80000100800 */
[----:B------:R-:W2:Y:S04]  /*6e370*/  LDL.LU R16, [R1+0xa10] ;  /* 0x000a100001107983 */ /* 0x000ea80000300800 */
[----:B------:R1:W-:Y:S04]  /*6e380*/  STL [R1+0x14], R18 ;  /* 0x0000141201007387 */ /* 0x0003e80000100800 */
[----:B------:R-:W2:Y:S01]  /*6e390*/  LDL.LU R17, [R1+0xa14] ;  /* 0x000a140001117983 */ /* 0x000ea20000300800 */
[----:B-1----:R-:W-:Y:S01]  /*6e3a0*/  MOV R19, R236 ;  /* 0x000000ec00137202 */ /* 0x002fe20000000f00 */
[----:B------:R-:W-:-:S02]  /*6e3b0*/  IMAD.MOV.U32 R18, RZ, RZ, R237 ;  /* 0x000000ffff127224 */ /* 0x000fc400078e00ed */
[----:B------:R-:W-:Y:S04]  /*6e3c0*/  STL.64 [R1+0x2b30], R232 ;  /* 0x002b30e801007387 */ /* 0x000fe80000100a00 */
[----:B------:R-:W2:Y:S04]  /*6e3d0*/  LDL.LU.64 R128, [R1+0x1ec0] ;  /* 0x001ec00001807983 */ /* 0x000ea80000300a00 */
[----:B------:R-:W2:Y:S01]  /*6e3e0*/  LDL.LU.64 R66, [R1+0x1eb8] ;  /* 0x001eb80001427983 */ /* 0x000ea20000300a00 */
[-C--:B---3--:R-:W-:Y:S02]  /*6e3f0*/  IADD3 R26, P0, R10, R245.reuse, RZ ;  /* 0x000000f50a1a7210 */ /* 0x088fe40007f1e0ff */
[----:B----4-:R-:W-:-:S03]  /*6e400*/  IADD3 R64, P1, R8, R245, RZ ;  /* 0x000000f508407210 */ /* 0x010fc60007f3e0ff */
[--C-:B------:R-:W-:Y:S02]  /*6e410*/  IMAD.X R236, R11, 0x1, R2.reuse, P0 ;  /* 0x000000010bec7824 */ /* 0x100fe400000e0602 */
[----:B------:R-:W-:Y:S02]  /*6e420*/  IMAD.X R237, R9, 0x1, R2, P1 ;  /* 0x0000000109ed7824 */ /* 0x000fe400008e0602 */
[C---:B------:R-:W-:Y:S01]  /*6e430*/  HMMA.1688.F32.TF32 R8, R240.reuse, R22, R68 ;  /* 0x00000016f008723c */ /* 0x040fe20000081044 */
[----:B------:R1:W-:Y:S04]  /*6e440*/  STL [R1+0x18], R26 ;  /* 0x0000181a01007387 */ /* 0x0003e80000100800 */
[----:B-1----:R-:W3:Y:S04]  /*6e450*/  LDL.LU.64 R26, [R1+0x1eb0] ;  /* 0x001eb000011a7983 */ /* 0x002ee80000300a00 */
[----:B------:R1:W-:Y:S04]  /*6e460*/  STL [R1+0x1c], R64 ;  /* 0x00001c4001007387 */ /* 0x0003e80000100800 */
[----:B------:R-:W-:Y:S04]  /*6e470*/  STL.64 [R1+0x2b38], R236 ;  /* 0x002b38ec01007387 */ /* 0x000fe80000100a00 */
[----:B------:R-:W4:Y:S04]  /*6e480*/  LDL.LU.64 R68, [R1+0x1e90] ;  /* 0x001e900001447983 */ /* 0x000f280000300a00 */
[----:B-1----:R-:W4:Y:S04]  /*6e490*/  LDL.LU.64 R64, [R1+0x1e88] ;  /* 0x001e880001407983 */ /* 0x002f280000300a00 */
[----:B------:R1:W-:Y:S04]  /*6e4a0*/  STL.64 [R1+0x470], R8 ;  /* 0x0004700801007387 */ /* 0x0003e80000100a00 */
[----:B------:R1:W-:Y:S04]  /*6e4b0*/  STL.64 [R1+0x478], R10 ;  /* 0x0004780a01007387 */ /* 0x0003e80000100a00 */
[----:B-1----:R-:W4:Y:S04]  /*6e4c0*/  LDL.LU R8, [R1+0xa30] ;  /* 0x000a300001087983 */ /* 0x002f280000300800 */
[----:B------:R-:W4:Y:S04]  /*6e4d0*/  LDL.LU R9, [R1+0xa34] ;  /* 0x000a340001097983 */ /* 0x000f280000300800 */
[----:B------:R-:W4:Y:S04]  /*6e4e0*/  LDL.LU R10, [R1+0xa38] ;  /* 0x000a3800010a7983 */ /* 0x000f280000300800 */
[----:B------:R-:W4:Y:S04]  /*6e4f0*/  LDL.LU R11, [R1+0xa3c] ;  /* 0x000a3c00010b7983 */ /* 0x000f280000300800 */
[----:B------:R-:W4:Y:S04]  /*6e500*/  LDL.LU.64 R70, [R1+0x1ea0] ;  /* 0x001ea00001467983 */ /* 0x000f280000300a00 */
[----:B------:R-:W4:Y:S01]  /*6e510*/  LDL.LU.64 R22, [R1+0x1e98] ;  /* 0x001e980001167983 */ /* 0x000f220000300a00 */
[----:B--2---:R-:W-:Y:S01]  /*6e520*/  HMMA.1688.F32.TF32 R16, R240, R238, R16 ;  /* 0x000000eef010723c */ /* 0x004fe20000081010 */
[----:B------:R-:W-:-:S02]  /*6e530*/  IADD3 R201, P3, R24, R245, RZ ;  /* 0x000000f518c97210 */ /* 0x000fc40007f7e0ff */
[-C--:B------:R-:W-:Y:S02]  /*6e540*/  IADD3 R196, P0, R128, R245.reuse, RZ ;  /* 0x000000f580c47210 */ /* 0x080fe40007f1e0ff */
[----:B------:R-:W-:Y:S01]  /*6e550*/  IADD3 R197, P1, R66, R245, RZ ;  /* 0x000000f542c57210 */ /* 0x000fe20007f3e0ff */
[----:B------:R-:W-:-:S04]  /*6e560*/  IMAD.X R185, R25, 0x1, R2, P3 ;  /* 0x0000000119b97824 */ /* 0x000fc800018e0602 */
[----:B------:R-:W-:Y:S01]  /*6e570*/  STL.64 [R1+0x2b40], R196 ;  /* 0x002b40c401007387 */ /* 0x000fe20000100a00 */
[--C-:B------:R-:W-:Y:S02]  /*6e580*/  IMAD.X R180, R129, 0x1, R2.reuse, P0 ;  /* 0x0000000181b47824 */ /* 0x100fe400000e0602 */
[----:B------:R-:W-:Y:S01]  /*6e590*/  IMAD.X R181, R67, 0x1, R2, P1 ;  /* 0x0000000143b57824 */ /* 0x000fe200008e0602 */
[----:B---3--:R-:W-:-:S05]  /*6e5a0*/  IADD3 R200, P2, R26, R245, RZ ;  /* 0x000000f51ac87210 */ /* 0x008fca0007f5e0ff */
[----:B------:R-:W-:Y:S04]  /*6e5b0*/  STL.64 [R1+0x2b48], R200 ;  /* 0x002b48c801007387 */ /* 0x000fe80000100a00 */
[----:B------:R-:W2:Y:S04]  /*6e5c0*/  LDL.LU R24, [R1+0xa50] ;  /* 0x000a500001187983 */ /* 0x000ea80000300800 */
[----:B------:R-:W2:Y:S01]  /*6e5d0*/  LDL.LU R25, [R1+0xa54] ;  /* 0x000a540001197983 */ /* 0x000ea20000300800 */
[----:B------:R-:W-:-:S03]  /*6e5e0*/  IADD3.X R184, R27, R2, RZ, P2, !PT ;  /* 0x000000021bb87210 */ /* 0x000fc600017fe4ff */
[----:B------:R-:W2:Y:S04]  /*6e5f0*/  LDL.LU R26, [R1+0xa58] ;  /* 0x000a5800011a7983 */ /* 0x000ea80000300800 */
[----:B------:R-:W2:Y:S04]  /*6e600*/  LDL.LU R27, [R1+0xa5c] ;  /* 0x000a5c00011b7983 */ /* 0x000ea80000300800 */
[----:B------:R-:W3:Y:S04]  /*6e610*/  LDL.LU.64 R128, [R1+0x1e80] ;  /* 0x001e800001807983 */ /* 0x000ee80000300a00 */
[----:B------:R-:W3:Y:S04]  /*6e620*/  LDL.LU.64 R66, [R1+0x1e78] ;  /* 0x001e780001427983 */ /* 0x000ee80000300a00 */
[----:B------:R-:W-:Y:S04]  /*6e630*/  STL.64 [R1+0x450], R16 ;  /* 0x0004501001007387 */ /* 0x000fe80000100a00 */
[----:B------:R1:W-:Y:S01]  /*6e640*/  STL.64 [R1+0x458], R18 ;  /* 0x0004581201007387 */ /* 0x0003e20000100a00 */
[----:B----4-:R-:W-:-:S05]  /*6e650*/  IADD3 R168, P2, R68, R245, RZ ;  /* 0x000000f544a87210 */ /* 0x010fca0007f5e0ff */
[----:B------:R-:W-:Y:S01]  /*6e660*/  IMAD.X R160, R69, 0x1, R2, P2 ;  /* 0x0000000145a07824 */ /* 0x000fe200010e0602 */
[----:B-1----:R-:W4:Y:S01]  /*6e670*/  LDL.LU.64 R18, [R1+0x1e70] ;  /* 0x001e700001127983 */ /* 0x002f220000300a00 */
[----:B------:R-:W-:Y:S03]  /*6e680*/  HMMA.1688.F32.TF32 R8, R240, R234, R8 ;  /* 0x000000eaf008723c */ /* 0x000fe60000081008 */
[----:B------:R-:W4:Y:S01]  /*6e690*/  LDL.LU.64 R16, [R1+0x1e68] ;  /* 0x001e680001107983 */ /* 0x000f220000300a00 */
[----:B------:R-:W-:-:S03]  /*6e6a0*/  IADD3 R164, P0, R70, R245, RZ ;  /* 0x000000f546a47210 */ /* 0x000fc60007f1e0ff */
[----:B------:R-:W4:Y:S04]  /*6e6b0*/  LDL.LU R68, [R1+0xa70] ;  /* 0x000a700001447983 */ /* 0x000f280000300800 */
[----:B------:R-:W4:Y:S01]  /*6e6c0*/  LDL.LU R69, [R1+0xa74] ;  /* 0x000a740001457983 */ /* 0x000f220000300800 */
[----:B------:R-:W-:-:S03]  /*6e6d0*/  IMAD.X R156, R71, 0x1, R2, P0 ;  /* 0x00000001479c7824 */ /* 0x000fc600000e0602 */
[----:B------:R-:W4:Y:S04]  /*6e6e0*/  LDL.LU R70, [R1+0xa78] ;  /* 0x000a780001467983 */ /* 0x000f280000300800 */
[----:B------:R-:W4:Y:S01]  /*6e6f0*/  LDL.LU R71, [R1+0xa7c] ;  /* 0x000a7c0001477983 */ /* 0x000f220000300800 */
[-C--:B------:R-:W-:Y:S02]  /*6e700*/  IADD3 R165, P1, R22, R245.reuse, RZ ;  /* 0x000000f516a57210 */ /* 0x080fe40007f3e0ff */
[----:B------:R-:W-:-:S03]  /*6e710*/  IADD3 R169, P3, R64, R245, RZ ;  /* 0x000000f540a97210 */ /* 0x000fc60007f7e0ff */
[--C-:B------:R-:W-:Y:S02]  /*6e720*/  IMAD.X R157, R23, 0x1, R2.reuse, P1 ;  /* 0x00000001179d7824 */ /* 0x100fe400008e0602 */
[----:B------:R-:W-:Y:S01]  /*6e730*/  IMAD.X R161, R65, 0x1, R2, P3 ;  /* 0x0000000141a17824 */ /* 0x000fe200018e0602 */
[----:B------:R-:W4:Y:S04]  /*6e740*/  LDL.LU.64 R22, [R1+0x1e60] ;  /* 0x001e600001167983 */ /* 0x000f280000300a00 */
[----:B------:R-:W4:Y:S04]  /*6e750*/  LDL.LU.64 R64, [R1+0x1e58] ;  /* 0x001e580001407983 */ /* 0x000f280000300a00 */
[----:B------:R-:W-:Y:S04]  /*6e760*/  STL.64 [R1+0x440], R8 ;  /* 0x0004400801007387 */ /* 0x000fe80000100a00 */
[----:B------:R1:W-:Y:S04]  /*6e770*/  STL.64 [R1+0x448], R10 ;  /* 0x0004480a01007387 */ /* 0x0003e80000100a00 */
[----:B-1----:R-:W4:Y:S04]  /*6e780*/  LDL.LU.64 R10, [R1+0x1e50] ;  /* 0x001e5000010a7983 */ /* 0x002f280000300a00 */
[----:B------:R-:W4:Y:S01]  /*6e790*/  LDL.LU.64 R8, [R1+0x1e48] ;  /* 0x001e480001087983 */ /* 0x000f220000300a00 */
[----:B--2---:R-:W-:Y:S01]  /*6e7a0*/  HMMA.1688.F32.TF32 R24, R240, R230, R24 ;  /* 0x000000e6f018723c */ /* 0x004fe20000081018 */
[----:B---3--:R-:W-:-:S02]  /*6e7b0*/  IADD3 R148, P0, R128, R245, RZ ;  /* 0x000000f580947210 */ /* 0x008fc40007f1e0ff */
[-C--:B------:R-:W-:Y:S02]  /*6e7c0*/  IADD3 R149, P1, R66, R245.reuse, RZ ;  /* 0x000000f542957210 */ /* 0x080fe40007f3e0ff */
[-C--:B----4-:R-:W-:Y:S02]  /*6e7d0*/  IADD3 R152, P2, R18, R245.reuse, RZ ;  /* 0x000000f512987210 */ /* 0x090fe40007f5e0ff */
[-C--:B------:R-:W-:Y:S02]  /*6e7e0*/  IADD3 R153, P3, R16, R245.reuse, RZ ;  /* 0x000000f510997210 */ /* 0x080fe40007f7e0ff */
[----:B------:R-:W2:Y:S01]  /*6e7f0*/  LDL.LU R16, [R1+0xa90] ;  /* 0x000a900001107983 */ /* 0x000ea20000300800 */
[--C-:B------:R-:W-:Y:S02]  /*6e800*/  IMAD.X R144, R19, 0x1, R2.reuse, P2 ;  /* 0x0000000113907824 */ /* 0x100fe400010e0602 */
[--C-:B------:R-:W-:Y:S01]  /*6e810*/  IMAD.X R145, R17, 0x1, R2.reuse, P3 ;  /* 0x0000000111917824 */ /* 0x100fe200018e0602 */
[----:B------:R-:W-:Y:S01]  /*6e820*/  HMMA.1688.F32.TF32 R224, R240, R226, R68 ;  /* 0x000000e2f0e0723c */ /* 0x000fe20000081044 */
[----:B------:R-:W2:Y:S04]  /*6e830*/  LDL.LU R17, [R1+0xa94] ;  /* 0x000a940001117983 */ /* 0x000ea80000300800 */
[----:B------:R-:W2:Y:S04]  /*6e840*/  LDL.LU R18, [R1+0xa98] ;  /* 0x000a980001127983 */ /* 0x000ea80000300800 */
[----:B------:R-:W2:Y:S04]  /*6e850*/  LDL.LU R19, [R1+0xa9c] ;  /* 0x000a9c0001137983 */ /* 0x000ea80000300800 */
[----:B------:R-:W3:Y:S04]  /*6e860*/  LDL.LU.64 R176, [R1+0x1e38] ;  /* 0x001e380001b07983 */ /* 0x000ee80000300a00 */
[----:B------:R-:W4:Y:S04]  /*6e870*/  LDL.LU.64 R172, [R1+0x1e30] ;  /* 0x001e300001ac7983 */ /* 0x000f280000300a00 */
[----:B------:R-:W-:Y:S04]  /*6e880*/  STL.64 [R1+0x430], R24 ;  /* 0x0004301801007387 */ /* 0x000fe80000100a00 */
[----:B------:R1:W-:Y:S01]  /*6e890*/  STL.64 [R1+0x438], R26 ;  /* 0x0004381a01007387 */ /* 0x0003e20000100a00 */
[----:B------:R-:W-:Y:S01]  /*6e8a0*/  IADD3.X R140, R129, R2, RZ, P0, !PT ;  /* 0x00000002818c7210 */ /* 0x000fe200007fe4ff */
[----:B------:R-:W-:Y:S01]  /*6e8b0*/  IMAD.X R141, R67, 0x1, R2, P1 ;  /* 0x00000001438d7824 */ /* 0x000fe200008e0602 */
[----:B------:R-:W-:-:S02]  /*6e8c0*/  IADD3 R132, P0, R22, R245, RZ ;  /* 0x000000f516847210 */ /* 0x000fc40007f1e0ff */
[-C--:B------:R-:W-:Y:S01]  /*6e8d0*/  IADD3 R133, P1, R64, R245.reuse, RZ ;  /* 0x000000f540857210 */ /* 0x080fe20007f3e0ff */
[----:B-1----:R-:W4:Y:S04]  /*6e8e0*/  LDL.LU.64 R26, [R1+0x1e28] ;  /* 0x001e2800011a7983 */ /* 0x002f280000300a00 */
[----:B------:R-:W4:Y:S01]  /*6e8f0*/  LDL.LU.64 R24, [R1+0x1e20] ;  /* 0x001e200001187983 */ /* 0x000f220000300a00 */
[--C-:B------:R-:W-:Y:S02]  /*6e900*/  IMAD.X R22, R23, 0x1, R2.reuse, P0 ;  /* 0x0000000117167824 */ /* 0x100fe400000e0602 */
[----:B------:R-:W-:Y:S01]  /*6e910*/  IMAD.X R23, R65, 0x1, R2, P1 ;  /* 0x0000000141177824 */ /* 0x000fe200008e0602 */
[----:B------:R-:W4:Y:S04]  /*6e920*/  LDL.LU R64, [R1+0xab0] ;  /* 0x000ab00001407983 */ /* 0x000f280000300800 */
[----:B------:R-:W4:Y:S04]  /*6e930*/  LDL.LU R65, [R1+0xab4] ;  /* 0x000ab40001417983 */ /* 0x000f280000300800 */
[----:B------:R-:W4:Y:S04]  /*6e940*/  LDL.LU R66, [R1+0xab8] ;  /* 0x000ab80001427983 */ /* 0x000f280000300800 */
[----:B------:R-:W4:Y:S01]  /*6e950*/  LDL.LU R67, [R1+0xabc] ;  /* 0x000abc0001437983 */ /* 0x000f220000300800 */
[----:B------:R-:W-:-:S02]  /*6e960*/  IADD3 R136, P2, R10, R245, RZ ;  /* 0x000000f50a887210 */ /* 0x000fc40007f5e0ff */
[----:B------:R-:W-:Y:S02]  /*6e970*/  IADD3 R137, P3, R8, R245, RZ ;  /* 0x000000f508897210 */ /* 0x000fe40007f7e0ff */
[----:B------:R-:W-:Y:S02]  /*6e980*/  IADD3.X R128, R11, R2, RZ, P2, !PT ;  /* 0x000000020b807210 */ /* 0x000fe400017fe4ff */
[----:B------:R-:W4:Y:S04]  /*6e990*/  LDL.LU.64 R10, [R1+0x1e18] ;  /* 0x001e1800010a7983 */ /* 0x000f280000300a00 */
[----:B------:R-:W4:Y:S04]  /*6e9a0*/  LDL.LU.64 R70, [R1+0x1e10] ;  /* 0x001e100001467983 */ /* 0x000f280000300a00 */
[----:B------:R-:W-:Y:S04]  /*6e9b0*/  STL.64 [R1+0x420], R224 ;  /* 0x000420e001007387 */ /* 0x000fe80000100a00 */
[----:B------:R-:W-:Y:S04]  /*6e9c0*/  STL.64 [R1+0x428], R226 ;  /* 0x000428e201007387 */ /* 0x000fe80000100a00 */
[----:B------:R-:W4:Y:S01]  /*6e9d0*/  LDL.LU.64 R68, [R1+0x1e08] ;  /* 0x001e080001447983 */ /* 0x000f220000300a00 */
[----:B------:R-:W-:-:S03]  /*6e9e0*/  IMAD.X R129, R9, 0x1, R2, P3 ;  /* 0x0000000109817824 */ /* 0x000fc600018e0602 */
[----:B------:R-:W4:Y:S01]  /*6e9f0*/  LDL.LU.64 R8, [R1+0x1e00] ;  /* 0x001e000001087983 */ /* 0x000f220000300a00 */
[----:B--2---:R-:W-:Y:S01]  /*6ea00*/  HMMA.1688.F32.TF32 R220, R240, R222, R16 ;  /* 0x000000def0dc723c */ /* 0x004fe20000081010 */
[-C--:B---3--:R-:W-:Y:S02]  /*6ea10*/  IADD3 R196, P0, R176, R245.reuse, RZ ;  /* 0x000000f5b0c47210 */ /* 0x088fe40007f1e0ff */
[----:B----4-:R-:W-:-:S03]  /*6ea20*/  IADD3 R200, P1, R172, R245, RZ ;  /* 0x000000f5acc87210 */ /* 0x010fc60007f3e0ff */
[----:B------:R1:W-:Y:S01]  /*6ea30*/  STL [R1+0x4a0], R196 ;  /* 0x0004a0c401007387 */ /* 0x0003e20000100800 */
[--C-:B------:R-:W-:Y:S02]  /*6ea40*/  IMAD.X R176, R177, 0x1, R2.reuse, P0 ;  /* 0x00000001b1b07824 */ /* 0x100fe400000e0602 */
[----:B------:R-:W-:Y:S01]  /*6ea50*/  IMAD.X R172, R173, 0x1, R2, P1 ;  /* 0x00000001adac7824 */ /* 0x000fe200008e0602 */
[----:B------:R-:W-:Y:S01]  /*6ea60*/  STL [R1+0x4a4], R200 ;  /* 0x0004a4c801007387 */ /* 0x000fe20000100800 */
[-C--:B------:R-:W-:Y:S02]  /*6ea70*/  IADD3 R197, P2, R26, R245.reuse, RZ ;  /* 0x000000f51ac57210 */ /* 0x080fe40007f5e0ff */
[----:B-1----:R-:W-:-:S03]  /*6ea80*/  IADD3 R196, P3, R24, R245, RZ ;  /* 0x000000f518c47210 */ /* 0x002fc60007f7e0ff */
[----:B------:R-:W-:Y:S01]  /*6ea90*/  STL [R1+0x4a8], R197 ;  /* 0x0004a8c501007387 */ /* 0x000fe20000100800 */
[----:B------:R-:W-:-:S03]  /*6eaa0*/  IMAD.X R26, R27, 0x1, R2, P2 ;  /* 0x000000011b1a7824 */ /* 0x000fc600010e0602 */
[----:B------:R-:W-:Y:S01]  /*6eab0*/  STL [R1+0x4ac], R196 ;  /* 0x0004acc401007387 */ /* 0x000fe20000100800 */
[----:B------:R-:W-:-:S03]  /*6eac0*/  IMAD.X R25, R25, 0x1, R2, P3 ;  /* 0x0000000119197824 */ /* 0x000fc600018e0602 */
[----:B------:R-:W-:Y:S04]  /*6ead0*/  STL [R1+0x460], R176 ;  /* 0x000460b001007387 */ /* 0x000fe80000100800 */
[----:B------:R-:W-:Y:S04]  /*6eae0*/  STL [R1+0x464], R172 ;  /* 0x000464ac01007387 */ /* 0x000fe80000100800 */
[----:B------:R-:W2:Y:S04]  /*6eaf0*/  LDL.LU R24, [R1+0xad0] ;  /* 0x000ad00001187983 */ /* 0x000ea80000300800 */
[----:B------:R-:W-:Y:S04]  /*6eb00*/  STL [R1+0x468], R26 ;  /* 0x0004681a01007387 */ /* 0x000fe80000100800 */
[----:B------:R1:W-:Y:S01]  /*6eb10*/  STL [R1+0x46c], R25 ;  /* 0x00046c1901007387 */ /* 0x0003e20000100800 */
[----:B------:R-:W-:-:S02]  /*6eb20*/  IADD3 R16, P0, R10, R245, RZ ;  /* 0x000000f50a107210 */ /* 0x000fc40007f1e0ff */
[-C--:B------:R-:W-:Y:S01]  /*6eb30*/  IADD3 R18, P1, R70, R245.reuse, RZ ;  /* 0x000000f546127210 */ /* 0x080fe20007f3e0ff */
[----:B------:R-:W-:Y:S01]  /*6eb40*/  HMMA.1688.F32.TF32 R64, R240, R218, R64 ;  /* 0x000000daf040723c */ /* 0x000fe20000081040 */
[----:B------:R-:W-:Y:S01]  /*6eb50*/  IADD3 R17, P2, R68, R245, RZ ;  /* 0x000000f544117210 */ /* 0x000fe20007f5e0ff */
[----:B-1----:R-:W2:Y:S04]  /*6eb60*/  LDL.LU R25, [R1+0xad4] ;  /* 0x000ad40001197983 */ /* 0x002ea80000300800 */
[----:B------:R-:W2:Y:S04]  /*6eb70*/  LDL.LU R26, [R1+0xad8] ;  /* 0x000ad800011a7983 */ /* 0x000ea80000300800 */
[----:B------:R-:W2:Y:S04]  /*6eb80*/  LDL.LU R27, [R1+0xadc] ;  /* 0x000adc00011b7983 */ /* 0x000ea80000300800 */
[----:B------:R-:W-:Y:S04]  /*6eb90*/  STL.64 [R1+0x410], R220 ;  /* 0x000410dc01007387 */ /* 0x000fe80000100a00 */
[----:B------:R-:W-:Y:S04]  /*6eba0*/  STL.64 [R1+0x418], R222 ;  /* 0x000418de01007387 */ /* 0x000fe80000100a00 */
[----:B------:R1:W-:Y:S04]  /*6ebb0*/  STL [R1+0x3e0], R16 ;  /* 0x0003e01001007387 */ /* 0x0003e80000100800 */
[----:B------:R3:W-:Y:S01]  /*6ebc0*/  STL [R1+0x3e4], R18 ;  /* 0x0003e41201007387 */ /* 0x0007e20000100800 */
[----:B------:R-:W-:-:S03]  /*6ebd0*/  IADD3.X R10, R11, R2, RZ, P0, !PT ;  /* 0x000000020b0a7210 */ /* 0x000fc600007fe4ff */
[----:B------:R-:W-:Y:S04]  /*6ebe0*/  STL [R1+0x3e8], R17 ;  /* 0x0003e81101007387 */ /* 0x000fe80000100800 */
[----:B------:R-:W4:Y:S01]  /*6ebf0*/  LDL.LU.64 R176, [R1+0x1df8] ;  /* 0x001df80001b07983 */ /* 0x000f220000300a00 */
[----:B-1----:R-:W-:Y:S01]  /*6ec00*/  IADD3 R16, P3, R8, R245, RZ ;  /* 0x000000f508107210 */ /* 0x002fe20007f7e0ff */
[----:B------:R-:W-:-:S04]  /*6ec10*/  IMAD.X R70, R71, 0x1, R2, P1 ;  /* 0x0000000147467824 */ /* 0x000fc800008e0602 */
[----:B------:R1:W-:Y:S04]  /*6ec20*/  STL [R1+0x3ec], R16 ;  /* 0x0003ec1001007387 */ /* 0x0003e80000100800 */
[----:B---3--:R-:W3:Y:S04]  /*6ec30*/  LDL.LU.64 R18, [R1+0x1df0] ;  /* 0x001df00001127983 */ /* 0x008ee80000300a00 */
[----:B------:R1:W-:Y:S01]  /*6ec40*/  STL [R1+0x3a0], R10 ;  /* 0x0003a00a01007387 */ /* 0x0003e20000100800 */
[--C-:B------:R-:W-:Y:S02]  /*6ec50*/  IMAD.X R69, R69, 0x1, R2.reuse, P2 ;  /* 0x0000000145457824 */ /* 0x100fe400010e0602 */
[----:B------:R-:W-:Y:S01]  /*6ec60*/  IMAD.X R8, R9, 0x1, R2, P3 ;  /* 0x0000000109087824 */ /* 0x000fe200018e0602 */
[----:B-1----:R-:W3:Y:S04]  /*6ec70*/  LDL.LU.64 R16, [R1+0x1de8] ;  /* 0x001de80001107983 */ /* 0x002ee80000300a00 */
[----:B------:R-:W3:Y:S04]  /*6ec80*/  LDL.LU.64 R10, [R1+0x1de0] ;  /* 0x001de000010a7983 */ /* 0x000ee80000300a00 */
[----:B------:R-:W-:Y:S04]  /*6ec90*/  STL [R1+0x3a4], R70 ;  /* 0x0003a44601007387 */ /* 0x000fe80000100800 */
[----:B------:R-:W3:Y:S04]  /*6eca0*/  LDL.LU R68, [R1+0xc40] ;  /* 0x000c400001447983 */ /* 0x000ee80000300800 */
[----:B------:R1:W-:Y:S04]  /*6ecb0*/  STL [R1+0x3a8], R69 ;  /* 0x0003a84501007387 */ /* 0x0003e80000100800 */
[----:B------:R1:W-:Y:S04]  /*6ecc0*/  STL [R1+0x3ac], R8 ;  /* 0x0003ac0801007387 */ /* 0x0003e80000100800 */
[----:B-1----:R-:W3:Y:S04]  /*6ecd0*/  LDL.LU R69, [R1+0xc44] ;  /* 0x000c440001457983 */ /* 0x002ee80000300800 */
[----:B------:R-:W3:Y:S04]  /*6ece0*/  LDL.LU R70, [R1+0xc48] ;  /* 0x000c480001467983 */ /* 0x000ee80000300800 */
[----:B------:R-:W3:Y:S04]  /*6ecf0*/  LDL.LU R71, [R1+0xc4c] ;  /* 0x000c4c0001477983 */ /* 0x000ee80000300800 */
[----:B------:R-:W3:Y:S04]  /*6ed00*/  LDL.LU.64 R8, [R1+0x1dd8] ;  /* 0x001dd80001087983 */ /* 0x000ee80000300a00 */
[----:B------:R-:W3:Y:S04]  /*6ed10*/  LDL.LU.64 R172, [R1+0x1dd0] ;  /* 0x001dd00001ac7983 */ /* 0x000ee80000300a00 */
[----:B------:R-:W-:Y:S04]  /*6ed20*/  STL.64 [R1+0x3f0], R64 ;  /* 0x0003f04001007387 */ /* 0x000fe80000100a00 */
[----:B------:R1:W-:Y:S04]  /*6ed30*/  STL.64 [R1+0x3f8], R66 ;  /* 0x0003f84201007387 */ /* 0x0003e80000100a00 */
[----:B-1----:R-:W3:Y:S04]  /*6ed40*/  LDL.LU.64 R66, [R1+0x1dc8] ;  /* 0x001dc80001427983 */ /* 0x002ee80000300a00 */
[----:B------:R-:W3:Y:S01]  /*6ed50*/  LDL.LU.64 R64, [R1+0x1dc0] ;  /* 0x001dc00001407983 */ /* 0x000ee20000300a00 */
[----:B--2---:R-:W-:Y:S01]  /*6ed60*/  HMMA.1688.F32.TF32 R212, R240, R214, R24 ;  /* 0x000000d6f0d4723c */ /* 0x004fe20000081018 */
[----:B----4-:R-:W-:-:S05]  /*6ed70*/  IADD3 R196, P0, R176, R245, RZ ;  /* 0x000000f5b0c47210 */ /* 0x010fca0007f1e0ff */
[----:B------:R1:W-:Y:S01]  /*6ed80*/  STL [R1+0x360], R196 ;  /* 0x000360c401007387 */ /* 0x0003e20000100800 */
[----:B------:R-:W-:Y:S01]  /*6ed90*/  IMAD.X R176, R177, 0x1, R2, P0 ;  /* 0x00000001b1b07824 */ /* 0x000fe200000e0602 */
[----:B---3--:R-:W-:-:S05]  /*6eda0*/  IADD3 R200, P1, R18, R245, RZ ;  /* 0x000000f512c87210 */ /* 0x008fca0007f3e0ff */
[--C-:B------:R-:W-:Y:S01]  /*6edb0*/  IMAD.X R18, R19, 0x1, R2.reuse, P1 ;  /* 0x0000000113127824 */ /* 0x100fe200008e0602 */
[-C--:B------:R-:W-:Y:S02]  /*6edc0*/  IADD3 R197, P2, R16, R245.reuse, RZ ;  /* 0x000000f510c57210 */ /* 0x080fe40007f5e0ff */
[----:B-1----:R-:W-:Y:S01]  /*6edd0*/  IADD3 R196, P3, R10, R245, RZ ;  /* 0x000000f50ac47210 */ /* 0x002fe20007f7e0ff */
[----:B------:R-:W-:Y:S04]  /*6ede0*/  STL [R1+0x364], R200 ;  /* 0x000364c801007387 */ /* 0x000fe80000100800 */
[----:B------:R-:W-:Y:S01]  /*6edf0*/  STL [R1+0x368], R197 ;  /* 0x000368c501007387 */ /* 0x000fe20000100800 */
[----:B------:R-:W-:Y:S01]  /*6ee00*/  IADD3.X R17, R17, R2, RZ, P2, !PT ;  /* 0x0000000211117210 */ /* 0x000fe200017fe4ff */
[----:B------:R-:W-:-:S02]  /*6ee10*/  IMAD.X R10, R11, 0x1, R2, P3 ;  /* 0x000000010b0a7824 */ /* 0x000fc400018e0602 */
[----:B------:R-:W-:Y:S04]  /*6ee20*/  STL [R1+0x36c], R196 ;  /* 0x00036cc401007387 */ /* 0x000fe80000100800 */
[----:B------:R-:W-:Y:S04]  /*6ee30*/  STL [R1+0x300], R176 ;  /* 0x000300b001007387 */ /* 0x000fe80000100800 */
[----:B------:R-:W-:Y:S04]  /*6ee40*/  STL [R1+0x304], R18 ;  /* 0x0003041201007387 */ /* 0x000fe80000100800 */
[----:B------:R-:W2:Y:S04]  /*6ee50*/  LDL.LU R16, [R1+0xc70] ;  /* 0x000c700001107983 */ /* 0x000ea80000300800 */
[----:B------:R1:W-:Y:S04]  /*6ee60*/  STL [R1+0x308], R17 ;  /* 0x0003081101007387 */ /* 0x0003e80000100800 */
[----:B------:R3:W-:Y:S04]  /*6ee70*/  STL [R1+0x30c], R10 ;  /* 0x00030c0a01007387 */ /* 0x0007e80000100800 */
[----:B-1----:R-:W2:Y:S01]  /*6ee80*/  LDL.LU R17, [R1+0xc74] ;  /* 0x000c740001117983 */ /* 0x002ea20000300800 */
[----:B---3--:R-:W-:-:S03]  /*6ee90*/  IADD3 R10, P0, R8, R245, RZ ;  /* 0x000000f5080a7210 */ /* 0x008fc60007f1e0ff */
[----:B------:R-:W2:Y:S04]  /*6eea0*/  LDL.LU R18, [R1+0xc78] ;  /* 0x000c780001127983 */ /* 0x000ea80000300800 */
[----:B------:R-:W2:Y:S01]  /*6eeb0*/  LDL.LU R19, [R1+0xc7c] ;  /* 0x000c7c0001137983 */ /* 0x000ea20000300800 */
[----:B------:R-:W-:-:S03]  /*6eec0*/  IADD3 R24, P1, R172, R245, RZ ;  /* 0x000000f5ac187210 */ /* 0x000fc60007f3e0ff */
[----:B------:R-:W-:Y:S04]  /*6eed0*/  STL.64 [R1+0x3d0], R212 ;  /* 0x0003d0d401007387 */ /* 0x000fe80000100a00 */
[----:B------:R-:W-:Y:S04]  /*6eee0*/  STL.64 [R1+0x3d8], R214 ;  /* 0x0003d8d601007387 */ /* 0x000fe80000100a00 */
[----:B------:R1:W-:Y:S01]  /*6eef0*/  STL [R1+0x38], R10 ;  /* 0x0000380a01007387 */ /* 0x0003e20000100800 */
[----:B------:R-:W-:Y:S01]  /*6ef00*/  IMAD.X R8, R9, 0x1, R2, P0 ;  /* 0x0000000109087824 */ /* 0x000fe200000e0602 */
[----:B------:R-:W-:-:S02]  /*6ef10*/  IADD3 R11, P2, R66, R245, RZ ;  /* 0x000000f5420b7210 */ /* 0x000fc40007f5e0ff */
[----:B------:R3:W-:Y:S01]  /*6ef20*/  STL [R1+0x3c], R24 ;  /* 0x00003c1801007387 */ /* 0x0007e20000100800 */
[----:B-1----:R-:W-:-:S03]  /*6ef30*/  IADD3 R10, P3, R64, R245, RZ ;  /* 0x000000f5400a7210 */ /* 0x002fc60007f7e0ff */
[----:B------:R-:W-:Y:S04]  /*6ef40*/  STL [R1+0x2d0], R11 ;  /* 0x0002d00b01007387 */ /* 0x000fe80000100800 */
[----:B------:R-:W4:Y:S04]  /*6ef50*/  LDL.LU.64 R26, [R1+0x1db8] ;  /* 0x001db800011a7983 */ /* 0x000f280000300a00 */
[----:B------:R1:W-:Y:S04]  /*6ef60*/  STL [R1+0x2d4], R10 ;  /* 0x0002d40a01007387 */ /* 0x0003e80000100800 */
[----:B---3--:R-:W3:Y:S04]  /*6ef70*/  LDL.LU.64 R24, [R1+0x1db0] ;  /* 0x001db00001187983 */ /* 0x008ee80000300a00 */
[----:B------:R1:W-:Y:S04]  /*6ef80*/  STL [R1+0x28], R8 ;  /* 0x0000280801007387 */ /* 0x0003e80000100800 */
[----:B-1----:R-:W2:Y:S04]  /*6ef90*/  LDL.LU.64 R10, [R1+0x1da8] ;  /* 0x001da800010a7983 */ /* 0x002ea80000300a00 */
[----:B------:R-:W4:Y:S01]  /*6efa0*/  LDL.LU.64 R8, [R1+0x1da0] ;  /* 0x001da00001087983 */ /* 0x000f220000300a00 */
[----:B------:R-:W-:Y:S01]  /*6efb0*/  HMMA.1688.F32.TF32 R68, R240, R210, R68 ;  /* 0x000000d2f044723c */ /* 0x000fe20000081044 */
[----:B------:R-:W-:-:S02]  /*6efc0*/  IMAD.X R172, R173, 0x1, R2, P1 ;  /* 0x00000001adac7824 */ /* 0x000fc400008e0602 */
[--C-:B------:R-:W-:Y:S02]  /*6efd0*/  IMAD.X R66, R67, 0x1, R2.reuse, P2 ;  /* 0x0000000143427824 */ /* 0x100fe400010e0602 */
[----:B------:R-:W-:Y:S01]  /*6efe0*/  IMAD.X R65, R65, 0x1, R2, P3 ;  /* 0x0000000141417824 */ /* 0x000fe200018e0602 */
[----:B------:R-:W-:Y:S04]  /*6eff0*/  STL [R1+0x2c], R172 ;  /* 0x00002cac01007387 */ /* 0x000fe80000100800 */
[----:B------:R-:W3:Y:S04]  /*6f000*/  LDL.LU R64, [R1+0xc80] ;  /* 0x000c800001407983 */ /* 0x000ee80000300800 */
[----:B------:R-:W-:Y:S04]  /*6f010*/  STL [R1+0x30], R66 ;  /* 0x0000304201007387 */ /* 0x000fe80000100800 */
        /* <DEDUP_REMOVED lines=10> */
[----:B--2---:R-:W-:-:S02]  /*6f0c0*/  IADD3 R197, P2, R10, R245, RZ ;  /* 0x000000f50ac57210 */ /* 0x004fc40007f5e0ff */
[----:B----4-:R-:W-:-:S03]  /*6f0d0*/  IADD3 R196, P3, R8, R245, RZ ;  /* 0x000000f508c47210 */ /* 0x010fc60007f7e0ff */
[----:B------:R-:W-:Y:S04]  /*6f0e0*/  STL [R1+0x20], R197 ;  /* 0x000020c501007387 */ /* 0x000fe80000100800 */
[----:B------:R-:W-:Y:S01]  /*6f0f0*/  STL [R1+0x24], R196 ;  /* 0x000024c401007387 */ /* 0x000fe20000100800 */
[----:B------:R-:W-:-:S03]  /*6f100*/  IMAD.X R235, R9, 0x1, R2, P3 ;  /* 0x0000000109eb7824 */ /* 0x000fc600018e0602 */
[----:B------:R-:W2:Y:S04]  /*6f110*/  LDL.LU R8, [R1+0xcd0] ;  /* 0x000cd00001087983 */ /* 0x000ea80000300800 */
[----:B------:R-:W2:Y:S01]  /*6f120*/  LDL.LU R9, [R1+0xcd4] ;  /* 0x000cd40001097983 */ /* 0x000ea20000300800 */
[----:B------:R-:W-:-:S03]  /*6f130*/  IMAD.X R234, R11, 0x1, R2, P2 ;  /* 0x000000010bea7824 */ /* 0x000fc600010e0602 */
[----:B------:R-:W2:Y:S04]  /*6f140*/  LDL.LU R10, [R1+0xcd8] ;  /* 0x000cd800010a7983 */ /* 0x000ea80000300800 */
[----:B------:R-:W2:Y:S01]  /*6f150*/  LDL.LU R11, [R1+0xcdc] ;  /* 0x000cdc00010b7983 */ /* 0x000ea20000300800 */
[-C--:B------:R-:W-:Y:S02]  /*6f160*/  IADD3 R238, P0, R26, R245.reuse, RZ ;  /* 0x000000f51aee7210 */ /* 0x080fe40007f1e0ff */
[----:B---3--:R-:W-:Y:S02]  /*6f170*/  IADD3 R239, P1, R24, R245, RZ ;  /* 0x000000f518ef7210 */ /* 0x008fe40007f3e0ff */
[----:B------:R-:W-:-:S03]  /*6f180*/  IADD3.X R230, R27, R2, RZ, P0, !PT ;  /* 0x000000021be67210 */ /* 0x000fc600007fe4ff */
[----:B------:R-:W-:Y:S01]  /*6f190*/  IMAD.X R231, R25, 0x1, R2, P1 ;  /* 0x0000000119e77824 */ /* 0x000fe200008e0602 */
[----:B------:R-:W3:Y:S04]  /*6f1a0*/  LDL.LU.64 R26, [R1+0x1d78] ;  /* 0x001d7800011a7983 */ /* 0x000ee80000300a00 */
[----:B------:R-:W4:Y:S01]  /*6f1b0*/  LDL.LU.64 R24, [R1+0x1d70] ;  /* 0x001d700001187983 */ /* 0x000f220000300a00 */
[C---:B------:R-:W-:Y:S06]  /*6f1c0*/  HMMA.1688.F32.TF32 R16, R240.reuse, R206, R16 ;  /* 0x000000cef010723c */ /* 0x040fec0000081010 */
[----:B------:R-:W-:Y:S01]  /*6f1d0*/  HMMA.1688.F32.TF32 R64, R240, R202, R64 ;  /* 0x000000caf040723c */ /* 0x000fe20000081040 */
[----:B------:R-:W-:-:S02]  /*6f1e0*/  IADD3 R222, P0, R176, R245, RZ ;  /* 0x000000f5b0de7210 */ /* 0x000fc40007f1e0ff */
[-C--:B------:R-:W-:Y:S02]  /*6f1f0*/  IADD3 R223, P1, R172, R245.reuse, RZ ;  /* 0x000000f5acdf7210 */ /* 0x080fe40007f3e0ff */
[----:B------:R-:W-:-:S12]  /*6f200*/  IADD3 R227, P3, R68, R245, RZ ;  /* 0x000000f544e37210 */ /* 0x000fd80007f7e0ff */
[----:B------:R-:W-:Y:S04]  /*6f210*/  STL.64 [R1+0x390], R16 ;  /* 0x0003901001007387 */ /* 0x000fe80000100a00 */
[----:B------:R1:W-:Y:S01]  /*6f220*/  STL.64 [R1+0x398], R18 ;  /* 0x0003981201007387 */ /* 0x0003e20000100a00 */
[----:B------:R-:W-:-:S03]  /*6f230*/  IMAD.X R219, R69, 0x1, R2, P3 ;  /* 0x0000000145db7824 */ /* 0x000fc600018e0602 */
[----:B-1----:R-:W4:Y:S04]  /*6f240*/  LDL.LU.64 R18, [R1+0x1d68] ;  /* 0x001d680001127983 */ /* 0x002f280000300a00 */
[----:B------:R-:W4:Y:S04]  /*6f250*/  LDL.LU.64 R16, [R1+0x1d60] ;  /* 0x001d600001107983 */ /* 0x000f280000300a00 */
[----:B------:R-:W4:Y:S04]  /*6f260*/  LDL.LU R68, [R1+0xce0] ;  /* 0x000ce00001447983 */ /* 0x000f280000300800 */
[----:B------:R-:W4:Y:S01]  /*6f270*/  LDL.LU R69, [R1+0xce4] ;  /* 0x000ce40001457983 */ /* 0x000f220000300800 */
[----:B------:R-:W-:-:S02]  /*6f280*/  IMAD.X R215, R173, 0x1, R2, P1 ;  /* 0x00000001add77824 */ /* 0x000fc400008e0602 */
        /* <DEDUP_REMOVED lines=9> */
[----:B----4-:R-:W-:-:S03]  /*6f320*/  IADD3 R207, P1, R24, R245, RZ ;  /* 0x000000f518cf7210 */ /* 0x010fc60007f3e0ff */
[--C-:B------:R-:W-:Y:S02]  /*6f330*/  IMAD.X R202, R27, 0x1, R2.reuse, P0 ;  /* 0x000000011bca7824 */ /* 0x100fe400000e0602 */
[----:B------:R-:W-:Y:S01]  /*6f340*/  IMAD.X R203, R25, 0x1, R2, P1 ;  /* 0x0000000119cb7824 */ /* 0x000fe200008e0602 */
[----:B------:R-:W2:Y:S04]  /*6f350*/  LDL.LU.64 R26, [R1+0x1d38] ;  /* 0x001d3800011a7983 */ /* 0x000ea80000300a00 */
[----:B------:R-:W3:Y:S10]  /*6f360*/  LDL.LU.64 R24, [R1+0x1d30] ;  /* 0x001d300001187983 */ /* 0x000ef40000300a00 */
[----:B------:R-:W-:Y:S04]  /*6f370*/  STL.64 [R1+0x350], R8 ;  /* 0x0003500801007387 */ /* 0x000fe80000100a00 */
[----:B------:R1:W-:Y:S04]  /*6f380*/  STL.64 [R1+0x358], R10 ;  /* 0x0003580a01007387 */ /* 0x0003e80000100a00 */
[----:B-1----:R-:W4:Y:S04]  /*6f390*/  LDL.LU.64 R10, [R1+0x1d28] ;  /* 0x001d2800010a7983 */ /* 0x002f280000300a00 */
[----:B------:R-:W4:Y:S01]  /*6f3a0*/  LDL.LU.64 R8, [R1+0x1d20] ;  /* 0x001d200001087983 */ /* 0x000f220000300a00 */
[----:B------:R-:W-:Y:S01]  /*6f3b0*/  IADD3 R226, P2, R70, R245, RZ ;  /* 0x000000f546e27210 */ /* 0x000fe20007f5e0ff */
[----:B------:R-:W-:-:S03]  /*6f3c0*/  IMAD.MOV.U32 R70, RZ, RZ, R205 ;  /* 0x000000ffff467224 */ /* 0x000fc600078e00cd */
[----:B------:R-:W-:Y:S01]  /*6f3d0*/  IADD3.X R218, R71, R2, RZ, P2, !PT ;  /* 0x0000000247da7210 */ /* 0x000fe200017fe4ff */
[----:B------:R-:W-:-:S07]  /*6f3e0*/  IMAD.MOV.U32 R71, RZ, RZ, R204 ;  /* 0x000000ffff477224 */ /* 0x000fce00078e00cc */
[----:B------:R-:W-:Y:S01]  /*6f3f0*/  HMMA.1688.F32.TF32 R196, R240, R194, R68 ;  /* 0x000000c2f0c4723c */ /* 0x000fe20000081044 */
[-C--:B------:R-:W-:Y:S02]  /*6f400*/  IADD3 R210, P2, R18, R245.reuse, RZ ;  /* 0x000000f512d27210 */ /* 0x080fe40007f5e0ff */
[-C--:B------:R-:W-:Y:S01]  /*6f410*/  IADD3 R211, P3, R16, R245.reuse, RZ ;  /* 0x000000f510d37210 */ /* 0x080fe20007f7e0ff */
[----:B------:R-:W-:Y:S01]  /*6f420*/  IMAD.MOV.U32 R18, RZ, RZ, R189 ;  /* 0x000000ffff127224 */ /* 0x000fe200078e00bd */
[----:B------:R-:W-:Y:S01]  /*6f430*/  IADD3.X R204, R19, R2, RZ, P2, !PT ;  /* 0x0000000213cc7210 */ /* 0x000fe200017fe4ff */
[----:B------:R-:W-:Y:S02]  /*6f440*/  IMAD.MOV.U32 R19, RZ, RZ, R188 ;  /* 0x000000ffff137224 */ /* 0x000fe400078e00bc */
[----:B------:R-:W-:Y:S02]  /*6f450*/  IMAD.X R205, R17, 0x1, R2, P3 ;  /* 0x0000000111cd7824 */ /* 0x000fe400018e0602 */
[----:B------:R-:W-:Y:S01]  /*6f460*/  IMAD.MOV.U32 R16, RZ, RZ, R193 ;  /* 0x000000ffff107224 */ /* 0x000fe200078e00c1 */
[----:B------:R-:W-:-:S02]  /*6f470*/  IADD3 R188, P0, R172, R245, RZ ;  /* 0x000000f5acbc7210 */ /* 0x000fc40007f1e0ff */
[-C--:B------:R-:W-:Y:S01]  /*6f480*/  IADD3 R189, P1, R176, R245.reuse, RZ ;  /* 0x000000f5b0bd7210 */ /* 0x080fe20007f3e0ff */
[----:B------:R-:W-:Y:S01]  /*6f490*/  IMAD.MOV.U32 R17, RZ, RZ, R192 ;  /* 0x000000ffff117224 */ /* 0x000fe200078e00c0 */
[----:B------:R-:W-:Y:S02]  /*6f4a0*/  IADD3.X R172, R173, R2, RZ, P0, !PT ;  /* 0x00000002adac7210 */ /* 0x000fe400007fe4ff */
[-C--:B------:R-:W-:Y:S02]  /*6f4b0*/  IADD3 R193, P3, R64, R245.reuse, RZ ;  /* 0x000000f540c17210 */ /* 0x080fe40007f7e0ff */
[-C--:B------:R-:W-:Y:S01]  /*6f4c0*/  IADD3 R192, P2, R66, R245.reuse, RZ ;  /* 0x000000f542c07210 */ /* 0x080fe20007f5e0ff */
[--C-:B------:R-:W-:Y:S01]  /*6f4d0*/  IMAD.X R173, R177, 0x1, R2.reuse, P1 ;  /* 0x00000001b1ad7824 */ /* 0x100fe200008e0602 */
[----:B------:R-:W4:Y:S01]  /*6f4e0*/  LDL.LU R64, [R1+0xd60] ;  /* 0x000d600001407983 */ /* 0x000f220000300800 */
[--C-:B------:R-:W-:Y:S02]  /*6f4f0*/  IMAD.X R177, R65, 0x1, R2.reuse, P3 ;  /* 0x0000000141b17824 */ /* 0x100fe400018e0602 */
[----:B------:R-:W-:Y:S01]  /*6f500*/  IMAD.X R176, R67, 0x1, R2, P2 ;  /* 0x0000000143b07824 */ /* 0x000fe200010e0602 */
[----:B------:R-:W4:Y:S04]  /*6f510*/  LDL.LU R65, [R1+0xd64] ;  /* 0x000d640001417983 */ /* 0x000f280000300800 */
[----:B------:R-:W4:Y:S04]  /*6f520*/  LDL.LU R66, [R1+0xd68] ;  /* 0x000d680001427983 */ /* 0x000f280000300800 */
[----:B------:R-:W4:Y:S04]  /*6f530*/  LDL.LU R67, [R1+0xd6c] ;  /* 0x000d6c0001437983 */ /* 0x000f280000300800 */
[----:B------:R-:W-:Y:S04]  /*6f540*/  STL.64 [R1+0x340], R196 ;  /* 0x000340c401007387 */ /* 0x000fe80000100a00 */
[----:B------:R-:W-:Y:S01]  /*6f550*/  STL.64 [R1+0x348], R198 ;  /* 0x000348c601007387 */ /* 0x000fe20000100a00 */
[----:B------:R-:W-:Y:S01]  /*6f560*/  HMMA.1688.F32.TF32 R16, R240, R190, R16 ;  /* 0x000000bef010723c */ /* 0x000fe20000081010 */
[----:B--2---:R-:W-:-:S02]  /*6f570*/  IADD3 R68, P0, R26, R245, RZ ;  /* 0x000000f51a447210 */ /* 0x004fc40007f1e0ff */
[----:B---3--:R-:W-:-:S03]  /*6f580*/  IADD3 R70, P1, R24, R245, RZ ;  /* 0x000000f518467210 */ /* 0x008fc60007f3e0ff */
[----:B------:R1:W-:Y:S04]  /*6f590*/  STL [R1+0x5d8], R68 ;  /* 0x0005d84401007387 */ /* 0x0003e80000100800 */
[----:B------:R2:W-:Y:S01]  /*6f5a0*/  STL [R1+0x5dc], R70 ;  /* 0x0005dc4601007387 */ /* 0x0005e20000100800 */
[----:B------:R-:W-:Y:S01]  /*6f5b0*/  IMAD.X R26, R27, 0x1, R2, P0 ;  /* 0x000000011b1a7824 */ /* 0x000fe200000e0602 */
[-C--:B----4-:R-:W-:Y:S02]  /*6f5c0*/  IADD3 R69, P2, R10, R245.reuse, RZ ;  /* 0x000000f50a457210 */ /* 0x090fe40007f5e0ff */
[----:B-1----:R-:W-:-:S03]  /*6f5d0*/  IADD3 R68, P3, R8, R245, RZ ;  /* 0x000000f508447210 */ /* 0x002fc60007f7e0ff */
[----:B------:R-:W-:Y:S04]  /*6f5e0*/  STL [R1+0x5e0], R69 ;  /* 0x0005e04501007387 */ /* 0x000fe80000100800 */
[----:B------:R-:W3:Y:S04]  /*6f5f0*/  LDL.LU.64 R196, [R1+0x1d18] ;  /* 0x001d180001c47983 */ /* 0x000ee80000300a00 */
[----:B------:R1:W-:Y:S04]  /*6f600*/  STL [R1+0x5e4], R68 ;  /* 0x0005e44401007387 */ /* 0x0003e80000100800 */
[----:B------:R-:W4:Y:S04]  /*6f610*/  LDL.LU.64 R194, [R1+0x1d10] ;  /* 0x001d100001c27983 */ /* 0x000f280000300a00 */
[----:B------:R-:W-:Y:S04]  /*6f620*/  STL [R1+0x5b0], R26 ;  /* 0x0005b01a01007387 */ /* 0x000fe80000100800 */
[----:B--2---:R-:W2:Y:S04]  /*6f630*/  LDL.LU.64 R70, [R1+0x1d08] ;  /* 0x001d080001467983 */ /* 0x004ea80000300a00 */
[----:B-1----:R-:W2:Y:S01]  /*6f640*/  LDL.LU.64 R68, [R1+0x1d00] ;  /* 0x001d000001447983 */ /* 0x002ea20000300a00 */
[--C-:B------:R-:W-:Y:S01]  /*6f650*/  IMAD.X R24, R25, 0x1, R2.reuse, P1 ;  /* 0x0000000119187824 */ /* 0x100fe200008e0602 */
[----:B------:R-:W-:Y:S01]  /*6f660*/  IADD3.X R10, R11, R2, RZ, P2, !PT ;  /* 0x000000020b0a7210 */ /* 0x000fe200017fe4ff */
[----:B------:R-:W-:-:S03]  /*6f670*/  IMAD.X R9, R9, 0x1, R2, P3 ;  /* 0x0000000109097824 */ /* 0x000fc600018e0602 */
[----:B------:R-:W-:Y:S04]  /*6f680*/  STL [R1+0x5b4], R24 ;  /* 0x0005b41801007387 */ /* 0x000fe80000100800 */
[----:B------:R-:W2:Y:S04]  /*6f690*/  LDL.LU R8, [R1+0xd70] ;  /* 0x000d700001087983 */ /* 0x000ea80000300800 */
[----:B------:R-:W-:Y:S04]  /*6f6a0*/  STL [R1+0x5b8], R10 ;  /* 0x0005b80a01007387 */ /* 0x000fe80000100800 */
[----:B------:R1:W-:Y:S04]  /*6f6b0*/  STL [R1+0x5bc], R9 ;  /* 0x0005bc0901007387 */ /* 0x0003e80000100800 */
[----:B-1----:R-:W2:Y:S04]  /*6f6c0*/  LDL.LU R9, [R1+0xd74] ;  /* 0x000d740001097983 */ /* 0x002ea80000300800 */
[----:B------:R-:W2:Y:S04]  /*6f6d0*/  LDL.LU R10, [R1+0xd78] ;  /* 0x000d7800010a7983 */ /* 0x000ea80000300800 */
[----:B------:R-:W2:Y:S04]  /*6f6e0*/  LDL.LU R11, [R1+0xd7c] ;  /* 0x000d7c00010b7983 */ /* 0x000ea80000300800 */
[----:B------:R-:W2:Y:S04]  /*6f6f0*/  LDL.LU.64 R26, [R1+0x1cf8] ;  /* 0x001cf800011a7983 */ /* 0x000ea80000300a00 */
[----:B------:R-:W2:Y:S04]  /*6f700*/  LDL.LU.64 R24, [R1+0x1cf0] ;  /* 0x001cf00001187983 */ /* 0x000ea80000300a00 */
[----:B------:R-:W-:Y:S04]  /*6f710*/  STL.64 [R1+0x320], R16 ;  /* 0x0003201001007387 */ /* 0x000fe80000100a00 */
[----:B------:R1:W-:Y:S04]  /*6f720*/  STL.64 [R1+0x328], R18 ;  /* 0x0003281201007387 */ /* 0x0003e80000100a00 */
[----:B-1----:R-:W2:Y:S04]  /*6f730*/  LDL.LU.64 R18, [R1+0x1ce8] ;  /* 0x001ce80001127983 */ /* 0x002ea80000300a00 */
[----:B------:R-:W2:Y:S01]  /*6f740*/  LDL.LU.64 R16, [R1+0x1c40] ;  /* 0x001c400001107983 */ /* 0x000ea20000300a00 */
[----:B---3--:R-:W-:-:S02]  /*6f750*/  IADD3 R198, P0, R196, R245, RZ ;  /* 0x000000f5c4c67210 */ /* 0x008fc40007f1e0ff */
[-C--:B----4-:R-:W-:Y:S02]  /*6f760*/  IADD3 R191, P1, R194, R245.reuse, RZ ;  /* 0x000000f5c2bf7210 */ /* 0x090fe40007f3e0ff */
[-C--:B--2---:R-:W-:Y:S01]  /*6f770*/  IADD3 R190, P2, R70, R245.reuse, RZ ;  /* 0x000000f546be7210 */ /* 0x084fe20007f5e0ff */
[----:B------:R1:W-:Y:S04]  /*6f780*/  STL [R1+0x590], R198 ;  /* 0x000590c601007387 */ /* 0x0003e80000100800 */
[----:B------:R2:W-:Y:S04]  /*6f790*/  STL [R1+0x594], R191 ;  /* 0x000594bf01007387 */ /* 0x0005e80000100800 */
[----:B------:R-:W-:Y:S01]  /*6f7a0*/  STL [R1+0x598], R190 ;  /* 0x000598be01007387 */ /* 0x000fe20000100800 */
[----:B-1----:R-:W-:Y:S01]  /*6f7b0*/  IADD3 R198, P3, R68, R245, RZ ;  /* 0x000000f544c67210 */ /* 0x002fe20007f7e0ff */
[----:B--2---:R-:W-:-:S04]  /*6f7c0*/  IMAD.X R191, R197, 0x1, R2, P0 ;  /* 0x00000001c5bf7824 */ /* 0x004fc800000e0602 */
[----:B------:R1:W-:Y:S02]  /*6f7d0*/  STL [R1+0x59c], R198 ;  /* 0x00059cc601007387 */ /* 0x0003e40000100800 */
[----:B-1----:R-:W-:Y:S01]  /*6f7e0*/  HMMA.1688.F32.TF32 R196, R240, R186, R64 ;  /* 0x000000baf0c4723c */ /* 0x002fe20000081040 */
[--C-:B------:R-:W-:Y:S02]  /*6f7f0*/  IMAD.X R190, R195, 0x1, R2.reuse, P1 ;  /* 0x00000001c3be7824 */ /* 0x100fe400008e0602 */
[--C-:B------:R-:W-:Y:S02]  /*6f800*/  IMAD.X R70, R71, 0x1, R2.reuse, P2 ;  /* 0x0000000147467824 */ /* 0x100fe400010e0602 */
[----:B------:R-:W-:Y:S01]  /*6f810*/  IMAD.X R69, R69, 0x1, R2, P3 ;  /* 0x0000000145457824 */ /* 0x000fe200018e0602 */
[----:B------:R-:W-:Y:S04]  /*6f820*/  STL [R1+0x560], R191 ;  /* 0x000560bf01007387 */ /* 0x000fe80000100800 */
[----:B------:R-:W-:Y:S04]  /*6f830*/  STL [R1+0x564], R190 ;  /* 0x000564be01007387 */ /* 0x000fe80000100800 */
[----:B------:R-:W2:Y:S04]  /*6f840*/  LDL.LU R68, [R1+0xda0] ;  /* 0x000da00001447983 */ /* 0x000ea80000300800 */
[----:B------:R-:W-:Y:S04]  /*6f850*/  STL [R1+0x568], R70 ;  /* 0x0005684601007387 */ /* 0x000fe80000100800 */
[----:B------:R1:W-:Y:S01]  /*6f860*/  STL [R1+0x56c], R69 ;  /* 0x00056c4501007387 */ /* 0x0003e20000100800 */
[----:B------:R-:W-:-:S02]  /*6f870*/  IADD3 R64, P0, R26, R245, RZ ;  /* 0x000000f51a407210 */ /* 0x000fc40007f1e0ff */
[-C--:B------:R-:W-:Y:S01]  /*6f880*/  IADD3 R66, P1, R24, R245.reuse, RZ ;  /* 0x000000f518427210 */ /* 0x080fe20007f3e0ff */
[----:B-1----:R-:W2:Y:S04]  /*6f890*/  LDL.LU R69, [R1+0xda4] ;  /* 0x000da40001457983 */ /* 0x002ea80000300800 */
[----:B------:R-:W2:Y:S04]  /*6f8a0*/  LDL.LU R70, [R1+0xda8] ;  /* 0x000da80001467983 */ /* 0x000ea80000300800 */
[----:B------:R-:W2:Y:S01]  /*6f8b0*/  LDL.LU R71, [R1+0xdac] ;  /* 0x000dac0001477983 */ /* 0x000ea20000300800 */
[----:B------:R-:W-:-:S03]  /*6f8c0*/  IADD3 R65, P2, R18, R245, RZ ;  /* 0x000000f512417210 */ /* 0x000fc60007f5e0ff */
[----:B------:R-:W-:Y:S04]  /*6f8d0*/  STL.64 [R1+0x310], R196 ;  /* 0x000310c401007387 */ /* 0x000fe80000100a00 */
[----:B------:R-:W-:Y:S04]  /*6f8e0*/  STL.64 [R1+0x318], R198 ;  /* 0x000318c601007387 */ /* 0x000fe80000100a00 */
[----:B------:R1:W-:Y:S04]  /*6f8f0*/  STL [R1+0x520], R64 ;  /* 0x0005204001007387 */ /* 0x0003e80000100800 */
[----:B------:R3:W-:Y:S01]  /*6f900*/  STL [R1+0x524], R66 ;  /* 0x0005244201007387 */ /* 0x0007e20000100800 */
[----:B------:R-:W-:-:S03]  /*6f910*/  IADD3.X R26, R27, R2, RZ, P0, !PT ;  /* 0x000000021b1a7210 */ /* 0x000fc600007fe4ff */
[----:B------:R-:W-:Y:S04]  /*6f920*/  STL [R1+0x528], R65 ;  /* 0x0005284101007387 */ /* 0x000fe80000100800 */
[----:B------:R-:W4:Y:S01]  /*6f930*/  LDL.LU.64 R190, [R1+0x1ce0] ;  /* 0x001ce00001be7983 */ /* 0x000f220000300a00 */
[----:B------:R-:W-:Y:S01]  /*6f940*/  HMMA.1688.F32.TF32 R8, R240, R182, R8 ;  /* 0x000000b6f008723c */ /* 0x000fe20000081008 */
[----:B-1----:R-:W-:-:S05]  /*6f950*/  IADD3 R64, P3, R16, R245, RZ ;  /* 0x000000f510407210 */ /* 0x002fca0007f7e0ff */
[----:B------:R1:W-:Y:S04]  /*6f960*/  STL [R1+0x52c], R64 ;  /* 0x00052c4001007387 */ /* 0x0003e80000100800 */
[----:B------:R-:W4:Y:S04]  /*6f970*/  LDL.LU.64 R186, [R1+0x1cd8] ;  /* 0x001cd80001ba7983 */ /* 0x000f280000300a00 */
[----:B------:R-:W-:Y:S04]  /*6f980*/  STL [R1+0x4e0], R26 ;  /* 0x0004e01a01007387 */ /* 0x000fe80000100800 */
[----:B---3--:R-:W3:Y:S01]  /*6f990*/  LDL.LU.64 R66, [R1+0x1cd0] ;  /* 0x001cd00001427983 */ /* 0x008ee20000300a00 */
[----:B------:R-:W-:-:S02]  /*6f9a0*/  IMAD.X R24, R25, 0x1, R2, P1 ;  /* 0x0000000119187824 */ /* 0x000fc400008e0602 */
[--C-:B------:R-:W-:Y:S02]  /*6f9b0*/  IMAD.X R18, R19, 0x1, R2.reuse, P2 ;  /* 0x0000000113127824 */ /* 0x100fe400010e0602 */
[----:B------:R-:W-:Y:S01]  /*6f9c0*/  IMAD.X R17, R17, 0x1, R2, P3 ;  /* 0x0000000111117824 */ /* 0x000fe200018e0602 */
[----:B-1----:R-:W3:Y:S04]  /*6f9d0*/  LDL.LU.64 R64, [R1+0x1cc8] ;  /* 0x001cc80001407983 */ /* 0x002ee80000300a00 */
        /* <DEDUP_REMOVED lines=16> */
[-C--:B------:R-:W-:Y:S02]  /*6fae0*/  IADD3 R183, P1, R186, R245.reuse, RZ ;  /* 0x000000f5bab77210 */ /* 0x080fe40007f3e0ff */
[----:B---3--:R-:W-:-:S03]  /*6faf0*/  IADD3 R182, P2, R66, R245, RZ ;  /* 0x000000f542b67210 */ /* 0x008fc60007f5e0ff */
[----:B------:R2:W-:Y:S04]  /*6fb00*/  STL [R1+0x484], R183 ;  /* 0x000484b701007387 */ /* 0x0005e80000100800 */
[----:B------:R3:W-:Y:S01]  /*6fb10*/  STL [R1+0x488], R182 ;  /* 0x000488b601007387 */ /* 0x0007e20000100800 */
[----:B-1----:R-:W-:Y:S02]  /*6fb20*/  IADD3 R194, P3, R64, R245, RZ ;  /* 0x000000f540c27210 */ /* 0x002fe40007f7e0ff */
[----:B------:R-:W-:Y:S01]  /*6fb30*/  IADD3.X R66, R67, R2, RZ, P2, !PT ;  /* 0x0000000243427210 */ /* 0x000fe200017fe4ff */
[--C-:B--2---:R-:W-:Y:S02]  /*6fb40*/  IMAD.X R183, R191, 0x1, R2.reuse, P0 ;  /* 0x00000001bfb77824 */ /* 0x104fe400000e0602 */
[--C-:B---3--:R-:W-:Y:S01]  /*6fb50*/  IMAD.X R182, R187, 0x1, R2.reuse, P1 ;  /* 0x00000001bbb67824 */ /* 0x108fe200008e0602 */
        /* <DEDUP_REMOVED lines=11> */
[----:B------:R-:W2:Y:S04]  /*6fc10*/  LDL.LU R67, [R1+0xdec] ;  /* 0x000dec0001437983 */ /* 0x000ea80000300800 */
[----:B------:R-:W3:Y:S04]  /*6fc20*/  LDL.LU.64 R182, [R1+0x1ca0] ;  /* 0x001ca00001b67983 */ /* 0x000ee80000300a00 */
[----:B------:R-:W-:Y:S04]  /*6fc30*/  STL.64 [R1+0x2e0], R196 ;  /* 0x0002e0c401007387 */ /* 0x000fe80000100a00 */
[----:B------:R-:W-:Y:S04]  /*6fc40*/  STL.64 [R1+0x2e8], R198 ;  /* 0x0002e8c601007387 */ /* 0x000fe80000100a00 */
[----:B------:R1:W-:Y:S01]  /*6fc50*/  STL [R1+0x3b0], R68 ;  /* 0x0003b04401007387 */ /* 0x0003e20000100800 */
[----:B------:R-:W-:-:S03]  /*6fc60*/  IADD3 R69, P2, R10, R245, RZ ;  /* 0x000000f50a457210 */ /* 0x000fc60007f5e0ff */
[----:B------:R4:W-:Y:S04]  /*6fc70*/  STL [R1+0x3b4], R70 ;  /* 0x0003b44601007387 */ /* 0x0009e80000100800 */
[----:B------:R-:W2:Y:S04]  /*6fc80*/  LDL.LU.64 R178, [R1+0x1c98] ;  /* 0x001c980001b27983 */ /* 0x000ea80000300a00 */
[----:B------:R-:W-:Y:S01]  /*6fc90*/  STL [R1+0x3b8], R69 ;  /* 0x0003b84501007387 */ /* 0x000fe20000100800 */
[----:B-1----:R-:W-:Y:S01]  /*6fca0*/  IADD3 R68, P3, R8, R245, RZ ;  /* 0x000000f508447210 */ /* 0x002fe20007f7e0ff */
[----:B------:R-:W-:Y:S01]  /*6fcb0*/  HMMA.1688.F32.TF32 R196, R240, R174, R16 ;  /* 0x000000aef0c4723c */ /* 0x000fe20000081010 */
[----:B------:R-:W-:-:S03]  /*6fcc0*/  IMAD.X R26, R27, 0x1, R2, P0 ;  /* 0x000000011b1a7824 */ /* 0x000fc600000e0602 */
[----:B------:R1:W-:Y:S04]  /*6fcd0*/  STL [R1+0x3bc], R68 ;  /* 0x0003bc4401007387 */ /* 0x0003e80000100800 */
[----:B----4-:R-:W4:Y:S01]  /*6fce0*/  LDL.LU.64 R70, [R1+0x1c90] ;  /* 0x001c900001467983 */ /* 0x010f220000300a00 */
[--C-:B------:R-:W-:Y:S02]  /*6fcf0*/  IMAD.X R24, R25, 0x1, R2.reuse, P1 ;  /* 0x0000000119187824 */ /* 0x100fe400008e0602 */
[--C-:B------:R-:W-:Y:S02]  /*6fd00*/  IMAD.X R10, R11, 0x1, R2.reuse, P2 ;  /* 0x000000010b0a7824 */ /* 0x100fe400010e0602 */
[----:B------:R-:W-:Y:S01]  /*6fd10*/  IMAD.X R9, R9, 0x1, R2, P3 ;  /* 0x0000000109097824 */ /* 0x000fe200018e0602 */
[----:B-1----:R-:W4:Y:S04]  /*6fd20*/  LDL.LU.64 R68, [R1+0x1c88] ;  /* 0x001c880001447983 */ /* 0x002f280000300a00 */
[----:B------:R-:W-:Y:S04]  /*6fd30*/  STL [R1+0x370], R26 ;  /* 0x0003701a01007387 */ /* 0x000fe80000100800 */
[----:B------:R-:W-:Y:S04]  /*6fd40*/  STL [R1+0x374], R24 ;  /* 0x0003741801007387 */ /* 0x000fe80000100800 */
[----:B------:R-:W4:Y:S04]  /*6fd50*/  LDL.LU R8, [R1+0xe00] ;  /* 0x000e000001087983 */ /* 0x000f280000300800 */
[----:B------:R-:W-:Y:S04]  /*6fd60*/  STL [R1+0x378], R10 ;  /* 0x0003780a01007387 */ /* 0x000fe80000100800 */
[----:B------:R1:W-:Y:S04]  /*6fd70*/  STL [R1+0x37c], R9 ;  /* 0x00037c0901007387 */ /* 0x0003e80000100800 */
[----:B-1----:R-:W4:Y:S04]  /*6fd80*/  LDL.LU R9, [R1+0xe04] ;  /* 0x000e040001097983 */ /* 0x002f280000300800 */
[----:B------:R-:W4:Y:S04]  /*6fd90*/  LDL.LU R10, [R1+0xe08] ;  /* 0x000e0800010a7983 */ /* 0x000f280000300800 */
[----:B------:R-:W4:Y:S04]  /*6fda0*/  LDL.LU R11, [R1+0xe0c] ;  /* 0x000e0c00010b7983 */ /* 0x000f280000300800 */
[----:B------:R-:W4:Y:S04]  /*6fdb0*/  LDL.LU.64 R24, [R1+0x1c78] ;  /* 0x001c780001187983 */ /* 0x000f280000300a00 */
[----:B------:R-:W4:Y:S04]  /*6fdc0*/  LDL.LU.64 R18, [R1+0x1c70] ;  /* 0x001c700001127983 */ /* 0x000f280000300a00 */
[----:B------:R-:W-:Y:S04]  /*6fdd0*/  STL.64 [R1+0x2c0], R196 ;  /* 0x0002c0c401007387 */ /* 0x000fe80000100a00 */
[----:B------:R-:W-:Y:S04]  /*6fde0*/  STL.64 [R1+0x2c8], R198 ;  /* 0x0002c8c601007387 */ /* 0x000fe80000100a00 */
[----:B------:R-:W4:Y:S04]  /*6fdf0*/  LDL.LU.64 R16, [R1+0x1c68] ;  /* 0x001c680001107983 */ /* 0x000f280000300a00 */
[----:B------:R-:W4:Y:S01]  /*6fe00*/  LDL.LU.64 R26, [R1+0x1c80] ;  /* 0x001c8000011a7983 */ /* 0x000f220000300a00 */
[----:B---3--:R-:W-:-:S02]  /*6fe10*/  IADD3 R175, P0, R182, R245, RZ ;  /* 0x000000f5b6af7210 */ /* 0x008fc40007f1e0ff */
[----:B--2---:R-:W-:-:S03]  /*6fe20*/  IADD3 R174, P1, R178, R245, RZ ;  /* 0x000000f5b2ae7210 */ /* 0x004fc60007f3e0ff */
[----:B------:R4:W-:Y:S01]  /*6fe30*/  STL [R1+0x330], R175 ;  /* 0x000330af01007387 */ /* 0x0009e20000100800 */
[----:B------:R-:W-:Y:S03]  /*6fe40*/  HMMA.1688.F32.TF32 R64, R240, R170, R64 ;  /* 0x000000aaf040723c */ /* 0x000fe60000081040 */
[----:B------:R1:W-:Y:S01]  /*6fe50*/  STL [R1+0x334], R174 ;  /* 0x000334ae01007387 */ /* 0x0003e20000100800 */
[----:B----4-:R-:W-:-:S05]  /*6fe60*/  IADD3 R175, P2, R70, R245, RZ ;  /* 0x000000f546af7210 */ /* 0x010fca0007f5e0ff */
[--C-:B------:R-:W-:Y:S01]  /*6fe70*/  IMAD.X R70, R71, 0x1, R2.reuse, P2 ;  /* 0x0000000147467824 */ /* 0x100fe200010e0602 */
[-C--:B-1----:R-:W-:Y:S01]  /*6fe80*/  IADD3 R174, P3, R68, R245.reuse, RZ ;  /* 0x000000f544ae7210 */ /* 0x082fe20007f7e0ff */
[----:B------:R-:W-:Y:S04]  /*6fe90*/  STL [R1+0x338], R175 ;  /* 0x000338af01007387 */ /* 0x000fe80000100800 */
[----:B------:R-:W-:Y:S01]  /*6fea0*/  IMAD.X R69, R69, 0x1, R2, P3 ;  /* 0x0000000145457824 */ /* 0x000fe200018e0602 */
[----:B------:R-:W-:Y:S04]  /*6feb0*/  STL [R1+0x33c], R174 ;  /* 0x00033cae01007387 */ /* 0x000fe80000100800 */
[----:B------:R-:W2:Y:S04]  /*6fec0*/  LDL.LU R68, [R1+0xe10] ;  /* 0x000e100001447983 */ /* 0x000ea80000300800 */
[----:B------:R-:W-:Y:S04]  /*6fed0*/  STL [R1+0x2d8], R70 ;  /* 0x0002d84601007387 */ /* 0x000fe80000100800 */
[----:B------:R1:W-:Y:S01]  /*6fee0*/  STL [R1+0x2dc], R69 ;  /* 0x0002dc4501007387 */ /* 0x0003e20000100800 */
[----:B------:R-:W-:Y:S03]  /*6fef0*/  HMMA.1688.F32.TF32 R8, R240, R166, R8 ;  /* 0x000000a6f008723c */ /* 0x000fe60000081008 */
[----:B-1----:R-:W2:Y:S04]  /*6ff00*/  LDL.LU R69, [R1+0xe14] ;  /* 0x000e140001457983 */ /* 0x002ea80000300800 */
[----:B------:R-:W2:Y:S04]  /*6ff10*/  LDL.LU R70, [R1+0xe18] ;  /* 0x000e180001467983 */ /* 0x000ea80000300800 */
[----:B------:R-:W2:Y:S04]  /*6ff20*/  LDL.LU R71, [R1+0xe1c] ;  /* 0x000e1c0001477983 */ /* 0x000ea80000300800 */
[----:B------:R-:W3:Y:S04]  /*6ff30*/  LDL.LU.64 R200, [R1+0x1c60] ;  /* 0x001c600001c87983 */ /* 0x000ee80000300a00 */
[----:B------:R-:W4:Y:S04]  /*6ff40*/  LDL.LU.64 R196, [R1+0x1c58] ;  /* 0x001c580001c47983 */ /* 0x000f280000300a00 */
[----:B------:R-:W-:Y:S01]  /*6ff50*/  STL.64 [R1+0x2b0], R64 ;  /* 0x0002b04001007387 */ /* 0x000fe20000100a00 */
[----:B------:R-:W-:-:S03]  /*6ff60*/  IADD3 R195, P3, R16, R245, RZ ;  /* 0x000000f510c37210 */ /* 0x000fc60007f7e0ff */
[----:B------:R1:W-:Y:S01]  /*6ff70*/  STL.64 [R1+0x2b8], R66 ;  /* 0x0002b84201007387 */ /* 0x0003e20000100a00 */
[-C--:B------:R-:W-:Y:S01]  /*6ff80*/  IADD3.X R198, R183, R2.reuse, RZ, P0, !PT ;  /* 0x00000002b7c67210 */ /* 0x080fe200007fe4ff */
[--C-:B------:R-:W-:Y:S01]  /*6ff90*/  IMAD.X R199, R179, 0x1, R2.reuse, P1 ;  /* 0x00000001b3c77824 */ /* 0x100fe200008e0602 */
[-C--:B------:R-:W-:Y:S02]  /*6ffa0*/  IADD3 R190, P0, R26, R245.reuse, RZ ;  /* 0x000000f51abe7210 */ /* 0x080fe40007f1e0ff */
[-C--:B------:R-:W-:Y:S02]  /*6ffb0*/  IADD3 R194, P2, R18, R245.reuse, RZ ;  /* 0x000000f512c27210 */ /* 0x080fe40007f5e0ff */
[----:B------:R-:W-:Y:S01]  /*6ffc0*/  IADD3 R191, P1, R24, R245, RZ ;  /* 0x000000f518bf7210 */ /* 0x000fe20007f3e0ff */
[----:B------:R-:W-:Y:S01]  /*6ffd0*/  IMAD.X R187, R17, 0x1, R2, P3 ;  /* 0x0000000111bb7824 */ /* 0x000fe200018e0602 */
[----:B-1----:R-:W4:Y:S04]  /*6ffe0*/  LDL.LU.64 R66, [R1+0x1c50] ;  /* 0x001c500001427983 */ /* 0x002f280000300a00 */
[----:B------:R-:W4:Y:S04]  /*6fff0*/  LDL.LU.64 R64, [R1+0x1c48] ;  /* 0x001c480001407983 */ /* 0x000f280000300a00 */
[----:B------:R-:W4:Y:S04]  /*70000*/  LDL.LU R16, [R1+0xe20] ;  /* 0x000e200001107983 */ /* 0x000f280000300800 */
[----:B------:R-:W4:Y:S01]  /*70010*/  LDL.LU R17, [R1+0xe24] ;  /* 0x000e240001117983 */ /* 0x000f220000300800 */
[----:B------:R-:W-:-:S03]  /*70020*/  IADD3.X R186, R19, R2, RZ, P2, !PT ;  /* 0x0000000213ba7210 */ /* 0x000fc600017fe4ff */
[----:B------:R-:W4:Y:S01]  /*70030*/  LDL.LU R18, [R1+0xe28] ;  /* 0x000e280001127983 */ /* 0x000f220000300800 */
[----:B------:R-:W-:-:S03]  /*70040*/  IMAD.X R182, R27, 0x1, R2, P0 ;  /* 0x000000011bb67824 */ /* 0x000fc600000e0602 */
[----:B------:R-:W4:Y:S01]  /*70050*/  LDL.LU R19, [R1+0xe2c] ;  /* 0x000e2c0001137983 */ /* 0x000f220000300800 */
[----:B------:R-:W-:-:S03]  /*70060*/  IMAD.X R183, R25, 0x1, R2, P1 ;  /* 0x0000000119b77824 */ /* 0x000fc600008e0602 */
        /* <DEDUP_REMOVED lines=10> */
[--C-:B------:R-:W-:Y:S01]  /*70110*/  IMAD.X R167, R197, 0x1, R2.reuse, P1 ;  /* 0x00000001c5a77824 */ /* 0x100fe200008e0602 */
[-C--:B------:R-:W-:Y:S02]  /*70120*/  IADD3 R179, P3, R64, R245.reuse, RZ ;  /* 0x000000f540b37210 */ /* 0x080fe40007f7e0ff */
[-C--:B------:R-:W-:Y:S01]  /*70130*/  IADD3 R178, P2, R66, R245.reuse, RZ ;  /* 0x000000f542b27210 */ /* 0x080fe20007f5e0ff */
[----:B------:R-:W2:Y:S02]  /*70140*/  LDL.LU R64, [R1+0xe30] ;  /* 0x000e300001407983 */ /* 0x000ea40000300800 */
[--C-:B------:R-:W-:Y:S02]  /*70150*/  IMAD.X R171, R65, 0x1, R2.reuse, P3 ;  /* 0x0000000141ab7824 */ /* 0x100fe400018e0602 */
[----:B------:R-:W-:Y:S01]  /*70160*/  IMAD.X R170, R67, 0x1, R2, P2 ;  /* 0x0000000143aa7824 */ /* 0x000fe200010e0602 */
[----:B------:R-:W2:Y:S01]  /*70170*/  LDL.LU R65, [R1+0xe34] ;  /* 0x000e340001417983 */ /* 0x000ea20000300800 */
[----:B------:R-:W-:-:S03]  /*70180*/  IADD3 R68, P0, R26, R245, RZ ;  /* 0x000000f51a447210 */ /* 0x000fc60007f1e0ff */
[----:B------:R-:W2:Y:S01]  /*70190*/  LDL.LU R66, [R1+0xe38] ;  /* 0x000e380001427983 */ /* 0x000ea20000300800 */
[----:B------:R-:W-:-:S03]  /*701a0*/  IADD3 R70, P1, R24, R245, RZ ;  /* 0x000000f518467210 */ /* 0x000fc60007f3e0ff */
[----:B------:R-:W2:Y:S04]  /*701b0*/  LDL.LU R67, [R1+0xe3c] ;  /* 0x000e3c0001437983 */ /* 0x000ea80000300800 */
[----:B------:R-:W-:Y:S04]  /*701c0*/  STL.64 [R1+0x290], R248 ;  /* 0x000290f801007387 */ /* 0x000fe80000100a00 */
[----:B------:R-:W-:Y:S04]  /*701d0*/  STL.64 [R1+0x298], R250 ;  /* 0x000298fa01007387 */ /* 0x000fe80000100a00 */
[----:B------:R1:W-:Y:S04]  /*701e0*/  STL [R1+0x848], R68 ;  /* 0x0008484401007387 */ /* 0x0003e80000100800 */
[----:B------:R3:W-:Y:S04]  /*701f0*/  STL [R1+0x84c], R70 ;  /* 0x00084c4601007387 */ /* 0x0007e80000100800 */
[----:B------:R-:W4:Y:S01]  /*70200*/  LDL.LU.64 R196, [R1+0x1c18] ;  /* 0x001c180001c47983 */ /* 0x000f220000300a00 */
[----:B------:R-:W-:Y:S01]  /*70210*/  HMMA.1688.F32.TF32 R16, R240, R158, R16 ;  /* 0x0000009ef010723c */ /* 0x000fe20000081010 */
[----:B------:R-:W-:-:S02]  /*70220*/  IADD3 R69, P2, R10, R245, RZ ;  /* 0x000000f50a457210 */ /* 0x000fc40007f5e0ff */
[----:B-1----:R-:W-:Y:S02]  /*70230*/  IADD3 R68, P3, R8, R245, RZ ;  /* 0x000000f508447210 */ /* 0x002fe40007f7e0ff */
[----:B------:R-:W-:Y:S01]  /*70240*/  IADD3.X R26, R27, R2, RZ, P0, !PT ;  /* 0x000000021b1a7210 */ /* 0x000fe200007fe4ff */
[----:B------:R-:W-:Y:S04]  /*70250*/  STL [R1+0x9f0], R69 ;  /* 0x0009f04501007387 */ /* 0x000fe80000100800 */
[----:B------:R1:W-:Y:S04]  /*70260*/  STL [R1+0x9f4], R68 ;  /* 0x0009f44401007387 */ /* 0x0003e80000100800 */
[----:B------:R-:W4:Y:S04]  /*70270*/  LDL.LU.64 R162, [R1+0x1c10] ;  /* 0x001c100001a27983 */ /* 0x000f280000300a00 */
[----:B---3--:R-:W3:Y:S04]  /*70280*/  LDL.LU.64 R70, [R1+0x1c08] ;  /* 0x001c080001467983 */ /* 0x008ee80000300a00 */
[----:B------:R-:W-:Y:S01]  /*70290*/  STL [R1+0x718], R26 ;  /* 0x0007181a01007387 */ /* 0x000fe20000100800 */
        /* <DEDUP_REMOVED lines=24> */
[----:B------:R-:W-:Y:S02]  /*70420*/  IADD3 R200, P3, R68, R245, RZ ;  /* 0x000000f544c87210 */ /* 0x000fe40007f7e0ff */
[----:B------:R-:W-:Y:S01]  /*70430*/  IADD3.X R70, R71, R2, RZ, P2, !PT ;  /* 0x0000000247467210 */ /* 0x000fe200017fe4ff */
[--C-:B-1----:R-:W-:Y:S02]  /*70440*/  IMAD.X R159, R197, 0x1, R2.reuse, P0 ;  /* 0x00000001c59f7824 */ /* 0x102fe400000e0602 */
[--C-:B--2---:R-:W-:Y:S01]  /*70450*/  IMAD.X R158, R163, 0x1, R2.reuse, P1 ;  /* 0x00000001a39e7824 */ /* 0x104fe200008e0602 */
        /* <DEDUP_REMOVED lines=12> */
[----:B------:R-:W-:Y:S04]  /*70520*/  STL.64 [R1+0x270], R248 ;  /* 0x000270f801007387 */ /* 0x000fe80000100a00 */
[----:B------:R1:W-:Y:S04]  /*70530*/  STL.64 [R1+0x278], R250 ;  /* 0x000278fa01007387 */ /* 0x0003e80000100a00 */
[----:B------:R-:W-:Y:S04]  /*70540*/  STL [R1+0x628], R66 ;  /* 0x0006284201007387 */ /* 0x000fe80000100800 */
[----:B------:R-:W3:Y:S01]  /*70550*/  LDL.LU.64 R158, [R1+0x1bd8] ;  /* 0x001bd800019e7983 */ /* 0x000ee20000300a00 */
[----:B------:R-:W-:-:S03]  /*70560*/  IADD3 R65, P2, R18, R245, RZ ;  /* 0x000000f512417210 */ /* 0x000fc60007f5e0ff */
[----:B------:R4:W-:Y:S01]  /*70570*/  STL [R1+0x62c], R64 ;  /* 0x00062c4001007387 */ /* 0x0009e20000100800 */
[----:B------:R-:W-:-:S03]  /*70580*/  IMAD.X R26, R27, 0x1, R2, P0 ;  /* 0x000000011b1a7824 */ /* 0x000fc600000e0602 */
[----:B------:R-:W-:Y:S04]  /*70590*/  STL [R1+0x660], R65 ;  /* 0x0006604101007387 */ /* 0x000fe80000100800 */
[----:B------:R-:W3:Y:S01]  /*705a0*/  LDL.LU.64 R154, [R1+0x1bd0] ;  /* 0x001bd000019a7983 */ /* 0x000ee20000300a00 */
[----:B-1----:R-:W-:Y:S01]  /*705b0*/  HMMA.1688.F32.TF32 R248, R240, R150, R8 ;  /* 0x00000096f0f8723c */ /* 0x002fe20000081008 */
[----:B----4-:R-:W-:Y:S01]  /*705c0*/  IADD3 R64, P3, R16, R245, RZ ;  /* 0x000000f510407210 */ /* 0x010fe20007f7e0ff */
[----:B------:R-:W-:-:S04]  /*705d0*/  IMAD.X R24, R25, 0x1, R2, P1 ;  /* 0x0000000119187824 */ /* 0x000fc800008e0602 */
[----:B------:R1:W-:Y:S04]  /*705e0*/  STL [R1+0x664], R64 ;  /* 0x0006644001007387 */ /* 0x0003e80000100800 */
[----:B------:R-:W4:Y:S04]  /*705f0*/  LDL.LU.64 R66, [R1+0x1bc8] ;  /* 0x001bc80001427983 */ /* 0x000f280000300a00 */
[----:B------:R-:W-:Y:S01]  /*70600*/  STL [R1+0x5f8], R26 ;  /* 0x0005f81a01007387 */ /* 0x000fe20000100800 */
[--C-:B------:R-:W-:Y:S02]  /*70610*/  IMAD.X R18, R19, 0x1, R2.reuse, P2 ;  /* 0x0000000113127824 */ /* 0x100fe400010e0602 */
[----:B------:R-:W-:Y:S01]  /*70620*/  IMAD.X R17, R17, 0x1, R2, P3 ;  /* 0x0000000111117824 */ /* 0x000fe200018e0602 */
[----:B-1----:R-:W4:Y:S04]  /*70630*/  LDL.LU.64 R64, [R1+0x1b40] ;  /* 0x001b400001407983 */ /* 0x002f280000300a00 */
        /* <DEDUP_REMOVED lines=10> */
[----:B------:R2:W-:Y:S04]  /*706e0*/  STL.64 [R1+0x268], R250 ;  /* 0x000268fa01007387 */ /* 0x0005e80000100a00 */
[----:B------:R-:W4:Y:S04]  /*706f0*/  LDL.LU.64 R24, [R1+0x1bb8] ;  /* 0x001bb80001187983 */ /* 0x000f280000300a00 */
[----:B------:R-:W4:Y:S01]  /*70700*/  LDL.LU.64 R10, [R1+0x1bb0] ;  /* 0x001bb000010a7983 */ /* 0x000f220000300a00 */
[----:B--2---:R-:W-:Y:S01]  /*70710*/  HMMA.1688.F32.TF32 R248, R240, R146, R68 ;  /* 0x00000092f0f8723c */ /* 0x004fe20000081044 */
[----:B---3--:R-:W-:-:S05]  /*70720*/  IADD3 R150, P0, R158, R245, RZ ;  /* 0x000000f59e967210 */ /* 0x008fca0007f1e0ff */
[----:B------:R4:W-:Y:S01]  /*70730*/  STL [R1+0x5c8], R150 ;  /* 0x0005c89601007387 */ /* 0x0009e20000100800 */
[----:B------:R-:W-:-:S05]  /*70740*/  IADD3 R151, P1, R154, R245, RZ ;  /* 0x000000f59a977210 */ /* 0x000fca0007f3e0ff */
[----:B------:R1:W-:Y:S01]  /*70750*/  STL [R1+0x5cc], R151 ;  /* 0x0005cc9701007387 */ /* 0x0003e20000100800 */
[----:B----4-:R-:W-:Y:S02]  /*70760*/  IADD3 R150, P2, R66, R245, RZ ;  /* 0x000000f542967210 */ /* 0x010fe40007f5e0ff */
[----:B-1----:R-:W-:-:S03]  /*70770*/  IADD3.X R151, R159, R2, RZ, P0, !PT ;  /* 0x000000029f977210 */ /* 0x002fc600007fe4ff */
[----:B------:R1:W-:Y:S01]  /*70780*/  STL [R1+0x5d0], R150 ;  /* 0x0005d09601007387 */ /* 0x0003e20000100800 */
[----:B------:R-:W-:Y:S01]  /*70790*/  IADD3 R162, P3, R64, R245, RZ ;  /* 0x000000f540a27210 */ /* 0x000fe20007f7e0ff */
[--C-:B------:R-:W-:Y:S02]  /*707a0*/  IMAD.X R66, R67, 0x1, R2.reuse, P2 ;  /* 0x0000000143427824 */ /* 0x100fe400010e0602 */
[--C-:B-1----:R-:W-:Y:S02]  /*707b0*/  IMAD.X R150, R155, 0x1, R2.reuse, P1 ;  /* 0x000000019b967824 */ /* 0x102fe400008e0602 */
[----:B------:R-:W-:Y:S01]  /*707c0*/  STL [R1+0x5d4], R162 ;  /* 0x0005d4a201007387 */ /* 0x000fe20000100800 */
[----:B------:R-:W-:-:S03]  /*707d0*/  IMAD.X R65, R65, 0x1, R2, P3 ;  /* 0x0000000141417824 */ /* 0x000fc600018e0602 */
[----:B------:R-:W-:Y:S04]  /*707e0*/  STL [R1+0x5a0], R151 ;  /* 0x0005a09701007387 */ /* 0x000fe80000100800 */
[----:B------:R-:W-:Y:S04]  /*707f0*/  STL [R1+0x5a4], R150 ;  /* 0x0005a49601007387 */ /* 0x000fe80000100800 */
[----:B------:R-:W2:Y:S04]  /*70800*/  LDL.LU R64, [R1+0xe70] ;  /* 0x000e700001407983 */ /* 0x000ea80000300800 */
[----:B------:R-:W-:Y:S04]  /*70810*/  STL [R1+0x5a8], R66 ;  /* 0x0005a84201007387 */ /* 0x000fe80000100800 */
[----:B------:R1:W-:Y:S01]  /*70820*/  STL [R1+0x5ac], R65 ;  /* 0x0005ac4101007387 */ /* 0x0003e20000100800 */
[----:B------:R-:W-:-:S03]  /*70830*/  IADD3 R68, P0, R26, R245, RZ ;  /* 0x000000f51a447210 */ /* 0x000fc60007f1e0ff */
[----:B-1----:R-:W2:Y:S04]  /*70840*/  LDL.LU R65, [R1+0xe74] ;  /* 0x000e740001417983 */ /* 0x002ea80000300800 */
[----:B------:R-:W2:Y:S04]  /*70850*/  LDL.LU R66, [R1+0xe78] ;  /* 0x000e780001427983 */ /* 0x000ea80000300800 */
[----:B------:R-:W2:Y:S04]  /*70860*/  LDL.LU R67, [R1+0xe7c] ;  /* 0x000e7c0001437983 */ /* 0x000ea80000300800 */
[----:B------:R-:W3:Y:S04]  /*70870*/  LDL.LU.64 R150, [R1+0x1ba0] ;  /* 0x001ba00001967983 */ /* 0x000ee80000300a00 */
[----:B------:R-:W-:Y:S01]  /*70880*/  STL.64 [R1+0x250], R248 ;  /* 0x000250f801007387 */ /* 0x000fe20000100a00 */
[----:B------:R-:W-:-:S03]  /*70890*/  IADD3 R70, P1, R24, R245, RZ ;  /* 0x000000f518467210 */ /* 0x000fc60007f3e0ff */
[----:B------:R-:W-:Y:S01]  /*708a0*/  STL.64 [R1+0x258], R250 ;  /* 0x000258fa01007387 */ /* 0x000fe20000100a00 */
[----:B------:R-:W-:-:S03]  /*708b0*/  IADD3 R69, P2, R10, R245, RZ ;  /* 0x000000f50a457210 */ /* 0x000fc60007f5e0ff */
[----:B------:R1:W-:Y:S04]  /*708c0*/  STL [R1+0x580], R68 ;  /* 0x0005804401007387 */ /* 0x0003e80000100800 */
[----:B------:R4:W-:Y:S01]  /*708d0*/  STL [R1+0x584], R70 ;  /* 0x0005844601007387 */ /* 0x0009e20000100800 */
[----:B------:R-:W-:-:S03]  /*708e0*/  IMAD.X R26, R27, 0x1, R2, P0 ;  /* 0x000000011b1a7824 */ /* 0x000fc600000e0602 */
[----:B------:R-:W-:Y:S04]  /*708f0*/  STL [R1+0x588], R69 ;  /* 0x0005884501007387 */ /* 0x000fe80000100800 */
[----:B------:R-:W2:Y:S01]  /*70900*/  LDL.LU.64 R146, [R1+0x1b98] ;  /* 0x001b980001927983 */ /* 0x000ea20000300a00 */
[----:B-1----:R-:W-:-:S05]  /*70910*/  IADD3 R68, P3, R8, R245, RZ ;  /* 0x000000f508447210 */ /* 0x002fca0007f7e0ff */
[----:B------:R-:W-:Y:S04]  /*70920*/  STL [R1+0x58c], R68 ;  /* 0x00058c4401007387 */ /* 0x000fe80000100800 */
[----:B----4-:R-:W4:Y:S04]  /*70930*/  LDL.LU.64 R70, [R1+0x1b90] ;  /* 0x001b900001467983 */ /* 0x010f280000300a00 */
[----:B------:R1:W-:Y:S04]  /*70940*/  STL [R1+0x540], R26 ;  /* 0x0005401a01007387 */ /* 0x0003e80000100800 */
[----:B-1----:R-:W4:Y:S01]  /*70950*/  LDL.LU.64 R26, [R1+0x1b88] ;  /* 0x001b8800011a7983 */ /* 0x002f220000300a00 */
[----:B------:R-:W-:Y:S01]  /*70960*/  HMMA.1688.F32.TF32 R248, R240, R142, R16 ;  /* 0x0000008ef0f8723c */ /* 0x000fe20000081010 */
[--C-:B------:R-:W-:Y:S01]  /*70970*/  IMAD.X R24, R25, 0x1, R2.reuse, P1 ;  /* 0x0000000119187824 */ /* 0x100fe200008e0602 */
[----:B------:R-:W-:Y:S01]  /*70980*/  IADD3.X R10, R11, R2, RZ, P2, !PT ;  /* 0x000000020b0a7210 */ /* 0x000fe200017fe4ff */
[----:B------:R-:W-:-:S03]  /*70990*/  IMAD.X R9, R9, 0x1, R2, P3 ;  /* 0x0000000109097824 */ /* 0x000fc600018e0602 */
        /* <DEDUP_REMOVED lines=8> */
[----:B------:R-:W-:Y:S04]  /*70a20*/  STL.64 [R1+0x240], R248 ;  /* 0x000240f801007387 */ /* 0x000fe80000100a00 */
[----:B------:R-:W-:Y:S04]  /*70a30*/  STL.64 [R1+0x248], R250 ;  /* 0x000248fa01007387 */ /* 0x000fe80000100a00 */
[----:B------:R-:W4:Y:S01]  /*70a40*/  LDL.LU.64 R68, [R1+0x1b78] ;  /* 0x001b780001447983 */ /* 0x000f220000300a00 */
[-C--:B---3--:R-:W-:Y:S01]  /*70a50*/  IADD3 R16, P0, R150, R245.reuse, RZ ;  /* 0x000000f596107210 */ /* 0x088fe20007f1e0ff */
[----:B--2---:R-:W-:Y:S04]  /*70a60*/  HMMA.1688.F32.TF32 R64, R240, R138, R64 ;  /* 0x0000008af040723c */ /* 0x004fe80000081040 */
[----:B------:R1:W-:Y:S04]  /*70a70*/  STL [R1+0x500], R16 ;  /* 0x0005001001007387 */ /* 0x0003e80000100800 */
[----:B------:R-:W2:Y:S01]  /*70a80*/  LDL.LU.64 R24, [R1+0x1b70] ;  /* 0x001b700001187983 */ /* 0x000ea20000300a00 */
[----:B------:R-:W-:-:S03]  /*70a90*/  IADD3 R143, P1, R146, R245, RZ ;  /* 0x000000f5928f7210 */ /* 0x000fc60007f3e0ff */
[----:B-1----:R-:W3:Y:S04]  /*70aa0*/  LDL.LU.64 R16, [R1+0x1b68] ;  /* 0x001b680001107983 */ /* 0x002ee80000300a00 */
[----:B------:R1:W-:Y:S01]  /*70ab0*/  STL [R1+0x504], R143 ;  /* 0x0005048f01007387 */ /* 0x0003e20000100800 */
[----:B----4-:R-:W-:Y:S01]  /*70ac0*/  IADD3 R142, P2, R70, R245, RZ ;  /* 0x000000f5468e7210 */ /* 0x010fe20007f5e0ff */
[----:B-1----:R-:W-:-:S04]  /*70ad0*/  IMAD.X R143, R151, 0x1, R2, P0 ;  /* 0x00000001978f7824 */ /* 0x002fc800000e0602 */
[----:B------:R1:W-:Y:S01]  /*70ae0*/  STL [R1+0x508], R142 ;  /* 0x0005088e01007387 */ /* 0x0003e20000100800 */
[--C-:B------:R-:W-:Y:S01]  /*70af0*/  IMAD.X R70, R71, 0x1, R2.reuse, P2 ;  /* 0x0000000147467824 */ /* 0x100fe200010e0602 */
[----:B------:R-:W-:Y:S01]  /*70b00*/  IADD3 R154, P3, R26, R245, RZ ;  /* 0x000000f51a9a7210 */ /* 0x000fe20007f7e0ff */
[----:B-1----:R-:W-:-:S04]  /*70b10*/  IMAD.X R142, R147, 0x1, R2, P1 ;  /* 0x00000001938e7824 */ /* 0x002fc800008e0602 */
[----:B------:R-:W-:Y:S01]  /*70b20*/  STL [R1+0x50c], R154 ;  /* 0x00050c9a01007387 */ /* 0x000fe20000100800 */
[----:B------:R-:W-:-:S03]  /*70b30*/  IMAD.X R26, R27, 0x1, R2, P3 ;  /* 0x000000011b1a7824 */ /* 0x000fc600018e0602 */
[----:B------:R-:W-:Y:S04]  /*70b40*/  STL [R1+0x4c0], R143 ;  /* 0x0004c08f01007387 */ /* 0x000fe80000100800 */
[----:B------:R-:W-:Y:S04]  /*70b50*/  STL [R1+0x4c4], R142 ;  /* 0x0004c48e01007387 */ /* 0x000fe80000100800 */
[----:B------:R-:W4:Y:S04]  /*70b60*/  LDL.LU R248, [R1+0xe90] ;  /* 0x000e900001f87983 */ /* 0x000f280000300800 */
[----:B------:R-:W-:Y:S04]  /*70b70*/  STL [R1+0x4c8], R70 ;  /* 0x0004c84601007387 */ /* 0x000fe80000100800 */
[----:B------:R-:W-:Y:S04]  /*70b80*/  STL [R1+0x4cc], R26 ;  /* 0x0004cc1a01007387 */ /* 0x000fe80000100800 */
[----:B------:R-:W4:Y:S04]  /*70b90*/  LDL.LU R249, [R1+0xe94] ;  /* 0x000e940001f97983 */ /* 0x000f280000300800 */
[----:B------:R-:W4:Y:S04]  /*70ba0*/  LDL.LU R250, [R1+0xe98] ;  /* 0x000e980001fa7983 */ /* 0x000f280000300800 */
[----:B------:R-:W4:Y:S04]  /*70bb0*/  LDL.LU R251, [R1+0xe9c] ;  /* 0x000e9c0001fb7983 */ /* 0x000f280000300800 */
[----:B------:R-:W-:Y:S04]  /*70bc0*/  STL.64 [R1+0x230], R64 ;  /* 0x0002304001007387 */ /* 0x000fe80000100a00 */
[----:B------:R1:W-:Y:S04]  /*70bd0*/  STL.64 [R1+0x238], R66 ;  /* 0x0002384201007387 */ /* 0x0003e80000100a00 */
[----:B-1----:R-:W4:Y:S04]  /*70be0*/  LDL.LU.64 R66, [R1+0x1b60] ;  /* 0x001b600001427983 */ /* 0x002f280000300a00 */
[----:B------:R-:W4:Y:S01]  /*70bf0*/  LDL.LU.64 R64, [R1+0x1b58] ;  /* 0x001b580001407983 */ /* 0x000f220000300a00 */
[----:B------:R-:W-:Y:S01]  /*70c00*/  HMMA.1688.F32.TF32 R8, R240, R134, R8 ;  /* 0x00000086f008723c */ /* 0x000fe20000081008 */
[----:B------:R-:W-:-:S02]  /*70c10*/  IADD3 R158, P0, R18, R245, RZ ;  /* 0x000000f5129e7210 */ /* 0x000fc40007f1e0ff */
[----:B------:R-:W-:Y:S01]  /*70c20*/  IADD3 R159, P1, R68, R245, RZ ;  /* 0x000000f5449f7210 */ /* 0x000fe20007f3e0ff */
[----:B------:R-:W4:Y:S01]  /*70c30*/  LDL.LU.64 R26, [R1+0x1b50] ;  /* 0x001b5000011a7983 */ /* 0x000f220000300a00 */
[----:B------:R-:W-:-:S03]  /*70c40*/  IADD3.X R150, R19, R2, RZ, P0, !PT ;  /* 0x0000000213967210 */ /* 0x000fc600007fe4ff */
[----:B------:R-:W4:Y:S01]  /*70c50*/  LDL.LU.64 R18, [R1+0x1b48] ;  /* 0x001b480001127983 */ /* 0x000f220000300a00 */
[----:B------:R-:W-:-:S03]  /*70c60*/  IMAD.X R151, R69, 0x1, R2, P1 ;  /* 0x0000000145977824 */ /* 0x000fc600008e0602 */
[----:B------:R-:W4:Y:S04]  /*70c70*/  LDL.LU R68, [R1+0xea0] ;  /* 0x000ea00001447983 */ /* 0x000f280000300800 */
[----:B------:R-:W4:Y:S04]  /*70c80*/  LDL.LU R69, [R1+0xea4] ;  /* 0x000ea40001457983 */ /* 0x000f280000300800 */
[----:B------:R-:W4:Y:S04]  /*70c90*/  LDL.LU R70, [R1+0xea8] ;  /* 0x000ea80001467983 */ /* 0x000f280000300800 */
[----:B------:R-:W4:Y:S01]  /*70ca0*/  LDL.LU R71, [R1+0xeac] ;  /* 0x000eac0001477983 */ /* 0x000f220000300800 */
[----:B--2---:R-:W-:-:S02]  /*70cb0*/  IADD3 R162, P2, R24, R245, RZ ;  /* 0x000000f518a27210 */ /* 0x004fc40007f5e0ff */
[----:B---3--:R-:W-:-:S03]  /*70cc0*/  IADD3 R163, P3, R16, R245, RZ ;  /* 0x000000f510a37210 */ /* 0x008fc60007f7e0ff */
[--C-:B------:R-:W-:Y:S02]  /*70cd0*/  IMAD.X R154, R25, 0x1, R2.reuse, P2 ;  /* 0x00000001199a7824 */ /* 0x100fe400010e0602 */
[----:B------:R-:W-:Y:S02]  /*70ce0*/  IMAD.X R155, R17, 0x1, R2, P3 ;  /* 0x00000001119b7824 */ /* 0x000fe400018e0602 */
[----:B------:R-:W2:Y:S04]  /*70cf0*/  LDL.LU.64 R16, [R1+0x1b38] ;  /* 0x001b380001107983 */ /* 0x000ea80000300a00 */
[----:B------:R-:W3:Y:S04]  /*70d00*/  LDL.LU.64 R24, [R1+0x1b30] ;  /* 0x001b300001187983 */ /* 0x000ee80000300a00 */
[----:B------:R-:W-:Y:S04]  /*70d10*/  STL.64 [R1+0x220], R8 ;  /* 0x0002200801007387 */ /* 0x000fe80000100a00 */
[----:B------:R1:W-:Y:S04]  /*70d20*/  STL.64 [R1+0x228], R10 ;  /* 0x0002280a01007387 */ /* 0x0003e80000100a00 */
[----:B-1----:R-:W3:Y:S04]  /*70d30*/  LDL.LU.64 R10, [R1+0x1b28] ;  /* 0x001b2800010a7983 */ /* 0x002ee80000300a00 */
[----:B------:R-:W3:Y:S01]  /*70d40*/  LDL.LU.64 R8, [R1+0x1b20] ;  /* 0x001b200001087983 */ /* 0x000ee20000300a00 */
[----:B----4-:R-:W-:Y:S01]  /*70d50*/  HMMA.1688.F32.TF32 R248, R240, R130, R248 ;  /* 0x00000082f0f8723c */ /* 0x010fe200000810f8 */
[----:B------:R-:W-:-:S02]  /*70d60*/  IADD3 R143, P1, R64, R245, RZ ;  /* 0x000000f5408f7210 */ /* 0x000fc40007f3e0ff */
[-C--:B------:R-:W-:Y:S01]  /*70d70*/  IADD3 R142, P0, R66, R245.reuse, RZ ;  /* 0x000000f5428e7210 */ /* 0x080fe20007f1e0ff */
[----:B------:R-:W4:Y:S02]  /*70d80*/  LDL.LU R64, [R1+0xeb0] ;  /* 0x000eb00001407983 */ /* 0x000f240000300800 */
[--C-:B------:R-:W-:Y:S02]  /*70d90*/  IMAD.X R135, R65, 0x1, R2.reuse, P1 ;  /* 0x0000000141877824 */ /* 0x100fe400008e0602 */
[----:B------:R-:W-:Y:S01]  /*70da0*/  IMAD.X R134, R67, 0x1, R2, P0 ;  /* 0x0000000143867824 */ /* 0x000fe200000e0602 */
[----:B------:R-:W4:Y:S04]  /*70db0*/  LDL.LU R65, [R1+0xeb4] ;  /* 0x000eb40001417983 */ /* 0x000f280000300800 */
[----:B------:R-:W4:Y:S04]  /*70dc0*/  LDL.LU R66, [R1+0xeb8] ;  /* 0x000eb80001427983 */ /* 0x000f280000300800 */
[----:B------:R-:W4:Y:S06]  /*70dd0*/  LDL.LU R67, [R1+0xebc] ;  /* 0x000ebc0001437983 */ /* 0x000f2c0000300800 */
[----:B------:R-:W-:Y:S04]  /*70de0*/  STL.64 [R1+0x210], R248 ;  /* 0x000210f801007387 */ /* 0x000fe80000100a00 */
[----:B------:R-:W-:Y:S04]  /*70df0*/  STL.64 [R1+0x218], R250 ;  /* 0x000218fa01007387 */ /* 0x000fe80000100a00 */
[----:B------:R-:W4:Y:S01]  /*70e00*/  LDL.LU.64 R130, [R1+0x1b18] ;  /* 0x001b180001827983 */ /* 0x000f220000300a00 */
[----:B------:R-:W-:-:S02]  /*70e10*/  IADD3 R147, P3, R18, R245, RZ ;  /* 0x000000f512937210 */ /* 0x000fc40007f7e0ff */
[----:B------:R-:W-:-:S03]  /*70e20*/  IADD3 R146, P2, R26, R245, RZ ;  /* 0x000000f51a927210 */ /* 0x000fc60007f5e0ff */
[----:B------:R-:W-:Y:S01]  /*70e30*/  IMAD.X R139, R19, 0x1, R2, P3 ;  /* 0x00000001138b7824 */ /* 0x000fe200018e0602 */
[----:B------:R-:W-:Y:S01]  /*70e40*/  HMMA.1688.F32.TF32 R68, R240, R14, R68 ;  /* 0x0000000ef044723c */ /* 0x000fe20000081044 */
[----:B------:R-:W-:Y:S02]  /*70e50*/  IADD3.X R138, R27, R2, RZ, P2, !PT ;  /* 0x000000021b8a7210 */ /* 0x000fe400017fe4ff */
[-C--:B--2---:R-:W-:Y:S02]  /*70e60*/  IADD3 R19, P0, R16, R245.reuse, RZ ;  /* 0x000000f510137210 */ /* 0x084fe40007f1e0ff */
[----:B---3--:R-:W-:-:S03]  /*70e70*/  IADD3 R18, P1, R24, R245, RZ ;  /* 0x000000f518127210 */ /* 0x008fc60007f3e0ff */
[----:B------:R1:W-:Y:S04]  /*70e80*/  STL [R1+0xc88], R19 ;  /* 0x000c881301007387 */ /* 0x0003e80000100800 */
[----:B------:R2:W-:Y:S01]  /*70e90*/  STL [R1+0xc8c], R18 ;  /* 0x000c8c1201007387 */ /* 0x0005e20000100800 */
[--C-:B------:R-:W-:Y:S01]  /*70ea0*/  IMAD.X R16, R17, 0x1, R2.reuse, P0 ;  /* 0x0000000111107824 */ /* 0x100fe200000e0602 */
[-C--:B-1----:R-:W-:Y:S02]  /*70eb0*/  IADD3 R19, P2, R10, R245.reuse, RZ ;  /* 0x000000f50a137210 */ /* 0x082fe40007f5e0ff */
[----:B--2---:R-:W-:Y:S01]  /*70ec0*/  IADD3 R18, P3, R8, R245, RZ ;  /* 0x000000f508127210 */ /* 0x004fe20007f7e0ff */
[--C-:B------:R-:W-:Y:S02]  /*70ed0*/  IMAD.X R24, R25, 0x1, R2.reuse, P1 ;  /* 0x0000000119187824 */ /* 0x100fe400008e0602 */
[----:B------:R-:W-:Y:S04]  /*70ee0*/  STL [R1+0xcd0], R19 ;  /* 0x000cd01301007387 */ /* 0x000fe80000100800 */
[----:B------:R-:W2:Y:S04]  /*70ef0*/  LDL.LU.64 R26, [R1+0x1b10] ;  /* 0x001b1000011a7983 */ /* 0x000ea80000300a00 */
[----:B------:R1:W-:Y:S01]  /*70f00*/  STL [R1+0xcd4], R18 ;  /* 0x000cd41201007387 */ /* 0x0003e20000100800 */
[----:B------:R-:W-:-:S02]  /*70f10*/  IMAD.X R10, R11, 0x1, R2, P2 ;  /* 0x000000010b0a7824 */ /* 0x000fc400010e0602 */
[----:B------:R-:W-:Y:S01]  /*70f20*/  IMAD.X R9, R9, 0x1, R2, P3 ;  /* 0x0000000109097824 */ /* 0x000fe200018e0602 */
[----:B-1----:R-:W3:Y:S04]  /*70f30*/  LDL.LU.64 R18, [R1+0x1b08] ;  /* 0x001b080001127983 */ /* 0x002ee80000300a00 */
[----:B------:R1:W-:Y:S04]  /*70f40*/  STL [R1+0xc48], R16 ;  /* 0x000c481001007387 */ /* 0x0003e80000100800 */
[----:B-1----:R-:W3:Y:S04]  /*70f50*/  LDL.LU.64 R16, [R1+0x1b00] ;  /* 0x001b000001107983 */ /* 0x002ee80000300a00 */
[----:B------:R-:W-:Y:S04]  /*70f60*/  STL [R1+0xc4c], R24 ;  /* 0x000c4c1801007387 */ /* 0x000fe80000100800 */
[----:B------:R-:W3:Y:S04]  /*70f70*/  LDL.LU R8, [R1+0xec0] ;  /* 0x000ec00001087983 */ /* 0x000ee80000300800 */
[----:B------:R-:W-:Y:S04]  /*70f80*/  STL [R1+0xc70], R10 ;  /* 0x000c700a01007387 */ /* 0x000fe80000100800 */
[----:B------:R1:W-:Y:S01]  /*70f90*/  STL [R1+0xc74], R9 ;  /* 0x000c740901007387 */ /* 0x0003e20000100800 */
[----:B----4-:R-:W-:-:S03]  /*70fa0*/  IADD3 R14, P0, R130, R245, RZ ;  /* 0x000000f5820e7210 */ /* 0x010fc60007f1e0ff */
[----:B-1----:R-:W4:Y:S04]  /*70fb0*/  LDL.LU R9, [R1+0xec4] ;  /* 0x000ec40001097983 */ /* 0x002f280000300800 */
[----:B------:R-:W4:Y:S04]  /*70fc0*/  LDL.LU R10, [R1+0xec8] ;  /* 0x000ec800010a7983 */ /* 0x000f280000300800 */
[----:B------:R-:W4:Y:S04]  /*70fd0*/  LDL.LU R11, [R1+0xecc] ;  /* 0x000ecc00010b7983 */ /* 0x000f280000300800 */
[----:B------:R-:W4:Y:S04]  /*70fe0*/  LDL.LU.64 R24, [R1+0x1af8] ;  /* 0x001af80001187983 */ /* 0x000f280000300a00 */
[----:B------:R-:W-:Y:S04]  /*70ff0*/  STL.64 [R1+0x200], R68 ;  /* 0x0002004401007387 */ /* 0x000fe80000100a00 */
[----:B------:R1:W-:Y:S04]  /*71000*/  STL.64 [R1+0x208], R70 ;  /* 0x0002084601007387 */ /* 0x0003e80000100a00 */
[----:B-1----:R-:W4:Y:S04]  /*71010*/  LDL.LU.64 R70, [R1+0x1af0] ;  /* 0x001af00001467983 */ /* 0x002f280000300a00 */
[----:B------:R-:W4:Y:S04]  /*71020*/  LDL.LU.64 R68, [R1+0x1ae8] ;  /* 0x001ae80001447983 */ /* 0x000f280000300a00 */
[----:B------:R1:W-:Y:S04]  /*71030*/  STL [R1+0xac8], R14 ;  /* 0x000ac80e01007387 */ /* 0x0003e80000100800 */
[----:B-1----:R-:W4:Y:S01]  /*71040*/  LDL.LU.64 R14, [R1+0x1ae0] ;  /* 0x001ae000010e7983 */ /* 0x002f220000300a00 */
[----:B------:R-:W-:Y:S01]  /*71050*/  HMMA.1688.F32.TF32 R64, R240, R6, R64 ;  /* 0x00000006f040723c */ /* 0x000fe20000081040 */
[----:B------:R-:W-:-:S02]  /*71060*/  IADD3.X R130, R131, R2, RZ, P0, !PT ;  /* 0x0000000283827210 */ /* 0x000fc400007fe4ff */
[----:B--2---:R-:W-:-:S05]  /*71070*/  IADD3 R200, P1, R26, R245, RZ ;  /* 0x000000f51ac87210 */ /* 0x004fca0007f3e0ff */
[----:B------:R-:W-:Y:S01]  /*71080*/  IMAD.X R26, R27, 0x1, R2, P1 ;  /* 0x000000011b1a7824 */ /* 0x000fe200008e0602 */
[----:B------:R-:W-:Y:S01]  /*71090*/  STL [R1+0xacc], R200 ;  /* 0x000accc801007387 */ /* 0x000fe20000100800 */
[----:B---3--:R-:W-:-:S05]  /*710a0*/  IADD3 R197, P2, R18, R245, RZ ;  /* 0x000000f512c57210 */ /* 0x008fca0007f5e0ff */
[----:B------:R-:W-:Y:S01]  /*710b0*/  STL [R1+0xad0], R197 ;  /* 0x000ad0c501007387 */ /* 0x000fe20000100800 */
[----:B------:R-:W-:Y:S01]  /*710c0*/  IMAD.X R18, R19, 0x1, R2, P2 ;  /* 0x0000000113127824 */ /* 0x000fe200010e0602 */
[----:B------:R-:W-:-:S05]  /*710d0*/  IADD3 R196, P3, R16, R245, RZ ;  /* 0x000000f510c47210 */ /* 0x000fca0007f7e0ff */
[----:B------:R-:W-:Y:S01]  /*710e0*/  STL [R1+0xad4], R196 ;  /* 0x000ad4c401007387 */ /* 0x000fe20000100800 */
[----:B------:R-:W-:-:S03]  /*710f0*/  IMAD.X R17, R17, 0x1, R2, P3 ;  /* 0x0000000111117824 */ /* 0x000fc600018e0602 */
[----:B------:R-:W-:Y:S04]  /*71100*/  STL [R1+0xa98], R130 ;  /* 0x000a988201007387 */ /* 0x000fe80000100800 */
[----:B------:R-:W-:Y:S04]  /*71110*/  STL [R1+0xa9c], R26 ;  /* 0x000a9c1a01007387 */ /* 0x000fe80000100800 */
[----:B------:R-:W2:Y:S04]  /*71120*/  LDL.LU R16, [R1+0xed0] ;  /* 0x000ed00001107983 */ /* 0x000ea80000300800 */
[----:B------:R-:W-:Y:S04]  /*71130*/  STL [R1+0xab0], R18 ;  /* 0x000ab01201007387 */ /* 0x000fe80000100800 */
[----:B------:R1:W-:Y:S01]  /*71140*/  STL [R1+0xab4], R17 ;  /* 0x000ab41101007387 */ /* 0x0003e20000100800 */
[----:B----4-:R-:W-:-:S03]  /*71150*/  IADD3 R7, P0, R24, R245, RZ ;  /* 0x000000f518077210 */ /* 0x010fc60007f1e0ff */
[----:B-1----:R-:W2:Y:S04]  /*71160*/  LDL.LU R17, [R1+0xed4] ;  /* 0x000ed40001117983 */ /* 0x002ea80000300800 */
[----:B------:R-:W2:Y:S04]  /*71170*/  LDL.LU R18, [R1+0xed8] ;  /* 0x000ed80001127983 */ /* 0x000ea80000300800 */
[----:B------:R-:W2:Y:S04]  /*71180*/  LDL.LU R19, [R1+0xedc] ;  /* 0x000edc0001137983 */ /* 0x000ea80000300800 */
[----:B------:R-:W-:Y:S04]  /*71190*/  STL.64 [R1+0x1f0], R64 ;  /* 0x0001f04001007387 */ /* 0x000fe80000100a00 */
[----:B------:R1:W-:Y:S04]  /*711a0*/  STL.64 [R1+0x1f8], R66 ;  /* 0x0001f84201007387 */ /* 0x0003e80000100a00 */
[----:B------:R3:W-:Y:S01]  /*711b0*/  STL [R1+0xa58], R7 ;  /* 0x000a580701007387 */ /* 0x0007e20000100800 */
[----:B------:R-:W-:-:S02]  /*711c0*/  IADD3 R6, P1, R70, R245, RZ ;  /* 0x000000f546067210 */ /* 0x000fc40007f3e0ff */
[----:B------:R-:W-:-:S03]  /*711d0*/  IADD3 R26, P2, R68, R245, RZ ;  /* 0x000000f5441a7210 */ /* 0x000fc60007f5e0ff */
[----:B------:R4:W-:Y:S04]  /*711e0*/  STL [R1+0xa5c], R6 ;  /* 0x000a5c0601007387 */ /* 0x0009e80000100800 */
[----:B------:R4:W-:Y:S04]  /*711f0*/  STL [R1+0xa70], R26 ;  /* 0x000a701a01007387 */ /* 0x0009e80000100800 */
[----:B-1----:R-:W2:Y:S01]  /*71200*/  LDL.LU.64 R66, [R1+0x1ad8] ;  /* 0x001ad80001427983 */ /* 0x002ea20000300a00 */
[----:B---3--:R-:W-:Y:S01]  /*71210*/  IADD3 R7, P3, R14, R245, RZ ;  /* 0x000000f50e077210 */ /* 0x008fe20007f7e0ff */
[----:B----4-:R-:W-:-:S04]  /*71220*/  IMAD.X R6, R25, 0x1, R2, P0 ;  /* 0x0000000119067824 */ /* 0x010fc800000e0602 */
[----:B------:R1:W-:Y:S04]  /*71230*/  STL [R1+0xa74], R7 ;  /* 0x000a740701007387 */ /* 0x0003e80000100800 */
[----:B------:R-:W3:Y:S04]  /*71240*/  LDL.LU.64 R64, [R1+0x1ad0] ;  /* 0x001ad00001407983 */ /* 0x000ee80000300a00 */
[----:B------:R4:W-:Y:S04]  /*71250*/  STL [R1+0xa18], R6 ;  /* 0x000a180601007387 */ /* 0x0009e80000100800 */
[----:B------:R-:W3:Y:S04]  /*71260*/  LDL.LU.64 R26, [R1+0x1ac8] ;  /* 0x001ac800011a7983 */ /* 0x000ee80000300a00 */
[----:B------:R-:W3:Y:S01]  /*71270*/  LDL.LU.64 R24, [R1+0x1ac0] ;  /* 0x001ac00001187983 */ /* 0x000ee20000300a00 */
[----:B------:R-:W-:Y:S01]  /*71280*/  HMMA.1688.F32.TF32 R248, R240, R126, R8 ;  /* 0x0000007ef0f8723c */ /* 0x000fe20000081008 */
[--C-:B------:R-:W-:Y:S01]  /*71290*/  IMAD.X R70, R71, 0x1, R2.reuse, P1 ;  /* 0x0000000147467824 */ /* 0x100fe200008e0602 */
[----:B-1----:R-:W-:Y:S01]  /*712a0*/  IADD3.X R7, R69, R2, RZ, P2, !PT ;  /* 0x0000000245077210 */ /* 0x002fe200017fe4ff */
[----:B----4-:R-:W-:-:S03]  /*712b0*/  IMAD.X R6, R15, 0x1, R2, P3 ;  /* 0x000000010f067824 */ /* 0x010fc600018e0602 */
[----:B------:R1:W-:Y:S04]  /*712c0*/  STL [R1+0xa1c], R70 ;  /* 0x000a1c4601007387 */ /* 0x0003e80000100800 */
[----:B------:R-:W4:Y:S04]  /*712d0*/  LDL.LU R68, [R1+0xee0] ;  /* 0x000ee00001447983 */ /* 0x000f280000300800 */
[----:B------:R-:W-:Y:S04]  /*712e0*/  STL [R1+0xa30], R7 ;  /* 0x000a300701007387 */ /* 0x000fe80000100800 */
[----:B------:R1:W-:Y:S04]  /*712f0*/  STL [R1+0xa34], R6 ;  /* 0x000a340601007387 */ /* 0x0003e80000100800 */
[----:B------:R-:W4:Y:S04]  /*71300*/  LDL.LU R69, [R1+0xee4] ;  /* 0x000ee40001457983 */ /* 0x000f280000300800 */
[----:B-1----:R-:W4:Y:S04]  /*71310*/  LDL.LU R70, [R1+0xee8] ;  /* 0x000ee80001467983 */ /* 0x002f280000300800 */
[----:B------:R-:W4:Y:S04]  /*71320*/  LDL.LU R71, [R1+0xeec] ;  /* 0x000eec0001477983 */ /* 0x000f280000300800 */
[----:B------:R-:W4:Y:S04]  /*71330*/  LDL.LU.64 R14, [R1+0x1ab8] ;  /* 0x001ab800010e7983 */ /* 0x000f280000300a00 */
[----:B------:R-:W4:Y:S04]  /*71340*/  LDL.LU.64 R10, [R1+0x1ab0] ;  /* 0x001ab000010a7983 */ /* 0x000f280000300a00 */
[----:B------:R-:W-:Y:S04]  /*71350*/  STL.64 [R1+0x1e0], R248 ;  /* 0x0001e0f801007387 */ /* 0x000fe80000100a00 */
[----:B------:R-:W-:Y:S04]  /*71360*/  STL.64 [R1+0x1e8], R250 ;  /* 0x0001e8fa01007387 */ /* 0x000fe80000100a00 */
[----:B------:R-:W4:Y:S04]  /*71370*/  LDL.LU.64 R8, [R1+0x1aa8] ;  /* 0x001aa80001087983 */ /* 0x000f280000300a00 */
[----:B------:R-:W4:Y:S01]  /*71380*/  LDL.LU.64 R6, [R1+0x1aa0] ;  /* 0x001aa00001067983 */ /* 0x000f220000300a00 */
[----:B--2---:R-:W-:-:S05]  /*71390*/  IADD3 R126, P0, R66, R245, RZ ;  /* 0x000000f5427e7210 */ /* 0x004fca0007f1e0ff */
[----:B------:R1:W-:Y:S01]  /*713a0*/  STL [R1+0x738], R126 ;  /* 0x0007387e01007387 */ /* 0x0003e20000100800 */
[--C-:B------:R-:W-:Y:S01]  /*713b0*/  IMAD.X R66, R67, 0x1, R2.reuse, P0 ;  /* 0x0000000143427824 */ /* 0x100fe200000e0602 */
[-C--:B---3--:R-:W-:Y:S02]  /*713c0*/  IADD3 R130, P1, R64, R245.reuse, RZ ;  /* 0x000000f540827210 */ /* 0x088fe40007f3e0ff */
[-C--:B------:R-:W-:Y:S02]  /*713d0*/  IADD3 R127, P2, R26, R245.reuse, RZ ;  /* 0x000000f51a7f7210 */ /* 0x080fe40007f5e0ff */
[----:B-1----:R-:W-:Y:S01]  /*713e0*/  IADD3 R126, P3, R24, R245, RZ ;  /* 0x000000f5187e7210 */ /* 0x002fe20007f7e0ff */
[--C-:B------:R-:W-:Y:S01]  /*713f0*/  IMAD.X R64, R65, 0x1, R2.reuse, P1 ;  /* 0x0000000141407824 */ /* 0x100fe200008e0602 */
[----:B------:R-:W-:Y:S04]  /*71400*/  STL [R1+0x73c], R130 ;  /* 0x00073c8201007387 */ /* 0x000fe80000100800 */
[----:B------:R-:W-:Y:S01]  /*71410*/  STL [R1+0x840], R127 ;  /* 0x0008407f01007387 */ /* 0x000fe20000100800 */
[----:B------:R-:W-:-:S03]  /*71420*/  IMAD.X R26, R27, 0x1, R2, P2 ;  /* 0x000000011b1a7824 */ /* 0x000fc600010e0602 */
[----:B------:R-:W-:Y:S01]  /*71430*/  STL [R1+0x844], R126 ;  /* 0x0008447e01007387 */ /* 0x000fe20000100800 */
[----:B------:R-:W-:-:S03]  /*71440*/  IMAD.X R24, R25, 0x1, R2, P3 ;  /* 0x0000000119187824 */ /* 0x000fc600018e0602 */
[----:B------:R-:W-:Y:S04]  /*71450*/  STL [R1+0x6f8], R66 ;  /* 0x0006f84201007387 */ /* 0x000fe80000100800 */
[----:B------:R1:W-:Y:S04]  /*71460*/  STL [R1+0x6fc], R64 ;  /* 0x0006fc4001007387 */ /* 0x0003e80000100800 */
[----:B-1----:R-:W2:Y:S04]  /*71470*/  LDL.LU R64, [R1+0xef0] ;  /* 0x000ef00001407983 */ /* 0x002ea80000300800 */
[----:B------:R-:W-:Y:S04]  /*71480*/  STL [R1+0x710], R26 ;  /* 0x0007101a01007387 */ /* 0x000fe80000100800 */
[----:B------:R1:W-:Y:S04]  /*71490*/  STL [R1+0x714], R24 ;  /* 0x0007141801007387 */ /* 0x0003e80000100800 */
[----:B------:R-:W2:Y:S04]  /*714a0*/  LDL.LU R65, [R1+0xef4] ;  /* 0x000ef40001417983 */ /* 0x000ea80000300800 */
[----:B------:R-:W2:Y:S04]  /*714b0*/  LDL.LU R66, [R1+0xef8] ;  /* 0x000ef80001427983 */ /* 0x000ea80000300800 */
[----:B------:R-:W2:Y:S01]  /*714c0*/  LDL.LU R67, [R1+0xefc] ;  /* 0x000efc0001437983 */ /* 0x000ea20000300800 */
[----:B-1----:R-:W-:-:S15]  /*714d0*/  HMMA.1688.F32.TF32 R24, R240, R122, R16 ;  /* 0x0000007af018723c */ /* 0x002fde0000081010 */
[----:B------:R-:W-:-:S08]  /*714e0*/  NOP ;  /* 0x0000000000007918 */ /* 0x000fd00000000000 */
[----:B------:R-:W-:Y:S04]  /*714f0*/  STL.64 [R1+0x1d0], R24 ;  /* 0x0001d01801007387 */ /* 0x000fe80000100a00 */
[----:B------:R1:W-:Y:S04]  /*71500*/  STL.64 [R1+0x1d8], R26 ;  /* 0x0001d81a01007387 */ /* 0x0003e80000100a00 */
[----:B-1----:R-:W3:Y:S01]  /*71510*/  LDL.LU.64 R26, [R1+0x1a98] ;  /* 0x001a9800011a7983 */ /* 0x002ee20000300a00 */
[-C--:B----4-:R-:W-:Y:S02]  /*71520*/  IADD3 R17, P0, R14, R245.reuse, RZ ;  /* 0x000000f50e117210 */ /* 0x090fe40007f1e0ff */
[----:B------:R-:W-:-:S03]  /*71530*/  IADD3 R16, P1, R10, R245, RZ ;  /* 0x000000f50a107210 */ /* 0x000fc60007f3e0ff */
[----:B------:R1:W-:Y:S04]  /*71540*/  STL [R1+0x6a8], R17 ;  /* 0x0006a81101007387 */ /* 0x0003e80000100800 */
[----:B------:R4:W-:Y:S01]  /*71550*/  STL [R1+0x6ac], R16 ;  /* 0x0006ac1001007387 */ /* 0x0009e20000100800 */
[----:B------:R-:W-:Y:S02]  /*71560*/  IADD3.X R14, R15, R2, RZ, P0, !PT ;  /* 0x000000020f0e7210 */ /* 0x000fe400007fe4ff */
[-C--:B-1----:R-:W-:Y:S02]  /*71570*/  IADD3 R17, P2, R8, R245.reuse, RZ ;  /* 0x000000f508117210 */ /* 0x082fe40007f5e0ff */
[----:B----4-:R-:W-:-:S03]  /*71580*/  IADD3 R16, P3, R6, R245, RZ ;  /* 0x000000f506107210 */ /* 0x010fc60007f7e0ff */
[----:B------:R-:W-:Y:S04]  /*71590*/  STL [R1+0x6d0], R17 ;  /* 0x0006d01101007387 */ /* 0x000fe80000100800 */
[----:B------:R-:W4:Y:S04]  /*715a0*/  LDL.LU.64 R24, [R1+0x1a90] ;  /* 0x001a900001187983 */ /* 0x000f280000300a00 */
[----:B------:R1:W-:Y:S04]  /*715b0*/  STL [R1+0x6d4], R16 ;  /* 0x0006d41001007387 */ /* 0x0003e80000100800 */
[----:B------:R-:W2:Y:S04]  /*715c0*/  LDL.LU.64 R18, [R1+0x1a88] ;  /* 0x001a880001127983 */ /* 0x000ea80000300a00 */
[----:B------:R-:W-:Y:S01]  /*715d0*/  STL [R1+0x668], R14 ;  /* 0x0006680e01007387 */ /* 0x000fe20000100800 */
[----:B------:R-:W-:-:S02]  /*715e0*/  IMAD.X R10, R11, 0x1, R2, P1 ;  /* 0x000000010b0a7824 */ /* 0x000fc400008e0602 */
[--C-:B------:R-:W-:Y:S01]  /*715f0*/  IMAD.X R8, R9, 0x1, R2.reuse, P2 ;  /* 0x0000000109087824 */ /* 0x100fe200010e0602 */
[----:B-1----:R-:W2:Y:S04]  /*71600*/  LDL.LU.64 R16, [R1+0x1a80] ;  /* 0x001a800001107983 */ /* 0x002ea80000300a00 */
[----:B------:R-:W-:Y:S04]  /*71610*/  STL [R1+0x66c], R10 ;  /* 0x00066c0a01007387 */ /* 0x000fe80000100800 */
[----:B------:R-:W2:Y:S04]  /*71620*/  LDL.LU R248, [R1+0xf00] ;  /* 0x000f000001f87983 */ /* 0x000ea80000300800 */
[----:B------:R1:W-:Y:S02]  /*71630*/  STL [R1+0x680], R8 ;  /* 0x0006800801007387 */ /* 0x0003e40000100800 */
[----:B-1----:R-:W-:Y:S01]  /*71640*/  HMMA.1688.F32.TF32 R8, R240, R118, R68 ;  /* 0x00000076f008723c */ /* 0x002fe20000081044 */
[----:B------:R-:W-:-:S05]  /*71650*/  IMAD.X R6, R7, 0x1, R2, P3 ;  /* 0x0000000107067824 */ /* 0x000fca00018e0602 */
[----:B------:R-:W-:Y:S04]  /*71660*/  STL [R1+0x684], R6 ;  /* 0x0006840601007387 */ /* 0x000fe80000100800 */
[----:B------:R-:W2:Y:S04]  /*71670*/  LDL.LU R249, [R1+0xf04] ;  /* 0x000f040001f97983 */ /* 0x000ea80000300800 */
[----:B------:R-:W2:Y:S04]  /*71680*/  LDL.LU R250, [R1+0xf08] ;  /* 0x000f080001fa7983 */ /* 0x000ea80000300800 */
[----:B------:R-:W2:Y:S04]  /*71690*/  LDL.LU R251, [R1+0xf0c] ;  /* 0x000f0c0001fb7983 */ /* 0x000ea80000300800 */
[----:B------:R-:W2:Y:S04]  /*716a0*/  LDL.LU.64 R14, [R1+0x1a78] ;  /* 0x001a7800010e7983 */ /* 0x000ea80000300a00 */
[----:B------:R-:W-:Y:S04]  /*716b0*/  STL.64 [R1+0x1c0], R8 ;  /* 0x0001c00801007387 */ /* 0x000fe80000100a00 */
[----:B------:R1:W-:Y:S04]  /*716c0*/  STL.64 [R1+0x1c8], R10 ;  /* 0x0001c80a01007387 */ /* 0x0003e80000100a00 */
[----:B-1----:R-:W2:Y:S04]  /*716d0*/  LDL.LU.64 R10, [R1+0x1a70] ;  /* 0x001a7000010a7983 */ /* 0x002ea80000300a00 */
[----:B------:R-:W2:Y:S01]  /*716e0*/  LDL.LU.64 R8, [R1+0x1a68] ;  /* 0x001a680001087983 */ /* 0x000ea20000300a00 */
[----:B---3--:R-:W-:-:S05]  /*716f0*/  IADD3 R6, P0, R26, R245, RZ ;  /* 0x000000f51a067210 */ /* 0x008fca0007f1e0ff */
[----:B------:R1:W-:Y:S04]  /*71700*/  STL [R1+0x608], R6 ;  /* 0x0006080601007387 */ /* 0x0003e80000100800 */
[----:B-1----:R-:W3:Y:S01]  /*71710*/  LDL.LU.64 R6, [R1+0x1a60] ;  /* 0x001a600001067983 */ /* 0x002ee20000300a00 */
[----:B------:R-:W-:Y:S01]  /*71720*/  IMAD.X R26, R27, 0x1, R2, P0 ;  /* 0x000000011b1a7824 */ /* 0x000fe200000e0602 */
[-C--:B----4-:R-:W-:Y:S02]  /*71730*/  IADD3 R70, P1, R24, R245.reuse, RZ ;  /* 0x000000f518467210 */ /* 0x090fe40007f3e0ff */
[----:B--2---:R-:W-:-:S03]  /*71740*/  IADD3 R69, P2, R18, R245, RZ ;  /* 0x000000f512457210 */ /* 0x004fc60007f5e0ff */
[----:B------:R-:W-:Y:S01]  /*71750*/  IMAD.X R24, R25, 0x1, R2, P1 ;  /* 0x0000000119187824 */ /* 0x000fe200008e0602 */
[----:B------:R-:W-:Y:S04]  /*71760*/  STL [R1+0x60c], R70 ;  /* 0x00060c4601007387 */ /* 0x000fe80000100800 */
[----:B------:R-:W-:Y:S01]  /*71770*/  STL [R1+0x620], R69 ;  /* 0x0006204501007387 */ /* 0x000fe20000100800 */
[----:B------:R-:W-:Y:S02]  /*71780*/  IADD3 R68, P3, R16, R245, RZ ;  /* 0x000000f510447210 */ /* 0x000fe40007f7e0ff */
[----:B------:R-:W-:-:S03]  /*71790*/  IADD3.X R18, R19, R2, RZ, P2, !PT ;  /* 0x0000000213127210 */ /* 0x000fc600017fe4ff */
[----:B------:R1:W-:Y:S01]  /*717a0*/  STL [R1+0x624], R68 ;  /* 0x0006244401007387 */ /* 0x0003e20000100800 */
[----:B------:R-:W-:-:S03]  /*717b0*/  IMAD.X R16, R17, 0x1, R2, P3 ;  /* 0x0000000111107824 */ /* 0x000fc600018e0602 */
[----:B------:R-:W-:Y:S04]  /*717c0*/  STL [R1+0x5e8], R26 ;  /* 0x0005e81a01007387 */ /* 0x000fe80000100800 */
[----:B------:R-:W-:Y:S04]  /*717d0*/  STL [R1+0x5ec], R24 ;  /* 0x0005ec1801007387 */ /* 0x000fe80000100800 */
[----:B-1----:R-:W2:Y:S04]  /*717e0*/  LDL.LU R68, [R1+0xf10] ;  /* 0x000f100001447983 */ /* 0x002ea80000300800 */
[----:B------:R-:W-:Y:S04]  /*717f0*/  STL [R1+0x5f0], R18 ;  /* 0x0005f01201007387 */ /* 0x000fe80000100800 */
[----:B------:R1:W-:Y:S04]  /*71800*/  STL [R1+0x5f4], R16 ;  /* 0x0005f41001007387 */ /* 0x0003e80000100800 */
[----:B------:R-:W2:Y:S04]  /*71810*/  LDL.LU R69, [R1+0xf14] ;  /* 0x000f140001457983 */ /* 0x000ea80000300800 */
[----:B------:R-:W2:Y:S04]  /*71820*/  LDL.LU R70, [R1+0xf18] ;  /* 0x000f180001467983 */ /* 0x000ea80000300800 */
[----:B------:R-:W2:Y:S01]  /*71830*/  LDL.LU R71, [R1+0xf1c] ;  /* 0x000f1c0001477983 */ /* 0x000ea20000300800 */
[C---:B-1----:R-:W-:Y:S06]  /*71840*/  HMMA.1688.F32.TF32 R16, R240.reuse, R114, R64 ;  /* 0x00000072f010723c */ /* 0x042fec0000081040 */
[----:B------:R-:W-:Y:S01]  /*71850*/  HMMA.1688.F32.TF32 R248, R240, R110, R248 ;  /* 0x0000006ef0f8723c */ /* 0x000fe200000810f8 */
[----:B------:R-:W-:-:S05]  /*71860*/  IADD3 R130, P0, R14, R245, RZ ;  /* 0x000000f50e827210 */ /* 0x000fca0007f1e0ff */
[----:B------:R-:W-:-:S11]  /*71870*/  IMAD.X R122, R15, 0x1, R2, P0 ;  /* 0x000000010f7a7824 */ /* 0x000fd600000e0602 */
[----:B------:R1:W-:Y:S04]  /*71880*/  STL.64 [R1+0x1b0], R16 ;  /* 0x0001b01001007387 */ /* 0x0003e80000100a00 */
[----:B------:R4:W-:Y:S01]  /*71890*/  STL.64 [R1+0x1b8], R18 ;  /* 0x0001b81201007387 */ /* 0x0009e20000100a00 */
[-C--:B------:R-:W-:Y:S02]  /*718a0*/  IADD3 R131, P1, R10, R245.reuse, RZ ;  /* 0x000000f50a837210 */ /* 0x080fe40007f3e0ff */
[----:B-1----:R-:W-:-:S05]  /*718b0*/  IADD3 R17, P2, R8, R245, RZ ;  /* 0x000000f508117210 */ /* 0x002fca0007f5e0ff */
[----:B------:R-:W-:Y:S04]  /*718c0*/  STL [R1+0x5c0], R17 ;  /* 0x0005c01101007387 */ /* 0x000fe80000100800 */
[----:B------:R-:W2:Y:S01]  /*718d0*/  LDL.LU.64 R14, [R1+0x1a58] ;  /* 0x001a5800010e7983 */ /* 0x000ea20000300a00 */
[--C-:B------:R-:W-:Y:S02]  /*718e0*/  IMAD.X R126, R9, 0x1, R2.reuse, P2 ;  /* 0x00000001097e7824 */ /* 0x100fe400010e0602 */
[----:B------:R-:W-:Y:S01]  /*718f0*/  IMAD.X R123, R11, 0x1, R2, P1 ;  /* 0x000000010b7b7824 */ /* 0x000fe200008e0602 */
[----:B---3--:R-:W-:-:S05]  /*71900*/  IADD3 R16, P3, R6, R245, RZ ;  /* 0x000000f506107210 */ /* 0x008fca0007f7e0ff */
[----:B------:R1:W-:Y:S04]  /*71910*/  STL [R1+0x5c4], R16 ;  /* 0x0005c41001007387 */ /* 0x0003e80000100800 */
[----:B------:R-:W3:Y:S04]  /*71920*/  LDL.LU.64 R66, [R1+0x1a50] ;  /* 0x001a500001427983 */ /* 0x000ee80000300a00 */
[----:B------:R-:W3:Y:S04]  /*71930*/  LDL.LU.64 R26, [R1+0x1a48] ;  /* 0x001a4800011a7983 */ /* 0x000ee80000300a00 */
[----:B----4-:R-:W4:Y:S04]  /*71940*/  LDL.LU.64 R18, [R1+0x1a40] ;  /* 0x001a400001127983 */ /* 0x010f280000300a00 */
[----:B------:R-:W4:Y:S04]  /*71950*/  LDL.LU R8, [R1+0xf20] ;  /* 0x000f200001087983 */ /* 0x000f280000300800 */
[----:B------:R-:W4:Y:S04]  /*71960*/  LDL.LU R9, [R1+0xf24] ;  /* 0x000f240001097983 */ /* 0x000f280000300800 */
[----:B------:R-:W4:Y:S04]  /*71970*/  LDL.LU R10, [R1+0xf28] ;  /* 0x000f2800010a7983 */ /* 0x000f280000300800 */
[----:B------:R-:W4:Y:S04]  /*71980*/  LDL.LU R11, [R1+0xf2c] ;  /* 0x000f2c00010b7983 */ /* 0x000f280000300800 */
[----:B-1----:R-:W4:Y:S04]  /*71990*/  LDL.LU.64 R16, [R1+0x1a38] ;  /* 0x001a380001107983 */ /* 0x002f280000300a00 */
[----:B------:R-:W4:Y:S04]  /*719a0*/  LDL.LU.64 R64, [R1+0x1a30] ;  /* 0x001a300001407983 */ /* 0x000f280000300a00 */
[----:B------:R1:W-:Y:S04]  /*719b0*/  STL.64 [R1+0x1a0], R248 ;  /* 0x0001a0f801007387 */ /* 0x0003e80000100a00 */
[----:B------:R1:W-:Y:S04]  /*719c0*/  STL.64 [R1+0x1a8], R250 ;  /* 0x0001a8fa01007387 */ /* 0x0003e80000100a00 */
[----:B------:R-:W4:Y:S01]  /*719d0*/  LDL.LU.64 R24, [R1+0x1a28] ;  /* 0x001a280001187983 */ /* 0x000f220000300a00 */
[----:B------:R-:W-:-:S03]  /*719e0*/  IMAD.X R127, R7, 0x1, R2, P3 ;  /* 0x00000001077f7824 */ /* 0x000fc600018e0602 */
[----:B------:R-:W4:Y:S04]  /*719f0*/  LDL.LU.64 R6, [R1+0x1a20] ;  /* 0x001a200001067983 */ /* 0x000f280000300a00 */
        /* <DEDUP_REMOVED lines=9> */
[----:B------:R-:W2:Y:S01]  /*71a90*/  LDL.LU.64 R68, [R1+0x2b98] ;  /* 0x002b980001447983 */ /* 0x000ea20000300a00 */
[----:B------:R-:W-:-:S04]  /*71aa0*/  IADD3 R114, P0, R14, R245, RZ ;  /* 0x000000f50e727210 */ /* 0x000fc80007f1e0ff */
[----:B------:R-:W-:Y:S02]  /*71ab0*/  IADD3.X R14, R15, R2, RZ, P0, !PT ;  /* 0x000000020f0e7210 */ /* 0x000fe400007fe4ff */
[-C--:B---3--:R-:W-:Y:S02]  /*71ac0*/  IADD3 R115, P1, R66, R245.reuse, RZ ;  /* 0x000000f542737210 */ /* 0x088fe40007f3e0ff */
[-C--:B------:R-:W-:Y:S02]  /*71ad0*/  IADD3 R118, P2, R26, R245.reuse, RZ ;  /* 0x000000f51a767210 */ /* 0x080fe40007f5e0ff */
[-C--:B----4-:R-:W-:Y:S01]  /*71ae0*/  IADD3 R119, P3, R18, R245.reuse, RZ ;  /* 0x000000f512777210 */ /* 0x090fe20007f7e0ff */
[--C-:B------:R-:W-:Y:S02]  /*71af0*/  IMAD.X R15, R67, 0x1, R2.reuse, P1 ;  /* 0x00000001430f7824 */ /* 0x100fe400008e0602 */
[--C-:B------:R-:W-:Y:S01]  /*71b00*/  IMAD.X R110, R27, 0x1, R2.reuse, P2 ;  /* 0x000000011b6e7824 */ /* 0x100fe200010e0602 */
[-C--:B------:R-:W-:Y:S01]  /*71b10*/  IADD3 R18, P0, R16, R245.reuse, RZ ;  /* 0x000000f510127210 */ /* 0x080fe20007f1e0ff */
[--C-:B------:R-:W-:Y:S01]  /*71b20*/  IMAD.X R111, R19, 0x1, R2.reuse, P3 ;  /* 0x00000001136f7824 */ /* 0x100fe200018e0602 */
[-C--:B------:R-:W-:Y:S01]  /*71b30*/  IADD3 R26, P1, R64, R245.reuse, RZ ;  /* 0x000000f5401a7210 */ /* 0x080fe20007f3e0ff */
[----:B------:R-:W-:Y:S01]  /*71b40*/  HMMA.1688.F32.TF32 R8, R240, R102, R8 ;  /* 0x00000066f008723c */ /* 0x000fe20000081008 */
[----:B------:R-:W-:Y:S01]  /*71b50*/  IADD3 R19, P2, R24, R245, RZ ;  /* 0x000000f518137210 */ /* 0x000fe20007f5e0ff */
[----:B------:R1:W-:Y:S04]  /*71b60*/  STL [R1+0xe30], R18 ;  /* 0x000e301201007387 */ /* 0x0003e80000100800 */
[----:B------:R3:W-:Y:S01]  /*71b70*/  STL [R1+0xe34], R26 ;  /* 0x000e341a01007387 */ /* 0x0007e20000100800 */
[----:B------:R-:W-:-:S03]  /*71b80*/  IMAD.X R16, R17, 0x1, R2, P0 ;  /* 0x0000000111107824 */ /* 0x000fc600000e0602 */
[----:B------:R-:W-:Y:S04]  /*71b90*/  STL [R1+0xe38], R19 ;  /* 0x000e381301007387 */ /* 0x000fe80000100800 */
[----:B------:R-:W4:Y:S01]  /*71ba0*/  LDL.LU.64 R106, [R1+0x1a18] ;  /* 0x001a1800016a7983 */ /* 0x000f220000300a00 */
[----:B-1----:R-:W-:Y:S01]  /*71bb0*/  IADD3 R18, P3, R6, R245, RZ ;  /* 0x000000f506127210 */ /* 0x002fe20007f7e0ff */
[----:B------:R-:W-:-:S04]  /*71bc0*/  IMAD.X R64, R65, 0x1, R2, P1 ;  /* 0x0000000141407824 */ /* 0x000fc800008e0602 */
[----:B------:R1:W-:Y:S04]  /*71bd0*/  STL [R1+0xe3c], R18 ;  /* 0x000e3c1201007387 */ /* 0x0003e80000100800 */
[----:B---3--:R-:W3:Y:S04]  /*71be0*/  LDL.LU.64 R26, [R1+0x1a10] ;  /* 0x001a1000011a7983 */ /* 0x008ee80000300a00 */
[----:B------:R1:W-:Y:S01]  /*71bf0*/  STL [R1+0xe10], R16 ;  /* 0x000e101001007387 */ /* 0x0003e20000100800 */
[----:B------:R-:W-:Y:S01]  /*71c00*/  IADD3.X R24, R25, R2, RZ, P2, !PT ;  /* 0x0000000219187210 */ /* 0x000fe200017fe4ff */
[----:B------:R-:W-:-:S02]  /*71c10*/  IMAD.X R6, R7, 0x1, R2, P3 ;  /* 0x0000000107067824 */ /* 0x000fc400018e0602 */
[----:B-1----:R-:W2:Y:S04]  /*71c20*/  LDL.LU.64 R18, [R1+0x1a08] ;  /* 0x001a080001127983 */ /* 0x002ea80000300a00 */
[----:B------:R-:W2:Y:S04]  /*71c30*/  LDL.LU.64 R16, [R1+0x1a00] ;  /* 0x001a000001107983 */ /* 0x000ea80000300a00 */
[----:B------:R1:W-:Y:S04]  /*71c40*/  STL [R1+0xe14], R64 ;  /* 0x000e144001007387 */ /* 0x0003e80000100800 */
[----:B-1----:R-:W2:Y:S04]  /*71c50*/  LDL.LU R64, [R1+0xf40] ;  /* 0x000f400001407983 */ /* 0x002ea80000300800 */
[----:B------:R1:W-:Y:S04]  /*71c60*/  STL [R1+0xe18], R24 ;  /* 0x000e181801007387 */ /* 0x0003e80000100800 */
[----:B------:R-:W-:Y:S04]  /*71c70*/  STL [R1+0xe1c], R6 ;  /* 0x000e1c0601007387 */ /* 0x000fe80000100800 */
[----:B------:R-:W2:Y:S04]  /*71c80*/  LDL.LU R65, [R1+0xf44] ;  /* 0x000f440001417983 */ /* 0x000ea80000300800 */
[----:B------:R-:W2:Y:S04]  /*71c90*/  LDL.LU R66, [R1+0xf48] ;  /* 0x000f480001427983 */ /* 0x000ea80000300800 */
[----:B------:R-:W2:Y:S04]  /*71ca0*/  LDL.LU R67, [R1+0xf4c] ;  /* 0x000f4c0001437983 */ /* 0x000ea80000300800 */
[----:B-1----:R-:W2:Y:S04]  /*71cb0*/  LDL.LU.64 R24, [R1+0x19f8] ;  /* 0x0019f80001187983 */ /* 0x002ea80000300a00 */
[----:B------:R-:W-:Y:S04]  /*71cc0*/  STL.64 [R1+0x180], R8 ;  /* 0x0001800801007387 */ /* 0x000fe80000100a00 */
[----:B------:R1:W-:Y:S04]  /*71cd0*/  STL.64 [R1+0x188], R10 ;  /* 0x0001880a01007387 */ /* 0x0003e80000100a00 */
[----:B-1----:R-:W2:Y:S04]  /*71ce0*/  LDL.LU.64 R10, [R1+0x19f0] ;  /* 0x0019f000010a7983 */ /* 0x002ea80000300a00 */
[----:B------:R-:W2:Y:S04]  /*71cf0*/  LDL.LU.64 R8, [R1+0x19e8] ;  /* 0x0019e80001087983 */ /* 0x000ea80000300a00 */
[----:B------:R-:W2:Y:S01]  /*71d00*/  LDL.LU.64 R6, [R1+0x19e0] ;  /* 0x0019e00001067983 */ /* 0x000ea20000300a00 */
[----:B------:R-:W-:Y:S01]  /*71d10*/  HMMA.1688.F32.TF32 R248, R240, R98, R248 ;  /* 0x00000062f0f8723c */ /* 0x000fe200000810f8 */
[----:B----4-:R-:W-:-:S05]  /*71d20*/  IADD3 R103, P0, R106, R245, RZ ;  /* 0x000000f56a677210 */ /* 0x010fca0007f1e0ff */
[----:B------:R1:W-:Y:S01]  /*71d30*/  STL [R1+0xde0], R103 ;  /* 0x000de06701007387 */ /* 0x0003e20000100800 */
[----:B---3--:R-:W-:-:S05]  /*71d40*/  IADD3 R102, P1, R26, R245, RZ ;  /* 0x000000f51a667210 */ /* 0x008fca0007f3e0ff */
[----:B------:R3:W-:Y:S01]  /*71d50*/  STL [R1+0xde4], R102 ;  /* 0x000de46601007387 */ /* 0x0007e20000100800 */
[--C-:B------:R-:W-:Y:S01]  /*71d60*/  IMAD.X R26, R27, 0x1, R2.reuse, P1 ;  /* 0x000000011b1a7824 */ /* 0x100fe200008e0602 */
[-C--:B--2---:R-:W-:Y:S02]  /*71d70*/  IADD3 R196, P2, R18, R245.reuse, RZ ;  /* 0x000000f512c47210 */ /* 0x084fe40007f5e0ff */
[----:B-1----:R-:W-:Y:S01]  /*71d80*/  IADD3 R103, P3, R16, R245, RZ ;  /* 0x000000f510677210 */ /* 0x002fe20007f7e0ff */
[--C-:B---3--:R-:W-:Y:S02]  /*71d90*/  IMAD.X R102, R107, 0x1, R2.reuse, P0 ;  /* 0x000000016b667824 */ /* 0x108fe400000e0602 */
[----:B------:R-:W-:Y:S01]  /*71da0*/  STL [R1+0xde8], R196 ;  /* 0x000de8c401007387 */ /* 0x000fe20000100800 */
[----:B------:R-:W-:-:S03]  /*71db0*/  IMAD.X R18, R19, 0x1, R2, P2 ;  /* 0x0000000113127824 */ /* 0x000fc600010e0602 */
[----:B------:R-:W-:Y:S01]  /*71dc0*/  STL [R1+0xdec], R103 ;  /* 0x000dec6701007387 */ /* 0x000fe20000100800 */
[----:B------:R-:W-:-:S03]  /*71dd0*/  IMAD.X R17, R17, 0x1, R2, P3 ;  /* 0x0000000111117824 */ /* 0x000fc600018e0602 */
[----:B------:R-:W-:Y:S04]  /*71de0*/  STL [R1+0xda0], R102 ;  /* 0x000da06601007387 */ /* 0x000fe80000100800 */
[----:B------:R1:W-:Y:S04]  /*71df0*/  STL [R1+0xda4], R26 ;  /* 0x000da41a01007387 */ /* 0x0003e80000100800 */
[----:B------:R-:W2:Y:S04]  /*71e00*/  LDL.LU R16, [R1+0xf50] ;  /* 0x000f500001107983 */ /* 0x000ea80000300800 */
[----:B------:R-:W-:Y:S04]  /*71e10*/  STL [R1+0xda8], R18 ;  /* 0x000da81201007387 */ /* 0x000fe80000100800 */
[----:B------:R3:W-:Y:S01]  /*71e20*/  STL [R1+0xdac], R17 ;  /* 0x000dac1101007387 */ /* 0x0007e20000100800 */
[----:B-1----:R-:W-:-:S03]  /*71e30*/  IADD3 R26, P0, R24, R245, RZ ;  /* 0x000000f5181a7210 */ /* 0x002fc60007f1e0ff */
[----:B---3--:R-:W2:Y:S04]  /*71e40*/  LDL.LU R17, [R1+0xf54] ;  /* 0x000f540001117983 */ /* 0x008ea80000300800 */
[----:B------:R-:W2:Y:S04]  /*71e50*/  LDL.LU R18, [R1+0xf58] ;  /* 0x000f580001127983 */ /* 0x000ea80000300800 */
[----:B------:R-:W2:Y:S04]  /*71e60*/  LDL.LU R19, [R1+0xf5c] ;  /* 0x000f5c0001137983 */ /* 0x000ea80000300800 */
[----:B------:R-:W-:Y:S04]  /*71e70*/  STL.64 [R1+0x170], R248 ;  /* 0x000170f801007387 */ /* 0x000fe80000100a00 */
[----:B------:R-:W-:Y:S04]  /*71e80*/  STL.64 [R1+0x178], R250 ;  /* 0x000178fa01007387 */ /* 0x000fe80000100a00 */
[----:B------:R1:W-:Y:S01]  /*71e90*/  STL [R1+0xd60], R26 ;  /* 0x000d601a01007387 */ /* 0x0003e20000100800 */
[----:B------:R-:W-:-:S02]  /*71ea0*/  IADD3 R98, P1, R10, R245, RZ ;  /* 0x000000f50a627210 */ /* 0x000fc40007f3e0ff */
[----:B------:R-:W-:-:S03]  /*71eb0*/  IADD3 R27, P2, R8, R245, RZ ;  /* 0x000000f5081b7210 */ /* 0x000fc60007f5e0ff */
[----:B------:R3:W-:Y:S04]  /*71ec0*/  STL [R1+0xd64], R98 ;  /* 0x000d646201007387 */ /* 0x0007e80000100800 */
[----:B------:R-:W-:Y:S04]  /*71ed0*/  STL [R1+0xd68], R27 ;  /* 0x000d681b01007387 */ /* 0x000fe80000100800 */
[----:B------:R-:W4:Y:S01]  /*71ee0*/  LDL.LU.64 R102, [R1+0x19d8] ;  /* 0x0019d80001667983 */ /* 0x000f220000300a00 */
[----:B-1----:R-:W-:Y:S02]  /*71ef0*/  IADD3 R26, P3, R6, R245, RZ ;  /* 0x000000f5061a7210 */ /* 0x002fe40007f7e0ff */
[----:B------:R-:W-:Y:S01]  /*71f00*/  IADD3.X R24, R25, R2, RZ, P0, !PT ;  /* 0x0000000219187210 */ /* 0x000fe200007fe4ff */
[----:B------:R-:W-:-:S02]  /*71f10*/  IMAD.X R10, R11, 0x1, R2, P1 ;  /* 0x000000010b0a7824 */ /* 0x000fc400008e0602 */
[--C-:B------:R-:W-:Y:S01]  /*71f20*/  IMAD.X R8, R9, 0x1, R2.reuse, P2 ;  /* 0x0000000109087824 */ /* 0x100fe200010e0602 */
[----:B------:R-:W-:Y:S04]  /*71f30*/  STL [R1+0xd6c], R26 ;  /* 0x000d6c1a01007387 */ /* 0x000fe80000100800 */
[----:B------:R1:W-:Y:S01]  /*71f40*/  STL [R1+0xce0], R24 ;  /* 0x000ce01801007387 */ /* 0x0003e20000100800 */
[----:B------:R-:W-:-:S03]  /*71f50*/  IMAD.X R6, R7, 0x1, R2, P3 ;  /* 0x0000000107067824 */ /* 0x000fc600018e0602 */
[----:B------:R-:W-:Y:S04]  /*71f60*/  STL [R1+0xce4], R10 ;  /* 0x000ce40a01007387 */ /* 0x000fe80000100800 */
[----:B---3--:R-:W3:Y:S04]  /*71f70*/  LDL.LU.64 R98, [R1+0x19d0] ;  /* 0x0019d00001627983 */ /* 0x008ee80000300a00 */
[----:B------:R-:W-:Y:S04]  /*71f80*/  STL [R1+0xce8], R8 ;  /* 0x000ce80801007387 */ /* 0x000fe80000100800 */
[----:B-1----:R-:W3:Y:S04]  /*71f90*/  LDL.LU.64 R24, [R1+0x19c8] ;  /* 0x0019c80001187983 */ /* 0x002ee80000300a00 */
[----:B------:R1:W-:Y:S04]  /*71fa0*/  STL [R1+0xcec], R6 ;  /* 0x000cec0601007387 */ /* 0x0003e80000100800 */
[----:B-1----:R-:W3:Y:S01]  /*71fb0*/  LDL.LU.64 R6, [R1+0x19c0] ;  /* 0x0019c00001067983 */ /* 0x002ee20000300a00 */
[----:B------:R-:W-:Y:S03]  /*71fc0*/  HMMA.1688.F32.TF32 R64, R240, R94, R64 ;  /* 0x0000005ef040723c */ /* 0x000fe60000081040 */
[----:B------:R-:W3:Y:S04]  /*71fd0*/  LDL.LU R248, [R1+0xf60] ;  /* 0x000f600001f87983 */ /* 0x000ee80000300800 */
[----:B------:R-:W3:Y:S04]  /*71fe0*/  LDL.LU R249, [R1+0xf64] ;  /* 0x000f640001f97983 */ /* 0x000ee80000300800 */
[----:B------:R-:W3:Y:S04]  /*71ff0*/  LDL.LU R250, [R1+0xf68] ;  /* 0x000f680001fa7983 */ /* 0x000ee80000300800 */
[----:B------:R-:W3:Y:S04]  /*72000*/  LDL.LU R251, [R1+0xf6c] ;  /* 0x000f6c0001fb7983 */ /* 0x000ee80000300800 */
[----:B------:R-:W3:Y:S04]  /*72010*/  LDL.LU R8, [R1+0xf70] ;  /* 0x000f700001087983 */ /* 0x000ee80000300800 */
[----:B------:R-:W-:Y:S04]  /*72020*/  STL.64 [R1+0x160], R64 ;  /* 0x0001604001007387 */ /* 0x000fe80000100a00 */
[----:B------:R1:W-:Y:S04]  /*72030*/  STL.64 [R1+0x168], R66 ;  /* 0x0001684201007387 */ /* 0x0003e80000100a00 */
[----:B------:R-:W3:Y:S04]  /*72040*/  LDL.LU R9, [R1+0xf74] ;  /* 0x000f740001097983 */ /* 0x000ee80000300800 */
[----:B------:R-:W3:Y:S04]  /*72050*/  LDL.LU R10, [R1+0xf78] ;  /* 0x000f7800010a7983 */ /* 0x000ee80000300800 */
[----:B------:R-:W3:Y:S04]  /*72060*/  LDL.LU R11, [R1+0xf7c] ;  /* 0x000f7c00010b7983 */ /* 0x000ee80000300800 */
[----:B------:R-:W3:Y:S04]  /*72070*/  LDL.LU.64 R94, [R1+0x19b8] ;  /* 0x0019b800015e7983 */ /* 0x000ee80000300a00 */
[----:B-1----:R-:W3:Y:S01]  /*72080*/  LDL.LU.64 R66, [R1+0x19b0] ;  /* 0x0019b00001427983 */ /* 0x002ee20000300a00 */
[----:B----4-:R-:W-:-:S05]  /*72090*/  IADD3 R26, P0, R102, R245, RZ ;  /* 0x000000f5661a7210 */ /* 0x010fca0007f1e0ff */
[----:B------:R1:W-:Y:S04]  /*720a0*/  STL [R1+0xc78], R26 ;  /* 0x000c781a01007387 */ /* 0x0003e80000100800 */
[----:B------:R-:W4:Y:S04]  /*720b0*/  LDL.LU.64 R64, [R1+0x19a8] ;  /* 0x0019a80001407983 */ /* 0x000f280000300a00 */
[----:B-1----:R-:W4:Y:S01]  /*720c0*/  LDL.LU.64 R26, [R1+0x19a0] ;  /* 0x0019a000011a7983 */ /* 0x002f220000300a00 */
[----:B--2---:R-:W-:Y:S01]  /*720d0*/  HMMA.1688.F32.TF32 R16, R240, R90, R16 ;  /* 0x0000005af010723c */ /* 0x004fe20000081010 */
[----:B---3--:R-:W-:-:S02]  /*720e0*/  IADD3 R196, P1, R98, R245, RZ ;  /* 0x000000f562c47210 */ /* 0x008fc40007f3e0ff */
[-C--:B------:R-:W-:Y:S01]  /*720f0*/  IADD3 R107, P2, R24, R245.reuse, RZ ;  /* 0x000000f5186b7210 */ /* 0x080fe20007f5e0ff */
[--C-:B------:R-:W-:Y:S02]  /*72100*/  IMAD.X R102, R103, 0x1, R2.reuse, P0 ;  /* 0x0000000167667824 */ /* 0x100fe400000e0602 */
[--C-:B------:R-:W-:Y:S01]  /*72110*/  IMAD.X R98, R99, 0x1, R2.reuse, P1 ;  /* 0x0000000163627824 */ /* 0x100fe200008e0602 */
[----:B------:R-:W-:Y:S01]  /*72120*/  STL [R1+0xc7c], R196 ;  /* 0x000c7cc401007387 */ /* 0x000fe20000100800 */
[----:B------:R-:W-:Y:S02]  /*72130*/  IADD3.X R24, R25, R2, RZ, P2, !PT ;  /* 0x0000000219187210 */ /* 0x000fe400017fe4ff */
[----:B------:R-:W-:Y:S01]  /*72140*/  IADD3 R106, P3, R6, R245, RZ ;  /* 0x000000f5066a7210 */ /* 0x000fe20007f7e0ff */
[----:B------:R-:W-:Y:S04]  /*72150*/  STL [R1+0xc80], R107 ;  /* 0x000c806b01007387 */ /* 0x000fe80000100800 */
[----:B------:R-:W-:Y:S01]  /*72160*/  STL [R1+0xc84], R106 ;  /* 0x000c846a01007387 */ /* 0x000fe20000100800 */
[----:B------:R-:W-:-:S03]  /*72170*/  IMAD.X R6, R7, 0x1, R2, P3 ;  /* 0x0000000107067824 */ /* 0x000fc600018e0602 */
[----:B------:R-:W-:Y:S04]  /*72180*/  STL [R1+0xad8], R102 ;  /* 0x000ad86601007387 */ /* 0x000fe80000100800 */
[----:B------:R-:W-:Y:S04]  /*72190*/  STL [R1+0xadc], R98 ;  /* 0x000adc6201007387 */ /* 0x000fe80000100800 */
[----:B------:R1:W-:Y:S04]  /*721a0*/  STL [R1+0xc40], R24 ;  /* 0x000c401801007387 */ /* 0x0003e80000100800 */
[----:B-1----:R-:W2:Y:S04]  /*721b0*/  LDL.LU.64 R24, [R1+0x1998] ;  /* 0x0019980001187983 */ /* 0x002ea80000300a00 */
[----:B------:R-:W-:Y:S04]  /*721c0*/  STL [R1+0xc44], R6 ;  /* 0x000c440601007387 */ /* 0x000fe80000100800 */
[----:B------:R-:W-:Y:S04]  /*721d0*/  STL.64 [R1+0x150], R16 ;  /* 0x0001501001007387 */ /* 0x000fe80000100a00 */
[----:B------:R1:W-:Y:S04]  /*721e0*/  STL.64 [R1+0x158], R18 ;  /* 0x0001581201007387 */ /* 0x0003e80000100a00 */
[----:B-1----:R-:W3:Y:S04]  /*721f0*/  LDL.LU.64 R18, [R1+0x1990] ;  /* 0x0019900001127983 */ /* 0x002ee80000300a00 */
[----:B------:R-:W3:Y:S04]  /*72200*/  LDL.LU.64 R16, [R1+0x1988] ;  /* 0x0019880001107983 */ /* 0x000ee80000300a00 */
[----:B------:R-:W3:Y:S01]  /*72210*/  LDL.LU.64 R6, [R1+0x1980] ;  /* 0x0019800001067983 */ /* 0x000ee20000300a00 */
[----:B------:R-:W-:-:S02]  /*72220*/  IADD3 R91, P0, R94, R245, RZ ;  /* 0x000000f55e5b7210 */ /* 0x000fc40007f1e0ff */
[----:B------:R-:W-:-:S03]  /*72230*/  IADD3 R90, P1, R66, R245, RZ ;  /* 0x000000f5425a7210 */ /* 0x000fc60007f3e0ff */
[----:B------:R-:W-:Y:S04]  /*72240*/  STL [R1+0xab8], R91 ;  /* 0x000ab85b01007387 */ /* 0x000fe80000100800 */
[----:B------:R1:W-:Y:S01]  /*72250*/  STL [R1+0xabc], R90 ;  /* 0x000abc5a01007387 */ /* 0x0003e20000100800 */
[--C-:B------:R-:W-:Y:S02]  /*72260*/  IMAD.X R66, R67, 0x1, R2.reuse, P1 ;  /* 0x0000000143427824 */ /* 0x100fe400008e0602 */
[----:B-1----:R-:W-:Y:S01]  /*72270*/  IMAD.X R90, R95, 0x1, R2, P0 ;  /* 0x000000015f5a7824 */ /* 0x002fe200000e0602 */
[----:B----4-:R-:W-:-:S05]  /*72280*/  IADD3 R98, P2, R64, R245, RZ ;  /* 0x000000f540627210 */ /* 0x010fca0007f5e0ff */
[----:B------:R-:W-:Y:S01]  /*72290*/  STL [R1+0xac0], R98 ;  /* 0x000ac06201007387 */ /* 0x000fe20000100800 */
[----:B------:R-:W-:Y:S01]  /*722a0*/  IADD3 R91, P3, R26, R245, RZ ;  /* 0x000000f51a5b7210 */ /* 0x000fe20007f7e0ff */
[----:B------:R-:W-:-:S04]  /*722b0*/  IMAD.X R65, R65, 0x1, R2, P2 ;  /* 0x0000000141417824 */ /* 0x000fc800010e0602 */
[----:B------:R-:W-:Y:S01]  /*722c0*/  STL [R1+0xac4], R91 ;  /* 0x000ac45b01007387 */ /* 0x000fe20000100800 */
[----:B------:R-:W-:-:S03]  /*722d0*/  IMAD.X R26, R27, 0x1, R2, P3 ;  /* 0x000000011b1a7824 */ /* 0x000fc600018e0602 */
[----:B------:R-:W-:Y:S04]  /*722e0*/  STL [R1+0xa78], R90 ;  /* 0x000a785a01007387 */ /* 0x000fe80000100800 */
[----:B------:R-:W-:Y:S04]  /*722f0*/  STL [R1+0xa7c], R66 ;  /* 0x000a7c4201007387 */ /* 0x000fe80000100800 */
[----:B------:R-:W4:Y:S04]  /*72300*/  LDL.LU R64, [R1+0xf80] ;  /* 0x000f800001407983 */ /* 0x000f280000300800 */
[----:B------:R1:W-:Y:S04]  /*72310*/  STL [R1+0xa90], R65 ;  /* 0x000a904101007387 */ /* 0x0003e80000100800 */
[----:B------:R2:W-:Y:S04]  /*72320*/  STL [R1+0xa94], R26 ;  /* 0x000a941a01007387 */ /* 0x0005e80000100800 */
[----:B-1----:R-:W4:Y:S04]  /*72330*/  LDL.LU R65, [R1+0xf84] ;  /* 0x000f840001417983 */ /* 0x002f280000300800 */
[----:B------:R-:W4:Y:S04]  /*72340*/  LDL.LU R66, [R1+0xf88] ;  /* 0x000f880001427983 */ /* 0x000f280000300800 */
[----:B------:R-:W4:Y:S01]  /*72350*/  LDL.LU R67, [R1+0xf8c] ;  /* 0x000f8c0001437983 */ /* 0x000f220000300800 */
[C---:B------:R-:W-:Y:S06]  /*72360*/  HMMA.1688.F32.TF32 R248, R240.reuse, R86, R248 ;  /* 0x00000056f0f8723c */ /* 0x040fec00000810f8 */
[----:B------:R-:W-:Y:S01]  /*72370*/  HMMA.1688.F32.TF32 R8, R240, R82, R8 ;  /* 0x00000052f008723c */ /* 0x000fe20000081008 */
[----:B--2---:R-:W-:-:S04]  /*72380*/  IADD3 R26, P0, R24, R245, RZ ;  /* 0x000000f5181a7210 */ /* 0x004fc80007f1e0ff */
[----:B------:R-:W-:-:S12]  /*72390*/  IADD3.X R24, R25, R2, RZ, P0, !PT ;  /* 0x0000000219187210 */ /* 0x000fd800007fe4ff */
[----:B------:R-:W-:Y:S01]  /*723a0*/  STL.64 [R1+0x140], R248 ;  /* 0x000140f801007387 */ /* 0x000fe20000100a00 */
[----:B---3--:R-:W-:-:S03]  /*723b0*/  IADD3 R86, P1, R18, R245, RZ ;  /* 0x000000f512567210 */ /* 0x008fc60007f3e0ff */
[----:B------:R-:W-:Y:S01]  /*723c0*/  STL.64 [R1+0x148], R250 ;  /* 0x000148fa01007387 */ /* 0x000fe20000100a00 */
[----:B------:R-:W-:-:S03]  /*723d0*/  IADD3 R27, P2, R16, R245, RZ ;  /* 0x000000f5101b7210 */ /* 0x000fc60007f5e0ff */
[----:B------:R1:W-:Y:S04]  /*723e0*/  STL [R1+0xa38], R26 ;  /* 0x000a381a01007387 */ /* 0x0003e80000100800 */
[----:B------:R2:W-:Y:S01]  /*723f0*/  STL [R1+0xa3c], R86 ;  /* 0x000a3c5601007387 */ /* 0x0005e20000100800 */
[--C-:B------:R-:W-:Y:S02]  /*72400*/  IMAD.X R18, R19, 0x1, R2.reuse, P1 ;  /* 0x0000000113127824 */ /* 0x100fe400008e0602 */
[----:B------:R-:W-:Y:S01]  /*72410*/  IMAD.X R16, R17, 0x1, R2, P2 ;  /* 0x0000000111107824 */ /* 0x000fe200010e0602 */
[----:B------:R-:W-:Y:S01]  /*72420*/  STL [R1+0xa50], R27 ;  /* 0x000a501b01007387 */ /* 0x000fe20000100800 */
[----:B-1----:R-:W-:-:S05]  /*72430*/  IADD3 R26, P3, R6, R245, RZ ;  /* 0x000000f5061a7210 */ /* 0x002fca0007f7e0ff */
[----:B------:R1:W-:Y:S01]  /*72440*/  STL [R1+0xa54], R26 ;  /* 0x000a541a01007387 */ /* 0x0003e20000100800 */
[----:B------:R-:W-:-:S03]  /*72450*/  IMAD.X R6, R7, 0x1, R2, P3 ;  /* 0x0000000107067824 */ /* 0x000fc600018e0602 */
[----:B------:R-:W-:Y:S04]  /*72460*/  STL [R1+0x9f8], R24 ;  /* 0x0009f81801007387 */ /* 0x000fe80000100800 */
[----:B------:R-:W-:Y:S04]  /*72470*/  STL [R1+0x9fc], R18 ;  /* 0x0009fc1201007387 */ /* 0x000fe80000100800 */
[----:B------:R-:W-:Y:S04]  /*72480*/  STL [R1+0xa10], R16 ;  /* 0x000a101001007387 */ /* 0x000fe80000100800 */
[----:B------:R-:W3:Y:S04]  /*72490*/  LDL.LU.64 R94, [R1+0x1978] ;  /* 0x00197800015e7983 */ /* 0x000ee80000300a00 */
[----:B------:R-:W-:Y:S04]  /*724a0*/  STL [R1+0xa14], R6 ;  /* 0x000a140601007387 */ /* 0x000fe80000100800 */
[----:B------:R-:W3:Y:S04]  /*724b0*/  LDL.LU.64 R90, [R1+0x1970] ;  /* 0x00197000015a7983 */ /* 0x000ee80000300a00 */
[----:B------:R1:W-:Y:S04]  /*724c0*/  STL.64 [R1+0x130], R8 ;  /* 0x0001300801007387 */ /* 0x0003e80000100a00 */
[----:B------:R1:W-:Y:S04]  /*724d0*/  STL.64 [R1+0x138], R10 ;  /* 0x0001380a01007387 */ /* 0x0003e80000100a00 */
[----:B--2---:R-:W2:Y:S04]  /*724e0*/  LDL.LU.64 R86, [R1+0x1968] ;  /* 0x0019680001567983 */ /* 0x004ea80000300a00 */
[----:B-1----:R-:W2:Y:S04]  /*724f0*/  LDL.LU.64 R26, [R1+0x1960] ;  /* 0x00196000011a7983 */ /* 0x002ea80000300a00 */
        /* <DEDUP_REMOVED lines=8> */
[----:B------:R-:W2:Y:S04]  /*72580*/  LDL.LU.64 R24, [R1+0x1958] ;  /* 0x0019580001187983 */ /* 0x000ea80000300a00 */
[----:B------:R-:W2:Y:S04]  /*72590*/  LDL.LU.64 R18, [R1+0x1950] ;  /* 0x0019500001127983 */ /* 0x000ea80000300a00 */
[----:B------:R-:W2:Y:S04]  /*725a0*/  LDL.LU.64 R16, [R1+0x1948] ;  /* 0x0019480001107983 */ /* 0x000ea80000300a00 */
[----:B------:R-:W2:Y:S01]  /*725b0*/  LDL.LU.64 R6, [R1+0x1940] ;  /* 0x0019400001067983 */ /* 0x000ea20000300a00 */
[----:B----4-:R-:W-:-:S15]  /*725c0*/  HMMA.1688.F32.TF32 R64, R240, R78, R64 ;  /* 0x0000004ef040723c */ /* 0x010fde0000081040 */
[----:B------:R-:W-:-:S08]  /*725d0*/  NOP ;  /* 0x0000000000007918 */ /* 0x000fd00000000000 */
[----:B------:R-:W-:Y:S04]  /*725e0*/  STL.64 [R1+0x120], R64 ;  /* 0x0001204001007387 */ /* 0x000fe80000100a00 */
[----:B------:R1:W-:Y:S04]  /*725f0*/  STL.64 [R1+0x128], R66 ;  /* 0x0001284201007387 */ /* 0x0003e80000100a00 */
[----:B-1----:R-:W4:Y:S04]  /*72600*/  LDL.LU.64 R66, [R1+0x2b90] ;  /* 0x002b900001427983 */ /* 0x002f280000300a00 */
[----:B------:R-:W4:Y:S04]  /*72610*/  LDL.LU.64 R64, [R1+0x2b88] ;  /* 0x002b880001407983 */ /* 0x000f280000300a00 */
[----:B------:R-:W4:Y:S04]  /*72620*/  LDL.LU.64 R216, [R1+0x1930] ;  /* 0x0019300001d87983 */ /* 0x000f280000300a00 */
[----:B------:R-:W4:Y:S01]  /*72630*/  LDL.LU.64 R196, [R1+0x1928] ;  /* 0x0019280001c47983 */ /* 0x000f220000300a00 */
[----:B---3--:R-:W-:-:S02]  /*72640*/  IADD3 R102, P0, R94, R245, RZ ;  /* 0x000000f55e667210 */ /* 0x008fc40007f1e0ff */
[-C--:B--2---:R-:W-:Y:S02]  /*72650*/  IADD3 R106, P2, R86, R245.reuse, RZ ;  /* 0x000000f5566a7210 */ /* 0x084fe40007f5e0ff */
[----:B------:R-:W-:Y:S01]  /*72660*/  IADD3 R107, P3, R26, R245, RZ ;  /* 0x000000f51a6b7210 */ /* 0x000fe20007f7e0ff */
[----:B------:R-:W-:-:S04]  /*72670*/  IMAD.X R94, R95, 0x1, R2, P0 ;  /* 0x000000015f5e7824 */ /* 0x000fc800000e0602 */
[----:B------:R-:W-:Y:S02]  /*72680*/  IMAD.X R99, R27, 0x1, R2, P3 ;  /* 0x000000011b637824 */ /* 0x000fe400018e0602 */
[----:B------:R-:W2:Y:S01]  /*72690*/  LDL.LU.64 R26, [R1+0x1920] ;  /* 0x00192000011a7983 */ /* 0x000ea20000300a00 */
[----:B------:R-:W-:-:S05]  /*726a0*/  IADD3 R86, P0, R24, R245, RZ ;  /* 0x000000f518567210 */ /* 0x000fca0007f1e0ff */
[----:B------:R-:W-:Y:S02]  /*726b0*/  IMAD.X R78, R25, 0x1, R2, P0 ;  /* 0x00000001194e7824 */ /* 0x000fe400000e0602 */
[----:B------:R-:W3:Y:S01]  /*726c0*/  LDL.LU.64 R24, [R1+0x1918] ;  /* 0x0019180001187983 */ /* 0x000ee20000300a00 */
[----:B------:R-:W-:Y:S03]  /*726d0*/  HMMA.1688.F32.TF32 R248, R240, R74, R248 ;  /* 0x0000004af0f8723c */ /* 0x000fe600000810f8 */
[----:B------:R-:W3:Y:S01]  /*726e0*/  LDL.LU.64 R212, [R1+0x1910] ;  /* 0x0019100001d47983 */ /* 0x000ee20000300a00 */
[-C--:B------:R-:W-:Y:S02]  /*726f0*/  IADD3 R103, P1, R90, R245.reuse, RZ ;  /* 0x000000f55a677210 */ /* 0x080fe40007f3e0ff */
[----:B------:R-:W-:Y:S02]  /*72700*/  IADD3.X R98, R87, R2, RZ, P2, !PT ;  /* 0x0000000257627210 */ /* 0x000fe400017fe4ff */
[----:B------:R-:W-:-:S02]  /*72710*/  IADD3 R90, P2, R16, R245, RZ ;  /* 0x000000f5105a7210 */ /* 0x000fc40007f5e0ff */
[----:B------:R-:W3:Y:S01]  /*72720*/  LDL.LU R16, [R1+0xfb0] ;  /* 0x000fb00001107983 */ /* 0x000ee20000300800 */
[--C-:B------:R-:W-:Y:S01]  /*72730*/  IMAD.X R95, R91, 0x1, R2.reuse, P1 ;  /* 0x000000015b5f7824 */ /* 0x100fe200008e0602 */
[-C--:B------:R-:W-:Y:S02]  /*72740*/  IADD3 R87, P1, R18, R245.reuse, RZ ;  /* 0x000000f512577210 */ /* 0x080fe40007f3e0ff */
[----:B------:R-:W-:Y:S01]  /*72750*/  IADD3 R91, P3, R6, R245, RZ ;  /* 0x000000f5065b7210 */ /* 0x000fe20007f7e0ff */
[--C-:B------:R-:W-:Y:S02]  /*72760*/  IMAD.X R82, R17, 0x1, R2.reuse, P2 ;  /* 0x0000000111527824 */ /* 0x100fe400010e0602 */
[----:B------:R-:W3:Y:S01]  /*72770*/  LDL.LU R17, [R1+0xfb4] ;  /* 0x000fb40001117983 */ /* 0x000ee20000300800 */
[----:B------:R-:W-:-:S03]  /*72780*/  IMAD.X R79, R19, 0x1, R2, P1 ;  /* 0x00000001134f7824 */ /* 0x000fc600008e0602 */
[----:B------:R-:W3:Y:S04]  /*72790*/  LDL.LU R18, [R1+0xfb8] ;  /* 0x000fb80001127983 */ /* 0x000ee80000300800 */
[----:B------:R-:W3:Y:S01]  /*727a0*/  LDL.LU R19, [R1+0xfbc] ;  /* 0x000fbc0001137983 */ /* 0x000ee20000300800 */
[----:B------:R-:W-:-:S03]  /*727b0*/  IMAD.X R83, R7, 0x1, R2, P3 ;  /* 0x0000000107537824 */ /* 0x000fc600018e0602 */
[----:B------:R-:W-:Y:S04]  /*727c0*/  STL.64 [R1+0x110], R248 ;  /* 0x000110f801007387 */ /* 0x000fe80000100a00 */
[----:B------:R-:W-:Y:S01]  /*727d0*/  STL.64 [R1+0x118], R250 ;  /* 0x000118fa01007387 */ /* 0x000fe20000100a00 */
[-C--:B----4-:R-:W-:Y:S02]  /*727e0*/  IADD3 R74, P0, R216, R245.reuse, RZ ;  /* 0x000000f5d84a7210 */ /* 0x090fe40007f1e0ff */
[----:B------:R-:W-:-:S03]  /*727f0*/  IADD3 R7, P1, R196, R245, RZ ;  /* 0x000000f5c4077210 */ /* 0x000fc60007f3e0ff */
[----:B------:R1:W-:Y:S04]  /*72800*/  STL [R1+0xe90], R74 ;  /* 0x000e904a01007387 */ /* 0x0003e80000100800 */
[----:B------:R-:W4:Y:S04]  /*72810*/  LDL.LU.64 R208, [R1+0x1908] ;  /* 0x0019080001d07983 */ /* 0x000f280000300a00 */
[----:B------:R-:W-:Y:S04]  /*72820*/  STL [R1+0xe94], R7 ;  /* 0x000e940701007387 */ /* 0x000fe80000100800 */
[----:B------:R-:W4:Y:S01]  /*72830*/  LDL.LU.64 R200, [R1+0x1900] ;  /* 0x0019000001c87983 */ /* 0x000f220000300a00 */
[----:B-1----:R-:W-:-:S02]  /*72840*/  IADD3.X R74, R217, R2, RZ, P0, !PT ;  /* 0x00000002d94a7210 */ /* 0x002fc400007fe4ff */
[----:B--2---:R-:W-:-:S05]  /*72850*/  IADD3 R6, P2, R26, R245, RZ ;  /* 0x000000f51a067210 */ /* 0x004fca0007f5e0ff */
[----:B------:R1:W-:Y:S01]  /*72860*/  STL [R1+0xe98], R6 ;  /* 0x000e980601007387 */ /* 0x0003e20000100800 */
[----:B---3--:R-:W-:-:S03]  /*72870*/  IADD3 R75, P3, R24, R245, RZ ;  /* 0x000000f5184b7210 */ /* 0x008fc60007f7e0ff */
[----:B-1----:R-:W2:Y:S04]  /*72880*/  LDL.LU.64 R6, [R1+0x18f8] ;  /* 0x0018f80001067983 */ /* 0x002ea80000300a00 */
[----:B------:R1:W-:Y:S04]  /*72890*/  STL [R1+0xe9c], R75 ;  /* 0x000e9c4b01007387 */ /* 0x0003e80000100800 */
[----:B------:R3:W-:Y:S01]  /*728a0*/  STL [R1+0xe80], R74 ;  /* 0x000e804a01007387 */ /* 0x0007e20000100800 */
[--C-:B-1----:R-:W-:Y:S02]  /*728b0*/  IMAD.X R75, R27, 0x1, R2.reuse, P2 ;  /* 0x000000011b4b7824 */ /* 0x102fe400010e0602 */
[----:B---3--:R-:W-:-:S02]  /*728c0*/  IMAD.X R74, R25, 0x1, R2, P3 ;  /* 0x00000001194a7824 */ /* 0x008fc400018e0602 */
[----:B------:R-:W-:Y:S01]  /*728d0*/  HMMA.1688.F32.TF32 R24, R240, R70, R8 ;  /* 0x00000046f018723c */ /* 0x000fe20000081008 */
[----:B------:R-:W-:-:S05]  /*728e0*/  IMAD.X R196, R197, 0x1, R2, P1 ;  /* 0x00000001c5c47824 */ /* 0x000fca00008e0602 */
[----:B------:R1:W-:Y:S04]  /*728f0*/  STL [R1+0xe84], R196 ;  /* 0x000e84c401007387 */ /* 0x0003e80000100800 */
[----:B------:R-:W-:Y:S01]  /*72900*/  STL [R1+0xe88], R75 ;  /* 0x000e884b01007387 */ /* 0x000fe20000100800 */
[----:B------:R-:W-:-:S03]  /*72910*/  IADD3 R8, P0, R212, R245, RZ ;  /* 0x000000f5d4087210 */ /* 0x000fc60007f1e0ff */
[----:B------:R3:W-:Y:S04]  /*72920*/  STL [R1+0xe8c], R74 ;  /* 0x000e8c4a01007387 */ /* 0x0007e80000100800 */
[----:B------:R-:W2:Y:S05]  /*72930*/  LDL.LU R248, [R1+0xfc0] ;  /* 0x000fc00001f87983 */ /* 0x000eaa0000300800 */
[----:B------:R-:W-:Y:S04]  /*72940*/  STL.64 [R1+0x100], R24 ;  /* 0x0001001801007387 */ /* 0x000fe80000100a00 */
[----:B------:R-:W-:Y:S04]  /*72950*/  STL.64 [R1+0x108], R26 ;  /* 0x0001081a01007387 */ /* 0x000fe80000100a00 */
[----:B------:R4:W-:Y:S04]  /*72960*/  STL [R1+0xe70], R8 ;  /* 0x000e700801007387 */ /* 0x0009e80000100800 */
[----:B------:R-:W2:Y:S04]  /*72970*/  LDL.LU R249, [R1+0xfc4] ;  /* 0x000fc40001f97983 */ /* 0x000ea80000300800 */
[----:B------:R-:W2:Y:S04]  /*72980*/  LDL.LU R250, [R1+0xfc8] ;  /* 0x000fc80001fa7983 */ /* 0x000ea80000300800 */
[----:B------:R-:W2:Y:S04]  /*72990*/  LDL.LU R251, [R1+0xfcc] ;  /* 0x000fcc0001fb7983 */ /* 0x000ea80000300800 */
[----:B-1----:R-:W2:Y:S04]  /*729a0*/  LDL.LU.64 R196, [R1+0x18f0] ;  /* 0x0018f00001c47983 */ /* 0x002ea80000300a00 */
[----:B---3--:R-:W3:Y:S01]  /*729b0*/  LDL.LU.64 R74, [R1+0x18e8] ;  /* 0x0018e800014a7983 */ /* 0x008ee20000300a00 */
[----:B----4-:R-:W-:-:S02]  /*729c0*/  IADD3 R9, P1, R208, R245, RZ ;  /* 0x000000f5d0097210 */ /* 0x010fc40007f3e0ff */
[----:B------:R-:W-:-:S03]  /*729d0*/  IADD3 R8, P2, R200, R245, RZ ;  /* 0x000000f5c8087210 */ /* 0x000fc60007f5e0ff */
[----:B------:R-:W-:Y:S04]  /*729e0*/  STL [R1+0xe74], R9 ;  /* 0x000e740901007387 */ /* 0x000fe80000100800 */
[----:B------:R-:W4:Y:S04]  /*729f0*/  LDL.LU.64 R10, [R1+0x18e0] ;  /* 0x0018e000010a7983 */ /* 0x000f280000300a00 */
[----:B------:R1:W-:Y:S04]  /*72a00*/  STL [R1+0xe78], R8 ;  /* 0x000e780801007387 */ /* 0x0003e80000100800 */
[----:B-1----:R-:W4:Y:S01]  /*72a10*/  LDL.LU.64 R8, [R1+0x18d8] ;  /* 0x0018d80001087983 */ /* 0x002f220000300a00 */
[----:B------:R-:W-:Y:S01]  /*72a20*/  HMMA.1688.F32.TF32 R16, R240, R66, R16 ;  /* 0x00000042f010723c */ /* 0x000fe20000081010 */
[----:B------:R-:W-:-:S02]  /*72a30*/  IMAD.X R212, R213, 0x1, R2, P0 ;  /* 0x00000001d5d47824 */ /* 0x000fc400000e0602 */
[----:B------:R-:W-:Y:S01]  /*72a40*/  IMAD.X R71, R209, 0x1, R2, P1 ;  /* 0x00000001d1477824 */ /* 0x000fe200008e0602 */
[----:B------:R-:W-:Y:S02]  /*72a50*/  IADD3.X R70, R201, R2, RZ, P2, !PT ;  /* 0x00000002c9467210 */ /* 0x000fe400017fe4ff */
[----:B--2---:R-:W-:-:S05]  /*72a60*/  IADD3 R24, P3, R6, R245, RZ ;  /* 0x000000f506187210 */ /* 0x004fca0007f7e0ff */
[----:B------:R1:W-:Y:S01]  /*72a70*/  STL [R1+0xe7c], R24 ;  /* 0x000e7c1801007387 */ /* 0x0003e20000100800 */
[----:B------:R-:W-:-:S03]  /*72a80*/  IMAD.X R6, R7, 0x1, R2, P3 ;  /* 0x0000000107067824 */ /* 0x000fc600018e0602 */
[----:B-1----:R-:W2:Y:S04]  /*72a90*/  LDL.LU R24, [R1+0xfd0] ;  /* 0x000fd00001187983 */ /* 0x002ea80000300800 */
[----:B------:R-:W2:Y:S04]  /*72aa0*/  LDL.LU R25, [R1+0xfd4] ;  /* 0x000fd40001197983 */ /* 0x000ea80000300800 */
[----:B------:R-:W2:Y:S04]  /*72ab0*/  LDL.LU R26, [R1+0xfd8] ;  /* 0x000fd800011a7983 */ /* 0x000ea80000300800 */
[----:B------:R-:W2:Y:S04]  /*72ac0*/  LDL.LU R27, [R1+0xfdc] ;  /* 0x000fdc00011b7983 */ /* 0x000ea80000300800 */
[----:B------:R-:W-:Y:S04]  /*72ad0*/  STL [R1+0xe60], R212 ;  /* 0x000e60d401007387 */ /* 0x000fe80000100800 */
[----:B------:R-:W-:Y:S04]  /*72ae0*/  STL [R1+0xe64], R71 ;  /* 0x000e644701007387 */ /* 0x000fe80000100800 */
[----:B------:R1:W-:Y:S04]  /*72af0*/  STL [R1+0xe68], R70 ;  /* 0x000e684601007387 */ /* 0x0003e80000100800 */
[----:B------:R3:W-:Y:S04]  /*72b00*/  STL [R1+0xe6c], R6 ;  /* 0x000e6c0601007387 */ /* 0x0007e80000100800 */
[----:B------:R-:W-:Y:S04]  /*72b10*/  STL.64 [R1+0xf0], R16 ;  /* 0x0000f01001007387 */ /* 0x000fe80000100a00 */
[----:B------:R3:W-:Y:S04]  /*72b20*/  STL.64 [R1+0xf8], R18 ;  /* 0x0000f81201007387 */ /* 0x0007e80000100a00 */
[----:B-1----:R-:W2:Y:S01]  /*72b30*/  LDL.LU.64 R70, [R1+0x18d0] ;  /* 0x0018d00001467983 */ /* 0x002ea20000300a00 */
[----:B------:R-:W-:-:S02]  /*72b40*/  IADD3 R7, P0, R196, R245, RZ ;  /* 0x000000f5c4077210 */ /* 0x000fc40007f1e0ff */
[----:B---3--:R-:W-:-:S03]  /*72b50*/  IADD3 R6, P1, R74, R245, RZ ;  /* 0x000000f54a067210 */ /* 0x008fc60007f3e0ff */
[----:B------:R-:W-:Y:S04]  /*72b60*/  STL [R1+0xe50], R7 ;  /* 0x000e500701007387 */ /* 0x000fe80000100800 */
[----:B------:R-:W3:Y:S04]  /*72b70*/  LDL.LU.64 R18, [R1+0x18c8] ;  /* 0x0018c80001127983 */ /* 0x000ee80000300a00 */
[----:B------:R1:W-:Y:S04]  /*72b80*/  STL [R1+0xe54], R6 ;  /* 0x000e540601007387 */ /* 0x0003e80000100800 */
[----:B------:R-:W3:Y:S04]  /*72b90*/  LDL.LU.64 R16, [R1+0x18c0] ;  /* 0x0018c00001107983 */ /* 0x000ee80000300a00 */
[----:B-1----:R-:W3:Y:S01]  /*72ba0*/  LDL.LU.64 R6, [R1+0x18b8] ;  /* 0x0018b80001067983 */ /* 0x002ee20000300a00 */
[----:B------:R-:W-:Y:S01]  /*72bb0*/  IMAD.X R67, R197, 0x1, R2, P0 ;  /* 0x00000001c5437824 */ /* 0x000fe200000e0602 */
[----:B----4-:R-:W-:-:S05]  /*72bc0*/  IADD3 R66, P2, R10, R245, RZ ;  /* 0x000000f50a427210 */ /* 0x010fca0007f5e0ff */
[----:B------:R1:W-:Y:S01]  /*72bd0*/  STL [R1+0xe58], R66 ;  /* 0x000e584201007387 */ /* 0x0003e20000100800 */
[--C-:B------:R-:W-:Y:S01]  /*72be0*/  IMAD.X R10, R11, 0x1, R2.reuse, P2 ;  /* 0x000000010b0a7824 */ /* 0x100fe200010e0602 */
[----:B------:R-:W-:Y:S01]  /*72bf0*/  IADD3 R200, P3, R8, R245, RZ ;  /* 0x000000f508c87210 */ /* 0x000fe20007f7e0ff */
[----:B-1----:R-:W-:-:S04]  /*72c00*/  IMAD.X R66, R75, 0x1, R2, P1 ;  /* 0x000000014b427824 */ /* 0x002fc800008e0602 */
[----:B------:R-:W-:Y:S04]  /*72c10*/  STL [R1+0xe5c], R200 ;  /* 0x000e5cc801007387 */ /* 0x000fe80000100800 */
[----:B------:R-:W-:Y:S04]  /*72c20*/  STL [R1+0xe40], R67 ;  /* 0x000e404301007387 */ /* 0x000fe80000100800 */
[----:B------:R1:W-:Y:S04]  /*72c30*/  STL [R1+0xe44], R66 ;  /* 0x000e444201007387 */ /* 0x0003e80000100800 */
[----:B-1----:R-:W4:Y:S04]  /*72c40*/  LDL.LU.64 R66, [R1+0x18b0] ;  /* 0x0018b00001427983 */ /* 0x002f280000300a00 */
[----:B------:R-:W-:Y:S04]  /*72c50*/  STL [R1+0xe48], R10 ;  /* 0x000e480a01007387 */ /* 0x000fe80000100800 */
[----:B------:R-:W4:Y:S01]  /*72c60*/  LDL.LU.64 R74, [R1+0x18a8] ;  /* 0x0018a800014a7983 */ /* 0x000f220000300a00 */
[----:B------:R-:W-:Y:S01]  /*72c70*/  HMMA.1688.F32.TF32 R248, R240, R62, R248 ;  /* 0x0000003ef0f8723c */ /* 0x000fe200000810f8 */
[----:B------:R-:W-:-:S05]  /*72c80*/  IMAD.X R8, R9, 0x1, R2, P3 ;  /* 0x0000000109087824 */ /* 0x000fca00018e0602 */
[----:B------:R1:W-:Y:S04]  /*72c90*/  STL [R1+0xe4c], R8 ;  /* 0x000e4c0801007387 */ /* 0x0003e80000100800 */
[----:B-1----:R-:W4:Y:S04]  /*72ca0*/  LDL.LU R8, [R1+0xfe0] ;  /* 0x000fe00001087983 */ /* 0x002f280000300800 */
[----:B------:R-:W4:Y:S04]  /*72cb0*/  LDL.LU R9, [R1+0xfe4] ;  /* 0x000fe40001097983 */ /* 0x000f280000300800 */
[----:B------:R-:W4:Y:S04]  /*72cc0*/  LDL.LU R10, [R1+0xfe8] ;  /* 0x000fe800010a7983 */ /* 0x000f280000300800 */
[----:B------:R-:W4:Y:S04]  /*72cd0*/  LDL.LU R11, [R1+0xfec] ;  /* 0x000fec00010b7983 */ /* 0x000f280000300800 */
[----:B------:R-:W-:Y:S01]  /*72ce0*/  STL.64 [R1+0xe0], R248 ;  /* 0x0000e0f801007387 */ /* 0x000fe20000100a00 */
[----:B--2---:R-:W-:-:S03]  /*72cf0*/  IADD3 R63, P0, R70, R245, RZ ;  /* 0x000000f5463f7210 */ /* 0x004fc60007f1e0ff */
[----:B------:R1:W-:Y:S01]  /*72d00*/  STL.64 [R1+0xe8], R250 ;  /* 0x0000e8fa01007387 */ /* 0x0003e20000100a00 */
[----:B------:R-:W-:-:S03]  /*72d10*/  IADD3.X R70, R71, R2, RZ, P0, !PT ;  /* 0x0000000247467210 */ /* 0x000fc600007fe4ff */
[----:B------:R-:W-:Y:S01]  /*72d20*/  STL [R1+0xe20], R63 ;  /* 0x000e203f01007387 */ /* 0x000fe20000100800 */
[----:B-1----:R-:W-:Y:S01]  /*72d30*/  HMMA.1688.F32.TF32 R248, R240, R58, R24 ;  /* 0x0000003af0f8723c */ /* 0x002fe20000081018 */
[-C--:B---3--:R-:W-:Y:S02]  /*72d40*/  IADD3 R62, P1, R18, R245.reuse, RZ ;  /* 0x000000f5123e7210 */ /* 0x088fe40007f3e0ff */
[----:B------:R-:W-:-:S03]  /*72d50*/  IADD3 R197, P2, R16, R245, RZ ;  /* 0x000000f510c57210 */ /* 0x000fc60007f5e0ff */
[----:B------:R1:W-:Y:S01]  /*72d60*/  STL [R1+0xe24], R62 ;  /* 0x000e243e01007387 */ /* 0x0003e20000100800 */
[--C-:B------:R-:W-:Y:S01]  /*72d70*/  IMAD.X R18, R19, 0x1, R2.reuse, P1 ;  /* 0x0000000113127824 */ /* 0x100fe200008e0602 */
[----:B------:R-:W-:Y:S02]  /*72d80*/  IADD3 R196, P3, R6, R245, RZ ;  /* 0x000000f506c47210 */ /* 0x000fe40007f7e0ff */
[----:B-1----:R-:W2:Y:S04]  /*72d90*/  LDL.LU.64 R62, [R1+0x18a0] ;  /* 0x0018a000013e7983 */ /* 0x002ea80000300a00 */
[----:B------:R-:W-:Y:S04]  /*72da0*/  STL [R1+0xe28], R197 ;  /* 0x000e28c501007387 */ /* 0x000fe80000100800 */
[----:B------:R-:W-:Y:S04]  /*72db0*/  STL [R1+0xe2c], R196 ;  /* 0x000e2cc401007387 */ /* 0x000fe80000100800 */
[----:B------:R-:W-:Y:S04]  /*72dc0*/  STL [R1+0xe00], R70 ;  /* 0x000e004601007387 */ /* 0x000fe80000100800 */
[----:B------:R1:W-:Y:S01]  /*72dd0*/  STL [R1+0xe04], R18 ;  /* 0x000e041201007387 */ /* 0x0003e20000100800 */
[----:B------:R-:W-:-:S02]  /*72de0*/  IMAD.X R16, R17, 0x1, R2, P2 ;  /* 0x0000000111107824 */ /* 0x000fc400010e0602 */
[----:B------:R-:W-:Y:S01]  /*72df0*/  IMAD.X R6, R7, 0x1, R2, P3 ;  /* 0x0000000107067824 */ /* 0x000fe200018e0602 */
[----:B-1----:R-:W3:Y:S04]  /*72e00*/  LDL.LU.64 R18, [R1+0x1898] ;  /* 0x0018980001127983 */ /* 0x002ee80000300a00 */
[----:B------:R-:W-:Y:S04]  /*72e10*/  STL [R1+0xe08], R16 ;  /* 0x000e081001007387 */ /* 0x000fe80000100800 */
[----:B------:R1:W-:Y:S04]  /*72e20*/  STL [R1+0xe0c], R6 ;  /* 0x000e0c0601007387 */ /* 0x0003e80000100800 */
[----:B------:R-:W-:Y:S04]  /*72e30*/  STL.64 [R1+0xd0], R248 ;  /* 0x0000d0f801007387 */ /* 0x000fe80000100a00 */
[----:B------:R-:W-:Y:S04]  /*72e40*/  STL.64 [R1+0xd8], R250 ;  /* 0x0000d8fa01007387 */ /* 0x000fe80000100a00 */
[----:B-1----:R-:W3:Y:S01]  /*72e50*/  LDL.LU.64 R6, [R1+0x1890] ;  /* 0x0018900001067983 */ /* 0x002ee20000300a00 */
[----:B----4-:R-:W-:-:S02]  /*72e60*/  IADD3 R16, P0, R66, R245, RZ ;  /* 0x000000f542107210 */ /* 0x010fc40007f1e0ff */
[----:B------:R-:W-:-:S03]  /*72e70*/  IADD3 R24, P1, R74, R245, RZ ;  /* 0x000000f54a187210 */ /* 0x000fc60007f3e0ff */
[----:B------:R1:W-:Y:S04]  /*72e80*/  STL [R1+0xdd0], R16 ;  /* 0x000dd01001007387 */ /* 0x0003e80000100800 */
[----:B-1----:R-:W4:Y:S04]  /*72e90*/  LDL.LU.64 R16, [R1+0x1888] ;  /* 0x0018880001107983 */ /* 0x002f280000300a00 */
[----:B------:R1:W-:Y:S04]  /*72ea0*/  STL [R1+0xdd4], R24 ;  /* 0x000dd41801007387 */ /* 0x0003e80000100800 */
[----:B------:R-:W4:Y:S01]  /*72eb0*/  LDL.LU.64 R70, [R1+0x1880] ;  /* 0x0018800001467983 */ /* 0x000f220000300a00 */
[----:B------:R-:W-:Y:S03]  /*72ec0*/  HMMA.1688.F32.TF32 R8, R240, R54, R8 ;  /* 0x00000036f008723c */ /* 0x000fe60000081008 */
[----:B-1----:R-:W4:Y:S04]  /*72ed0*/  LDL.LU R24, [R1+0xff0] ;  /* 0x000ff00001187983 */ /* 0x002f280000300800 */
[----:B------:R-:W4:Y:S04]  /*72ee0*/  LDL.LU R25, [R1+0xff4] ;  /* 0x000ff40001197983 */ /* 0x000f280000300800 */
[----:B------:R-:W4:Y:S04]  /*72ef0*/  LDL.LU R26, [R1+0xff8] ;  /* 0x000ff800011a7983 */ /* 0x000f280000300800 */
[----:B------:R-:W4:Y:S04]  /*72f00*/  LDL.LU R27, [R1+0xffc] ;  /* 0x000ffc00011b7983 */ /* 0x000f280000300800 */
[----:B------:R-:W4:Y:S01]  /*72f10*/  LDL.LU R248, [R1+0x1000] ;  /* 0x0010000001f87983 */ /* 0x000f220000300800 */
[----:B--2---:R-:W-:-:S05]  /*72f20*/  IADD3 R58, P2, R62, R245, RZ ;  /* 0x000000f53e3a7210 */ /* 0x004fca0007f5e0ff */
[----:B------:R1:W-:Y:S04]  /*72f30*/  STL [R1+0xdd8], R58 ;  /* 0x000dd83a01007387 */ /* 0x0003e80000100800 */
[----:B------:R-:W2:Y:S04]  /*72f40*/  LDL.LU R249, [R1+0x1004] ;  /* 0x0010040001f97983 */ /* 0x000ea80000300800 */
[----:B------:R-:W2:Y:S04]  /*72f50*/  LDL.LU R250, [R1+0x1008] ;  /* 0x0010080001fa7983 */ /* 0x000ea80000300800 */
[----:B------:R-:W2:Y:S01]  /*72f60*/  LDL.LU R251, [R1+0x100c] ;  /* 0x00100c0001fb7983 */ /* 0x000ea20000300800 */
[----:B---3--:R-:W-:Y:S01]  /*72f70*/  IADD3 R59, P3, R18, R245, RZ ;  /* 0x000000f5123b7210 */ /* 0x008fe20007f7e0ff */
[----:B-1----:R-:W-:-:S02]  /*72f80*/  IMAD.X R58, R67, 0x1, R2, P0 ;  /* 0x00000001433a7824 */ /* 0x002fc400000e0602 */
[----:B------:R-:W3:Y:S04]  /*72f90*/  LDL.LU.64 R66, [R1+0x1878] ;  /* 0x0018780001427983 */ /* 0x000ee80000300a00 */
[----:B------:R1:W-:Y:S04]  /*72fa0*/  STL [R1+0xddc], R59 ;  /* 0x000ddc3b01007387 */ /* 0x0003e80000100800 */
[----:B------:R1:W-:Y:S01]  /*72fb0*/  STL [R1+0xd70], R58 ;  /* 0x000d703a01007387 */ /* 0x0003e20000100800 */
[--C-:B------:R-:W-:Y:S02]  /*72fc0*/  IMAD.X R18, R19, 0x1, R2.reuse, P3 ;  /* 0x0000000113127824 */ /* 0x100fe400018e0602 */
[----:B-1----:R-:W-:Y:S01]  /*72fd0*/  IMAD.X R59, R75, 0x1, R2, P1 ;  /* 0x000000014b3b7824 */ /* 0x002fe200008e0602 */
[----:B------:R-:W-:-:S04]  /*72fe0*/  IADD3.X R58, R63, R2, RZ, P2, !PT ;  /* 0x000000023f3a7210 */ /* 0x000fc800017fe4ff */
[----:B------:R-:W-:Y:S04]  /*72ff0*/  STL [R1+0xd74], R59 ;  /* 0x000d743b01007387 */ /* 0x000fe80000100800 */
[----:B------:R-:W-:Y:S04]  /*73000*/  STL [R1+0xd78], R58 ;  /* 0x000d783a01007387 */ /* 0x000fe80000100800 */
[----:B------:R-:W-:Y:S04]  /*73010*/  STL.64 [R1+0xc0], R8 ;  /* 0x0000c00801007387 */ /* 0x000fe80000100a00 */
[----:B------:R-:W-:Y:S04]  /*73020*/  STL [R1+0xd7c], R18 ;  /* 0x000d7c1201007387 */ /* 0x000fe80000100800 */
[----:B------:R1:W-:Y:S02]  /*73030*/  STL.64 [R1+0xc8], R10 ;  /* 0x0000c80a01007387 */ /* 0x0003e40000100a00 */
[----:B-1----:R-:W-:-:S05]  /*73040*/  IADD3 R10, P0, R6, R245, RZ ;  /* 0x000000f5060a7210 */ /* 0x002fca0007f1e0ff */
[----:B------:R-:W-:Y:S04]  /*73050*/  STL [R1+0xd10], R10 ;  /* 0x000d100a01007387 */ /* 0x000fe80000100800 */
[----:B------:R-:W3:Y:S01]  /*73060*/  LDL.LU.64 R58, [R1+0x1870] ;  /* 0x00187000013a7983 */ /* 0x000ee20000300a00 */
[----:B------:R-:W-:Y:S01]  /*73070*/  IMAD.X R74, R7, 0x1, R2, P0 ;  /* 0x00000001074a7824 */ /* 0x000fe200000e0602 */
[-C--:B----4-:R-:W-:Y:S02]  /*73080*/  IADD3 R9, P1, R16, R245.reuse, RZ ;  /* 0x000000f510097210 */ /* 0x090fe40007f3e0ff */
[----:B------:R-:W-:-:S03]  /*73090*/  IADD3 R8, P2, R70, R245, RZ ;  /* 0x000000f546087210 */ /* 0x000fc60007f5e0ff */
[----:B------:R-:W-:Y:S04]  /*730a0*/  STL [R1+0xd14], R9 ;  /* 0x000d140901007387 */ /* 0x000fe80000100800 */
[----:B------:R-:W4:Y:S04]  /*730b0*/  LDL.LU.64 R196, [R1+0x1868] ;  /* 0x0018680001c47983 */ /* 0x000f280000300a00 */
[----:B------:R1:W-:Y:S04]  /*730c0*/  STL [R1+0xd18], R8 ;  /* 0x000d180801007387 */ /* 0x0003e80000100800 */
[----:B------:R-:W4:Y:S04]  /*730d0*/  LDL.LU.64 R62, [R1+0x1860] ;  /* 0x00186000013e7983 */ /* 0x000f280000300a00 */
[----:B------:R-:W4:Y:S04]  /*730e0*/  LDL.LU.64 R54, [R1+0x1858] ;  /* 0x0018580001367983 */ /* 0x000f280000300a00 */
[----:B-1----:R-:W4:Y:S04]  /*730f0*/  LDL.LU R8, [R1+0x1010] ;  /* 0x0010100001087983 */ /* 0x002f280000300800 */
[----:B------:R-:W4:Y:S04]  /*73100*/  LDL.LU R9, [R1+0x1014] ;  /* 0x0010140001097983 */ /* 0x000f280000300800 */
[----:B------:R-:W4:Y:S01]  /*73110*/  LDL.LU.64 R6, [R1+0x1850] ;  /* 0x0018500001067983 */ /* 0x000f220000300a00 */
[----:B------:R-:W-:Y:S01]  /*73120*/  HMMA.1688.F32.TF32 R24, R240, R46, R24 ;  /* 0x0000002ef018723c */ /* 0x000fe20000081018 */
[----:B------:R-:W-:-:S02]  /*73130*/  IMAD.X R75, R17, 0x1, R2, P1 ;  /* 0x00000001114b7824 */ /* 0x000fc400008e0602 */
[----:B------:R-:W4:Y:S04]  /*73140*/  LDL.LU.64 R18, [R1+0x1848] ;  /* 0x0018480001127983 */ /* 0x000f280000300a00 */
[----:B------:R-:W4:Y:S01]  /*73150*/  LDL.LU.64 R16, [R1+0x1840] ;  /* 0x0018400001107983 */ /* 0x000f220000300a00 */
[----:B------:R-:W-:Y:S01]  /*73160*/  IADD3.X R70, R71, R2, RZ, P2, !PT ;  /* 0x0000000247467210 */ /* 0x000fe200017fe4ff */
[----:B------:R-:W-:-:S04]  /*73170*/  IMAD.MOV.U32 R10, RZ, RZ, R3 ;  /* 0x000000ffff0a7224 */ /* 0x000fc800078e0003 */
[----:B------:R-:W-:Y:S01]  /*73180*/  STL [R1+0xcd8], R70 ;  /* 0x000cd84601007387 */ /* 0x000fe20000100800 */
[----:B--2---:R-:W-:Y:S09]  /*73190*/  HMMA.1688.F32.TF32 R248, R240, R42, R248 ;  /* 0x0000002af0f8723c */ /* 0x004ff200000810f8 */
[----:B------:R-:W-:Y:S04]  /*731a0*/  STL.64 [R1+0xb0], R24 ;  /* 0x0000b01801007387 */ /* 0x000fe80000100a00 */
[----:B------:R1:W-:Y:S01]  /*731b0*/  STL.64 [R1+0xb8], R26 ;  /* 0x0000b81a01007387 */ /* 0x0003e20000100a00 */
[----:B---3--:R-:W-:-:S03]  /*731c0*/  IADD3 R3, P3, R66, R245, RZ ;  /* 0x000000f542037210 */ /* 0x008fc60007f7e0ff */
[----:B-1----:R-:W2:Y:S04]  /*731d0*/  LDL.LU.64 R26, [R1+0x2b80] ;  /* 0x002b8000011a7983 */ /* 0x002ea80000300a00 */
[----:B------:R-:W3:Y:S04]  /*731e0*/  LDL.LU.64 R24, [R1+0x2b78] ;  /* 0x002b780001187983 */ /* 0x000ee80000300a00 */
[----:B------:R1:W-:Y:S04]  /*731f0*/  STL.64 [R1+0xa0], R248 ;  /* 0x0000a0f801007387 */ /* 0x0003e80000100a00 */
[----:B------:R1:W-:Y:S04]  /*73200*/  STL.64 [R1+0xa8], R250 ;  /* 0x0000a8fa01007387 */ /* 0x0003e80000100a00 */
[----:B-1----:R-:W2:Y:S04]  /*73210*/  LDL.LU R248, [R1+0x1020] ;  /* 0x0010200001f87983 */ /* 0x002ea80000300800 */
[----:B------:R-:W2:Y:S04]  /*73220*/  LDL.LU R249, [R1+0x1024] ;  /* 0x0010240001f97983 */ /* 0x000ea80000300800 */
[----:B------:R-:W2:Y:S04]  /*73230*/  LDL.LU R250, [R1+0x1028] ;  /* 0x0010280001fa7983 */ /* 0x000ea80000300800 */
[----:B------:R-:W2:Y:S01]  /*73240*/  LDL.LU R251, [R1+0x102c] ;  /* 0x00102c0001fb7983 */ /* 0x000ea20000300800 */
[----:B------:R-:W-:-:S05]  /*73250*/  IADD3 R66, P0, R58, R245, RZ ;  /* 0x000000f53a427210 */ /* 0x000fca0007f1e0ff */
[----:B------:R-:W-:Y:S01]  /*73260*/  IMAD.X R58, R59, 0x1, R2, P0 ;  /* 0x000000013b3a7824 */ /* 0x000fe200000e0602 */
[----:B----4-:R-:W-:-:S04]  /*73270*/  IADD3 R47, P0, R6, R245, RZ ;  /* 0x000000f5062f7210 */ /* 0x010fc80007f1e0ff */
[----:B------:R-:W-:Y:S02]  /*73280*/  IADD3.X R42, R7, R2, RZ, P0, !PT ;  /* 0x00000002072a7210 */ /* 0x000fe400007fe4ff */
[----:B------:R-:W4:Y:S01]  /*73290*/  LDL.LU.64 R6, [R1+0x1938] ;  /* 0x0019380001067983 */ /* 0x000f220000300a00 */
[----:B------:R-:W-:Y:S01]  /*732a0*/  IMAD.MOV.U32 R11, RZ, RZ, R0 ;  /* 0x000000ffff0b7224 */ /* 0x000fe200078e0000 */
[----:B------:R-:W1:Y:S06]  /*732b0*/  S2R R244, SR_TID.X ;  /* 0x0000000000f47919 */ /* 0x000e6c0000002100 */
[----:B------:R-:W-:Y:S01]  /*732c0*/  HMMA.1688.F32.TF32 R8, R240, R38, R8 ;  /* 0x00000026f008723c */ /* 0x000fe20000081008 */
[----:B------:R-:W-:Y:S01]  /*732d0*/  IMAD.X R0, R67, 0x1, R2, P3 ;  /* 0x0000000143007824 */ /* 0x000fe200018e0602 */
[----:B------:R-:W-:-:S02]  /*732e0*/  IADD3 R70, P2, R62, R245, RZ ;  /* 0x000000f53e467210 */ /* 0x000fc40007f5e0ff */
[----:B------:R-:W-:-:S03]  /*732f0*/  IADD3 R71, P3, R54, R245, RZ ;  /* 0x000000f536477210 */ /* 0x000fc60007f7e0ff */
[--C-:B------:R-:W-:Y:S02]  /*73300*/  IMAD.X R62, R63, 0x1, R2.reuse, P2 ;  /* 0x000000013f3e7824 */ /* 0x100fe400010e0602 */
[--C-:B------:R-:W-:Y:S01]  /*73310*/  IMAD.X R63, R55, 0x1, R2.reuse, P3 ;  /* 0x00000001373f7824 */ /* 0x100fe200018e0602 */
[-C--:B------:R-:W-:Y:S02]  /*73320*/  IADD3 R55, P2, R16, R245.reuse, RZ ;  /* 0x000000f510377210 */ /* 0x080fe40007f5e0ff */
[----:B------:R-:W3:Y:S01]  /*73330*/  LDL.LU R16, [R1+0x1030] ;  /* 0x0010300001107983 */ /* 0x000ee20000300800 */
[----:B------:R-:W-:Y:S02]  /*73340*/  IADD3 R67, P1, R196, R245, RZ ;  /* 0x000000f5c4437210 */ /* 0x000fe40007f3e0ff */
[----:B------:R-:W-:-:S08]  /*73350*/  IMAD.X R46, R17, 0x1, R2, P2 ;  /* 0x00000001112e7824 */ /* 0x000fd000010e0602 */
[----:B------:R2:W-:Y:S04]  /*73360*/  STL.64 [R1+0x90], R8 ;  /* 0x0000900801007387 */ /* 0x0005e80000100a00 */
[----:B------:R2:W-:Y:S04]  /*73370*/  STL.64 [R1+0x98], R10 ;  /* 0x0000980a01007387 */ /* 0x0005e80000100a00 */
[----:B------:R-:W3:Y:S01]  /*73380*/  LDL.LU R17, [R1+0x1034] ;  /* 0x0010340001117983 */ /* 0x000ee20000300800 */
[----:B------:R-:W-:Y:S01]  /*73390*/  IMAD.X R59, R197, 0x1, R2, P1 ;  /* 0x00000001c53b7824 */ /* 0x000fe200008e0602 */
[----:B-1----:R-:W-:-:S02]  /*733a0*/  LOP3.LUT R197, R244, 0x1f, RZ, 0xc0, !PT ;  /* 0x0000001ff4c57812 */ /* 0x002fc400078ec0ff */
[----:B------:R-:W-:Y:S01]  /*733b0*/  IADD3 R54, P1, R18, R245, RZ ;  /* 0x000000f512367210 */ /* 0x000fe20007f3e0ff */
[----:B------:R-:W1:Y:S01]  /*733c0*/  LDC R244, c[0x0][0x238] ;  /* 0x00008e00fff47b82 */ /* 0x000e620000000800 */
[----:B------:R-:W-:-:S03]  /*733d0*/  ISETP.GE.AND P0, PT, R197, UR16, PT ;  /* 0x00000010c5007c0c */ /* 0x000fc6000bf06270 */
[----:B------:R-:W-:Y:S02]  /*733e0*/  IMAD.X R43, R19, 0x1, R2, P1 ;  /* 0x00000001132b7824 */ /* 0x000fe400008e0602 */
[----:B------:R-:W-:Y:S02]  /*733f0*/  IMAD.MOV.U32 R19, RZ, RZ, R4 ;  /* 0x000000ffff137224 */ /* 0x000fe400078e0004 */
[----:B------:R-:W-:Y:S01]  /*73400*/  IMAD.MOV.U32 R18, RZ, RZ, R5 ;  /* 0x000000ffff127224 */ /* 0x000fe200078e0005 */
[----:B------:R-:W-:Y:S01]  /*73410*/  SEL R4, RZ, 0x4, P0 ;  /* 0x00000004ff047807 */ /* 0x000fe20000000000 */
[----:B------:R-:W3:Y:S01]  /*73420*/  LDL.LU R5, [R1+0x208c] ;  /* 0x00208c0001057983 */ /* 0x000ee20000300800 */
[----:B----4-:R-:W-:-:S03]  /*73430*/  IADD3 R39, P0, R6, R245, RZ ;  /* 0x000000f506277210 */ /* 0x010fc60007f1e0ff */
[----:B------:R-:W4:Y:S01]  /*73440*/  LDL.LU R6, [R1+0x204c] ;  /* 0x00204c0001067983 */ /* 0x000f220000300800 */
[----:B--2---:R-:W-:Y:S03]  /*73450*/  HMMA.1688.F32.TF32 R248, R240, R34, R248 ;  /* 0x00000022f0f8723c */ /* 0x004fe600000810f8 */
[----:B------:R-:W2:Y:S04]  /*73460*/  LDL.LU R8, [R1+0x1040] ;  /* 0x0010400001087983 */ /* 0x000ea80000300800 */
[----:B------:R-:W2:Y:S04]  /*73470*/  LDL.LU R9, [R1+0x1044] ;  /* 0x0010440001097983 */ /* 0x000ea80000300800 */
[----:B------:R-:W2:Y:S01]  /*73480*/  LDL.LU R10, [R1+0x1048] ;  /* 0x00104800010a7983 */ /* 0x000ea20000300800 */
[----:B-1----:R-:W-:-:S03]  /*73490*/  SHF.L.U32 R244, R244, 0x5, RZ ;  /* 0x00000005f4f47819 */ /* 0x002fc600000006ff */
[----:B------:R-:W2:Y:S01]  /*734a0*/  LDL.LU R11, [R1+0x104c] ;  /* 0x00104c00010b7983 */ /* 0x000ea20000300800 */
[----:B------:R-:W-:Y:S01]  /*734b0*/  PLOP3.LUT P1, PT, PT, PT, UP0, 0x80, 0x0 ;  /* 0x000000000000781c */ /* 0x000fe20003f2f008 */
[----:B------:R-:W-:Y:S02]  /*734c0*/  IMAD.X R38, R7, 0x1, R2, P0 ;  /* 0x0000000107267824 */ /* 0x000fe400000e0602 */
[----:B------:R-:W2:Y:S01]  /*734d0*/  LDL.LU R196, [R1+0x2054] ;  /* 0x0020540001c47983 */ /* 0x000ea20000300800 */
[----:B------:R-:W-:-:S03]  /*734e0*/  IMAD.SHL.U32 R201, R244, 0x4, RZ ;  /* 0x00000004f4c97824 */ /* 0x000fc600078e00ff */
[----:B------:R-:W2:Y:S04]  /*734f0*/  LDL.LU R7, [R1+0x2048] ;  /* 0x0020480001077983 */ /* 0x000ea80000300800 */
[----:B------:R-:W2:Y:S01]  /*73500*/  LDL.LU R200, [R1+0x2050] ;  /* 0x0020500001c87983 */ /* 0x000ea20000300800 */
[----:B------:R-:W-:Y:S01]  /*73510*/  SEL R4, R4, RZ, !P1 ;  /* 0x000000ff04047207 */ /* 0x000fe20004800000 */
[----:B---3--:R-:W-:Y:S02]  /*73520*/  HMMA.1688.F32.TF32 R16, R240, R30, R16 ;  /* 0x0000001ef010723c */ /* 0x008fe40000081010 */
[----:B------:R1:W-:Y:S04]  /*73530*/  STL.64 [R1+0x80], R248 ;  /* 0x000080f801007387 */ /* 0x0003e80000100a00 */
[----:B------:R3:W-:Y:S04]  /*73540*/  STL.64 [R1+0x88], R250 ;  /* 0x000088fa01007387 */ /* 0x0007e80000100a00 */
[----:B-1----:R-:W2:Y:S04]  /*73550*/  LDL.LU R248, [R1+0xdf0] ;  /* 0x000df00001f87983 */ /* 0x002ea80000300800 */
[----:B------:R-:W2:Y:S04]  /*73560*/  LDL.LU R249, [R1+0xdf4] ;  /* 0x000df40001f97983 */ /* 0x000ea80000300800 */
[----:B---3--:R-:W3:Y:S01]  /*73570*/  LDL.LU R250, [R1+0xdf8] ;  /* 0x000df80001fa7983 */ /* 0x008ee20000300800 */
[----:B------:R-:W-:-:S03]  /*73580*/  IMAD.MOV.U32 R251, RZ, RZ, R252 ;  /* 0x000000fffffb7224 */ /* 0x000fc600078e00fc */
[----:B------:R-:W3:Y:S04]  /*73590*/  LDL.LU R252, [R1+0x2b70] ;  /* 0x002b700001fc7983 */ /* 0x000ee80000300800 */
[----:B------:R-:W3:Y:S01]  /*735a0*/  LDL.LU R213, [R1+0x2088] ;  /* 0x0020880001d57983 */ /* 0x000ee20000300800 */
[----:B----4-:R-:W-:-:S05]  /*735b0*/  IADD3 R6, P1, R6, R201, RZ ;  /* 0x000000c906067210 */ /* 0x010fca0007f3e0ff */
[----:B------:R-:W-:Y:S04]  /*735c0*/  STL [R1+0x204c], R6 ;  /* 0x00204c0601007387 */ /* 0x000fe80000100800 */
[----:B------:R-:W-:Y:S04]  /*735d0*/  STL.64 [R1+0x70], R16 ;  /* 0x0000701001007387 */ /* 0x000fe80000100a00 */
[----:B------:R1:W-:Y:S04]  /*735e0*/  STL.64 [R1+0x78], R18 ;  /* 0x0000781201007387 */ /* 0x0003e80000100a00 */
[----:B-1----:R-:W4:Y:S01]  /*735f0*/  LDL.LU.64 R18, [R1+0x2b68] ;  /* 0x002b680001127983 */ /* 0x002f220000300a00 */
[----:B--2---:R-:W-:Y:S01]  /*73600*/  HMMA.1688.F32.TF32 R8, R240, R26, R8 ;  /* 0x0000001af008723c */ /* 0x004fe20000081008 */
[----:B------:R-:W-:-:S02]  /*73610*/  UISETP.GT.AND UP1, UPT, UR16, URZ, UPT ;  /* 0x0000003f1000728c */ /* 0x000fc4000bf24270 */
[----:B------:R-:W-:Y:S01]  /*73620*/  UIADD3 UR11, UR11, 0x1, URZ ;  /* 0x000000010b0b7890 */ /* 0x000fe2000fffe03f */
[-C--:B------:R-:W-:Y:S02]  /*73630*/  IADD3 R196, P3, R196, R201.reuse, RZ ;  /* 0x000000c9c4c47210 */ /* 0x080fe40007f7e0ff */
[----:B------:R-:W-:Y:S01]  /*73640*/  IADD3 R5, P4, R5, R201, RZ ;  /* 0x000000c905057210 */ /* 0x000fe20007f9e0ff */
[----:B------:R-:W-:Y:S02]  /*73650*/  USEL UR13, URZ, 0x4, !UP1 ;  /* 0x000000043f0d7887 */ /* 0x000fe4000c800000 */
[----:B------:R-:W-:Y:S01]  /*73660*/  UISETP.GT.AND UP1, UPT, UR11, 0x1, UPT ;  /* 0x000000010b00788c */ /* 0x000fe2000bf24270 */
[----:B------:R-:W2:Y:S01]  /*73670*/  LDL.LU.64 R16, [R1+0x2b60] ;  /* 0x002b600001107983 */ /* 0x000ea20000300a00 */
[----:B------:R-:W-:Y:S02]  /*73680*/  USEL UR13, UR13, URZ, !UP0 ;  /* 0x0000003f0d0d7287 */ /* 0x000fe4000c000000 */
[----:B------:R-:W-:Y:S01]  /*73690*/  USEL UR11, UR11, URZ, !UP1 ;  /* 0x0000003f0b0b7287 */ /* 0x000fe2000c800000 */
[----:B------:R-:W-:Y:S01]  /*736a0*/  STL [R1+0x2054], R196 ;  /* 0x002054c401007387 */ /* 0x000fe20000100800 */
[----:B------:R-:W-:-:S02]  /*736b0*/  IMAD.SHL.U32 R30, R197, 0x4, RZ ;  /* 0x00000004c51e7824 */ /* 0x000fc400078e00ff */
[----:B------:R-:W-:Y:S01]  /*736c0*/  ISETP.NE.U32.AND P2, PT, RZ, UR13, PT ;  /* 0x0000000dff007c0c */ /* 0x000fe2000bf45070 */
[----:B------:R-:W-:Y:S01]  /*736d0*/  ULEA UR17, UR11, UR4, 0xd ;  /* 0x000000040b117291 */ /* 0x000fe2000f8e683f */
[----:B------:R-:W-:Y:S01]  /*736e0*/  STL [R1+0x208c], R5 ;  /* 0x00208c0501007387 */ /* 0x000fe20000100800 */
[----:B------:R-:W-:Y:S01]  /*736f0*/  ISETP.NE.U32.AND P0, PT, R4, RZ, PT ;  /* 0x000000ff0400720c */ /* 0x000fe20003f05070 */
[--C-:B---3--:R-:W-:Y:S02]  /*73700*/  IMAD.X R7, R7, 0x1, R252.reuse, P1 ;  /* 0x0000000107077824 */ /* 0x108fe400008e06fc */
[----:B------:R-:W-:-:S03]  /*73710*/  IMAD.X R200, R200, 0x1, R252, P3 ;  /* 0x00000001c8c87824 */ /* 0x000fc600018e06fc */
[----:B------:R-:W-:Y:S04]  /*73720*/  STL [R1+0x2048], R7 ;  /* 0x0020480701007387 */ /* 0x000fe80000100800 */
[----:B------:R-:W-:Y:S04]  /*73730*/  STL [R1+0x2050], R200 ;  /* 0x002050c801007387 */ /* 0x000fe80000100800 */
[----:B------:R-:W-:Y:S04]  /*73740*/  STL.64 [R1+0x60], R8 ;  /* 0x0000600801007387 */ /* 0x000fe80000100a00 */
[----:B------:R1:W-:Y:S01]  /*73750*/  STL.64 [R1+0x68], R10 ;  /* 0x0000680a01007387 */ /* 0x0003e20000100a00 */
[----:B------:R-:W-:Y:S01]  /*73760*/  IADD3 R4, R30, UR17, RZ ;  /* 0x000000111e047c10 */ /* 0x000fe2000fffe0ff */
[----:B------:R-:W-:-:S04]  /*73770*/  IMAD.X R213, R213, 0x1, R252, P4 ;  /* 0x00000001d5d57824 */ /* 0x000fc800020e06fc */
[----:B------:R-:W-:Y:S01]  /*73780*/  @!PT LDS RZ, [RZ] ;  /* 0x00000000fffff984 */ /* 0x000fe20000000800 */
[----:B------:R-:W-:Y:S01]  /*73790*/  @!PT LDS RZ, [RZ] ;  /* 0x00000000fffff984 */ /* 0x000fe20000000800 */
[----:B------:R-:W-:Y:S01]  /*737a0*/  @!PT LDS RZ, [RZ] ;  /* 0x00000000fffff984 */ /* 0x000fe20000000800 */
[----:B------:R3:W-:Y:S04]  /*737b0*/  LDGSTS.E [R4+0x20000], desc[UR6][R6.64], P2 ;  /* 0x2000000006047fae */ /* 0x0007e80009121846 */
[----:B-1----:R-:W2:Y:S04]  /*737c0*/  LDL.LU.64 R10, [R1+0x2b58] ;  /* 0x002b5800010a7983 */ /* 0x002ea80000300a00 */
[----:B------:R-:W2:Y:S04]  /*737d0*/  LDL.LU.64 R8, [R1+0x2b50] ;  /* 0x002b500001087983 */ /* 0x000ea80000300a00 */
[----:B------:R-:W2:Y:S04]  /*737e0*/  LDL.LU R209, [R1+0x2094] ;  /* 0x0020940001d17983 */ /* 0x000ea80000300800 */
[----:B------:R-:W2:Y:S01]  /*737f0*/  LDL.LU R212, [R1+0x2090] ;  /* 0x0020900001d47983 */ /* 0x000ea20000300800 */
[----:B---3--:R-:W-:-:S03]  /*73800*/  IMAD.MOV.U32 R7, RZ, RZ, R200 ;  /* 0x000000ffff077224 */ /* 0x008fc600078e00c8 */
[----:B------:R-:W3:Y:S04]  /*73810*/  LDL.LU R200, [R1+0x20cc] ;  /* 0x0020cc0001c87983 */ /* 0x000ee80000300800 */
[----:B------:R1:W-:Y:S04]  /*73820*/  STL [R1+0x2088], R213 ;  /* 0x002088d501007387 */ /* 0x0003e80000100800 */
[----:B------:R-:W3:Y:S04]  /*73830*/  LDL.LU R31, [R1+0x20d4] ;  /* 0x0020d400011f7983 */ /* 0x000ee80000300800 */
[----:B------:R-:W3:Y:S01]  /*73840*/  LDL.LU R208, [R1+0x20c8] ;  /* 0x0020c80001d07983 */ /* 0x000ee20000300800 */
[----:B------:R-:W-:-:S03]  /*73850*/  IMAD.MOV.U32 R6, RZ, RZ, R196 ;  /* 0x000000ffff067224 */ /* 0x000fc600078e00c4 */
[----:B------:R-:W3:Y:S04]  /*73860*/  LDL.LU R196, [R1+0x20d0] ;  /* 0x0020d00001c47983 */ /* 0x000ee80000300800 */
[----:B------:R1:W-:Y:S02]  /*73870*/  LDGSTS.E [R4+0x20080], desc[UR6][R6.64], P2 ;  /* 0x2008000006047fae */ /* 0x0003e40009121846 */
[----:B-1----:R-:W-:Y:S01]  /*73880*/  IMAD.MOV.U32 R6, RZ, RZ, R5 ;  /* 0x000000ffff067224 */ /* 0x002fe200078e0005 */
[----:B----4-:R-:W-:-:S15]  /*73890*/  HMMA.1688.F32.TF32 R240, R240, R18, R248 ;  /* 0x00000012f0f0723c */ /* 0x010fde00000810f8 */
[----:B------:R-:W-:-:S08]  /*738a0*/  NOP ;  /* 0x0000000000007918 */ /* 0x000fd00000000000 */
[----:B------:R-:W-:Y:S04]  /*738b0*/  STL.64 [R1+0x50], R240 ;  /* 0x000050f001007387 */ /* 0x000fe80000100a00 */
[----:B------:R1:W-:Y:S04]  /*738c0*/  STL.64 [R1+0x58], R242 ;  /* 0x000058f201007387 */ /* 0x0003e80000100a00 */
[----:B------:R-:W4:Y:S04]  /*738d0*/  LDL.LU R27, [R1+0x210c] ;  /* 0x00210c00011b7983 */ /* 0x000f280000300800 */
[----:B------:R-:W4:Y:S04]  /*738e0*/  LDL.LU R34, [R1+0x2108] ;  /* 0x0021080001227983 */ /* 0x000f280000300800 */
[----:B------:R-:W4:Y:S04]  /*738f0*/  LDL.LU R35, [R1+0x2110] ;  /* 0x0021100001237983 */ /* 0x000f280000300800 */
[----:B------:R-:W4:Y:S04]  /*73900*/  LDL.LU R26, [R1+0x2114] ;  /* 0x00211400011a7983 */ /* 0x000f280000300800 */
[----:B------:R-:W4:Y:S01]  /*73910*/  LDL.LU R5, [R1+0x214c] ;  /* 0x00214c0001057983 */ /* 0x000f220000300800 */
[----:B------:R-:W-:-:S04]  /*73920*/  UISETP.GT.AND UP2, UPT, UR16, 0x4, UPT ;  /* 0x000000041000788c */ /* 0x000fc8000bf44270 */
[----:B------:R-:W-:Y:S02]  /*73930*/  USEL UR14, URZ, 0x4, !UP2 ;  /* 0x000000043f0e7887 */ /* 0x000fe4000d000000 */
[----:B------:R-:W-:Y:S01]  /*73940*/  UISETP.GT.AND UP1, UPT, UR16, 0x8, UPT ;  /* 0x000000081000788c */ /* 0x000fe2000bf24270 */
[----:B------:R-:W-:Y:S01]  /*73950*/  IMAD.MOV.U32 R7, RZ, RZ, R213 ;  /* 0x000000ffff077224 */ /* 0x000fe200078e00d5 */
[-C--:B--2---:R-:W-:Y:S01]  /*73960*/  IADD3 R209, P3, R209, R201.reuse, RZ ;  /* 0x000000c9d1d17210 */ /* 0x084fe20007f7e0ff */
[----:B------:R-:W-:Y:S02]  /*73970*/  USEL UR14, UR14, URZ, !UP0 ;  /* 0x0000003f0e0e7287 */ /* 0x000fe4000c000000 */
[----:B------:R-:W-:Y:S01]  /*73980*/  USEL UR13, URZ, 0x4, !UP1 ;  /* 0x000000043f0d7887 */ /* 0x000fe2000c800000 */
[----:B---3--:R-:W-:Y:S01]  /*73990*/  IADD3 R200, P4, R200, R201, RZ ;  /* 0x000000c9c8c87210 */ /* 0x008fe20007f9e0ff */
[----:B------:R-:W-:Y:S02]  /*739a0*/  IMAD.MOV.U32 R236, RZ, RZ, R68 ;  /* 0x000000ffffec7224 */ /* 0x000fe400078e0044 */
[----:B------:R-:W-:Y:S01]  /*739b0*/  IMAD.MOV.U32 R237, RZ, RZ, R10 ;  /* 0x000000ffffed7224 */ /* 0x000fe200078e000a */
[----:B------:R-:W-:Y:S01]  /*739c0*/  ISETP.NE.U32.AND P1, PT, RZ, UR14, PT ;  /* 0x0000000eff007c0c */ /* 0x000fe2000bf25070 */
[----:B------:R-:W-:Y:S01]  /*739d0*/  USEL UR13, UR13, URZ, !UP0 ;  /* 0x0000003f0d0d7287 */ /* 0x000fe2000c000000 */
[----:B------:R-:W-:-:S02]  /*739e0*/  IADD3.X R212, R212, R252, RZ, P3, !PT ;  /* 0x000000fcd4d47210 */ /* 0x000fc40001ffe4ff */
[----:B------:R-:W-:Y:S01]  /*739f0*/  IADD3 R31, P3, R31, R201, RZ ;  /* 0x000000c91f1f7210 */ /* 0x000fe20007f7e0ff */
[----:B------:R-:W-:Y:S02]  /*73a00*/  IMAD.X R208, R208, 0x1, R252, P4 ;  /* 0x00000001d0d07824 */ /* 0x000fe400020e06fc */
[----:B------:R-:W-:Y:S02]  /*73a10*/  IMAD.MOV.U32 R232, RZ, RZ, R72 ;  /* 0x000000ffffe87224 */ /* 0x000fe400078e0048 */
[----:B------:R-:W-:Y:S01]  /*73a20*/  IMAD.MOV.U32 R233, RZ, RZ, R12 ;  /* 0x000000ffffe97224 */ /* 0x000fe200078e000c */
[----:B------:R-:W-:Y:S01]  /*73a30*/  ISETP.NE.U32.AND P2, PT, RZ, UR13, PT ;  /* 0x0000000dff007c0c */ /* 0x000fe2000bf45070 */
[----:B------:R-:W-:Y:S01]  /*73a40*/  STL [R1+0x2094], R209 ;  /* 0x002094d101007387 */ /* 0x000fe20000100800 */
[----:B------:R-:W-:Y:S02]  /*73a50*/  IMAD.MOV.U32 R228, RZ, RZ, R73 ;  /* 0x000000ffffe47224 */ /* 0x000fe400078e0049 */
[----:B------:R-:W-:-:S02]  /*73a60*/  IMAD.MOV.U32 R229, RZ, RZ, R13 ;  /* 0x000000ffffe57224 */ /* 0x000fc400078e000d */
[----:B------:R-:W-:Y:S01]  /*73a70*/  IMAD.MOV.U32 R224, RZ, RZ, R76 ;  /* 0x000000ffffe07224 */ /* 0x000fe200078e004c */
[----:B------:R-:W-:Y:S01]  /*73a80*/  MOV R225, R16 ;  /* 0x0000001000e17202 */ /* 0x000fe20000000f00 */
[----:B------:R2:W-:Y:S04]  /*73a90*/  LDGSTS.E [R4+0x20400], desc[UR6][R6.64], P1 ;  /* 0x2040000006047fae */ /* 0x0005e80008921846 */
[----:B------:R-:W-:Y:S01]  /*73aa0*/  STL [R1+0x20cc], R200 ;  /* 0x0020ccc801007387 */ /* 0x000fe20000100800 */
[----:B------:R-:W-:-:S03]  /*73ab0*/  IMAD.X R196, R196, 0x1, R252, P3 ;  /* 0x00000001c4c47824 */ /* 0x000fc600018e06fc */
[----:B------:R3:W-:Y:S04]  /*73ac0*/  STL [R1+0x2090], R212 ;  /* 0x002090d401007387 */ /* 0x0007e80000100800 */
[----:B------:R-:W-:Y:S04]  /*73ad0*/  STL [R1+0x20d4], R31 ;  /* 0x0020d41f01007387 */ /* 0x000fe80000100800 */
[----:B------:R-:W-:Y:S04]  /*73ae0*/  STL [R1+0x20c8], R208 ;  /* 0x0020c8d001007387 */ /* 0x000fe80000100800 */
[----:B------:R-:W3:Y:S01]  /*73af0*/  LDL.LU R18, [R1+0x2148] ;  /* 0x0021480001127983 */ /* 0x000ee20000300800 */
[----:B------:R-:W-:-:S02]  /*73b00*/  IMAD.MOV.U32 R221, RZ, RZ, R17 ;  /* 0x000000ffffdd7224 */ /* 0x000fc400078e0011 */
[----:B------:R-:W-:Y:S02]  /*73b10*/  IMAD.MOV.U32 R250, RZ, RZ, R80 ;  /* 0x000000fffffa7224 */ /* 0x000fe400078e0050 */
[----:B------:R-:W-:Y:S02]  /*73b20*/  IMAD.MOV.U32 R251, RZ, RZ, R20 ;  /* 0x000000fffffb7224 */ /* 0x000fe400078e0014 */
[----:B------:R-:W-:Y:S02]  /*73b30*/  IMAD.MOV.U32 R248, RZ, RZ, R84 ;  /* 0x000000fffff87224 */ /* 0x000fe400078e0054 */
[----:B------:R-:W-:Y:S02]  /*73b40*/  IMAD.MOV.U32 R249, RZ, RZ, R24 ;  /* 0x000000fffff97224 */ /* 0x000fe400078e0018 */
[----:B--2---:R-:W-:Y:S02]  /*73b50*/  IMAD.MOV.U32 R6, RZ, RZ, R209 ;  /* 0x000000ffff067224 */ /* 0x004fe400078e00d1 */
[----:B------:R-:W-:Y:S01]  /*73b60*/  IMAD.MOV.U32 R7, RZ, RZ, R212 ;  /* 0x000000ffff077224 */ /* 0x000fe200078e00d4 */
[----:B------:R2:W-:Y:S04]  /*73b70*/  STL [R1+0x20d0], R196 ;  /* 0x0020d0c401007387 */ /* 0x0005e80000100800 */
[----:B------:R-:W2:Y:S01]  /*73b80*/  LDL.LU R213, [R1+0x2150] ;  /* 0x0021500001d57983 */ /* 0x000ea20000300800 */
[----:B------:R-:W-:Y:S01]  /*73b90*/  IMAD.MOV.U32 R246, RZ, RZ, R88 ;  /* 0x000000fffff67224 */ /* 0x000fe200078e0058 */
[----:B------:R-:W-:-:S02]  /*73ba0*/  MOV R247, R28 ;  /* 0x0000001c00f77202 */ /* 0x000fc40000000f00 */
[----:B------:R1:W-:Y:S01]  /*73bb0*/  LDGSTS.E [R4+0x20480], desc[UR6][R6.64], P1 ;  /* 0x2048000006047fae */ /* 0x0003e20008921846 */
[----:B------:R-:W-:Y:S01]  /*73bc0*/  IMAD.MOV.U32 R244, RZ, RZ, R93 ;  /* 0x000000fffff47224 */ /* 0x000fe200078e005d */
[----:B-1----:R-:W1:Y:S01]  /*73bd0*/  LDC R242, c[0x0][0x23c] ;  /* 0x00008f00fff27b82 */ /* 0x002e620000000800 */
[----:B------:R-:W-:Y:S01]  /*73be0*/  IMAD.MOV.U32 R6, RZ, RZ, R200 ;  /* 0x000000ffff067224 */ /* 0x000fe200078e00c8 */
[----:B------:R-:W-:-:S05]  /*73bf0*/  MOV R7, R208 ;  /* 0x000000d000077202 */ /* 0x000fca0000000f00 */
[----:B------:R1:W-:Y:S02]  /*73c00*/  LDGSTS.E [R4+0x20800], desc[UR6][R6.64], P2 ;  /* 0x2080000006047fae */ /* 0x0003e40009121846 */
[----:B-1----:R-:W-:Y:S02]  /*73c10*/  IMAD.MOV.U32 R6, RZ, RZ, R31 ;  /* 0x000000ffff067224 */ /* 0x002fe400078e001f */
[----:B------:R-:W-:-:S05]  /*73c20*/  IMAD.MOV.U32 R7, RZ, RZ, R196 ;  /* 0x000000ffff077224 */ /* 0x000fca00078e00c4 */
[----:B------:R1:W-:Y:S01]  /*73c30*/  LDGSTS.E [R4+0x20880], desc[UR6][R6.64], P2 ;  /* 0x2088000006047fae */ /* 0x0003e20009121846 */
[----:B----4-:R-:W-:-:S05]  /*73c40*/  IADD3 R27, P1, R27, R201, RZ ;  /* 0x000000c91b1b7210 */ /* 0x010fca0007f3e0ff */
[----:B------:R-:W-:Y:S04]  /*73c50*/  STL [R1+0x210c], R27 ;  /* 0x00210c1b01007387 */ /* 0x000fe80000100800 */
[----:B---3--:R-:W3:Y:S04]  /*73c60*/  LDL.LU R212, [R1+0x2154] ;  /* 0x0021540001d47983 */ /* 0x008ee80000300800 */
[----:B------:R-:W4:Y:S04]  /*73c70*/  LDL.LU R209, [R1+0x2188] ;  /* 0x0021880001d17983 */ /* 0x000f280000300800 */
[----:B--2---:R-:W2:Y:S01]  /*73c80*/  LDL.LU R196, [R1+0x218c] ;  /* 0x00218c0001c47983 */ /* 0x004ea20000300800 */
[-C--:B------:R-:W-:Y:S01]  /*73c90*/  IADD3 R26, P2, R26, R201.reuse, RZ ;  /* 0x000000c91a1a7210 */ /* 0x080fe20007f5e0ff */
[--C-:B------:R-:W-:Y:S01]  /*73ca0*/  IMAD.X R34, R34, 0x1, R252.reuse, P1 ;  /* 0x0000000122227824 */ /* 0x100fe200008e06fc */
[----:B------:R-:W-:Y:S01]  /*73cb0*/  IADD3 R5, P4, R5, R201, RZ ;  /* 0x000000c905057210 */ /* 0x000fe20007f9e0ff */
[----:B------:R-:W4:Y:S04]  /*73cc0*/  LDL.LU R31, [R1+0x2194] ;  /* 0x00219400011f7983 */ /* 0x000f280000300800 */
[----:B------:R-:W4:Y:S01]  /*73cd0*/  LDL.LU R19, [R1+0x21cc] ;  /* 0x0021cc0001137983 */ /* 0x000f220000300800 */
[----:B------:R-:W-:-:S03]  /*73ce0*/  IMAD.X R35, R35, 0x1, R252, P2 ;  /* 0x0000000123237824 */ /* 0x000fc600010e06fc */
[----:B------:R-:W-:Y:S04]  /*73cf0*/  STL [R1+0x2114], R26 ;  /* 0x0021141a01007387 */ /* 0x000fe80000100800 */
[----:B------:R1:W-:Y:S04]  /*73d00*/  STL [R1+0x2108], R34 ;  /* 0x0021082201007387 */ /* 0x0003e80000100800 */
[----:B------:R-:W-:Y:S01]  /*73d10*/  STL [R1+0x214c], R5 ;  /* 0x00214c0501007387 */ /* 0x000fe20000100800 */
[----:B-1----:R-:W-:Y:S01]  /*73d20*/  MOV R7, R34 ;  /* 0x0000002200077202 */ /* 0x002fe20000000f00 */
[----:B------:R-:W-:-:S02]  /*73d30*/  IMAD.MOV.U32 R6, RZ, RZ, R27 ;  /* 0x000000ffff067224 */ /* 0x000fc400078e001b */
[----:B------:R-:W4:Y:S04]  /*73d40*/  LDL.LU R34, [R1+0x2190] ;  /* 0x0021900001227983 */ /* 0x000f280000300800 */
[----:B------:R1:W-:Y:S04]  /*73d50*/  STL [R1+0x2110], R35 ;  /* 0x0021102301007387 */ /* 0x0003e80000100800 */
[----:B------:R-:W4:Y:S01]  /*73d60*/  LDL.LU R27, [R1+0x21c8] ;  /* 0x0021c800011b7983 */ /* 0x000f220000300800 */
[----:B------:R-:W-:-:S04]  /*73d70*/  UISETP.GT.AND UP1, UPT, UR16, 0xc, UPT ;  /* 0x0000000c1000788c */ /* 0x000fc8000bf24270 */
[----:B------:R-:W-:-:S04]  /*73d80*/  USEL UR13, URZ, 0x4, !UP1 ;  /* 0x000000043f0d7887 */ /* 0x000fc8000c800000 */
[----:B------:R-:W-:Y:S02]  /*73d90*/  USEL UR13, UR13, URZ, !UP0 ;  /* 0x0000003f0d0d7287 */ /* 0x000fe4000c000000 */
[----:B------:R-:W-:-:S04]  /*73da0*/  UISETP.GT.AND UP1, UPT, UR16, 0x10, UPT ;  /* 0x000000101000788c */ /* 0x000fc8000bf24270 */
[----:B------:R-:W-:Y:S01]  /*73db0*/  ISETP.NE.U32.AND P3, PT, RZ, UR13, PT ;  /* 0x0000000dff007c0c */ /* 0x000fe2000bf65070 */
[----:B------:R-:W-:-:S04]  /*73dc0*/  USEL UR14, URZ, 0x4, !UP1 ;  /* 0x000000043f0e7887 */ /* 0x000fc8000c800000 */
[----:B------:R-:W-:Y:S02]  /*73dd0*/  USEL UR14, UR14, URZ, !UP0 ;  /* 0x0000003f0e0e7287 */ /* 0x000fe4000c000000 */
[----:B------:R-:W-:-:S04]  /*73de0*/  UISETP.GT.AND UP1, UPT, UR16, 0x14, UPT ;  /* 0x000000141000788c */ /* 0x000fc8000bf24270 */
[----:B------:R-:W-:Y:S01]  /*73df0*/  ISETP.NE.U32.AND P1, PT, RZ, UR14, PT ;  /* 0x0000000eff007c0c */ /* 0x000fe2000bf25070 */
[----:B------:R-:W-:Y:S01]  /*73e00*/  USEL UR13, URZ, 0x4, !UP1 ;  /* 0x000000043f0d7887 */ /* 0x000fe2000c800000 */
[----:B------:R1:W-:Y:S01]  /*73e10*/  LDGSTS.E [R4+0x20c00], desc[UR6][R6.64], P3 ;  /* 0x20c0000006047fae */ /* 0x0003e20009921846 */
[----:B------:R-:W-:Y:S02]  /*73e20*/  IMAD.X R18, R18, 0x1, R252, P4 ;  /* 0x0000000112127824 */ /* 0x000fe400020e06fc */
[----:B------:R-:W-:-:S03]  /*73e30*/  USEL UR13, UR13, URZ, !UP0 ;  /* 0x0000003f0d0d7287 */ /* 0x000fc6000c000000 */
[----:B------:R1:W-:Y:S04]  /*73e40*/  STL [R1+0x2148], R18 ;  /* 0x0021481201007387 */ /* 0x0003e80000100800 */
[----:B------:R-:W4:Y:S04]  /*73e50*/  LDL.LU R208, [R1+0x21d0] ;  /* 0x0021d00001d07983 */ /* 0x000f280000300800 */
[----:B------:R-:W4:Y:S01]  /*73e60*/  LDL.LU R200, [R1+0x21d4] ;  /* 0x0021d40001c87983 */ /* 0x000f220000300800 */
[----:B-1----:R-:W-:Y:S02]  /*73e70*/  IMAD.MOV.U32 R6, RZ, RZ, R26 ;  /* 0x000000ffff067224 */ /* 0x002fe400078e001a */
[----:B------:R-:W-:-:S02]  /*73e80*/  IMAD.MOV.U32 R7, RZ, RZ, R35 ;  /* 0x000000ffff077224 */ /* 0x000fc400078e0023 */
[----:B------:R-:W4:Y:S04]  /*73e90*/  LDL.LU R35, [R1+0x2208] ;  /* 0x0022080001237983 */ /* 0x000f280000300800 */
[----:B------:R1:W-:Y:S04]  /*73ea0*/  LDGSTS.E [R4+0x20c80], desc[UR6][R6.64], P3 ;  /* 0x20c8000006047fae */ /* 0x0003e80009921846 */
[----:B------:R-:W4:Y:S01]  /*73eb0*/  LDL.LU R26, [R1+0x220c] ;  /* 0x00220c00011a7983 */ /* 0x000f220000300800 */
[----:B------:R-:W-:Y:S01]  /*73ec0*/  ISETP.NE.U32.AND P2, PT, RZ, UR13, PT ;  /* 0x0000000dff007c0c */ /* 0x000fe2000bf45070 */
[----:B-1----:R-:W-:-:S02]  /*73ed0*/  IMAD.MOV.U32 R6, RZ, RZ, R5 ;  /* 0x000000ffff067224 */ /* 0x002fc400078e0005 */
[----:B------:R-:W-:Y:S02]  /*73ee0*/  IMAD.MOV.U32 R7, RZ, RZ, R18 ;  /* 0x000000ffff077224 */ /* 0x000fe400078e0012 */
[----:B------:R-:W4:Y:S04]  /*73ef0*/  LDL.LU R18, [R1+0x2210] ;  /* 0x0022100001127983 */ /* 0x000f280000300800 */
[----:B------:R-:W4:Y:S04]  /*73f00*/  LDL.LU R5, [R1+0x2214] ;  /* 0x0022140001057983 */ /* 0x000f280000300800 */
[----:B------:R1:W-:Y:S01]  /*73f10*/  LDGSTS.E [R4+0x21000], desc[UR6][R6.64], P1 ;  /* 0x2100000006047fae */ /* 0x0003e20008921846 */
[----:B---3--:R-:W-:-:S02]  /*73f20*/  IADD3 R212, P4, R212, R201, RZ ;  /* 0x000000c9d4d47210 */ /* 0x008fc40007f9e0ff */
[-C--:B--2---:R-:W-:Y:S02]  /*73f30*/  IADD3 R196, P5, R196, R201.reuse, RZ ;  /* 0x000000c9c4c47210 */ /* 0x084fe40007fbe0ff */
[----:B------:R-:W-:Y:S01]  /*73f40*/  IADD3.X R213, R213, R252, RZ, P4, !PT ;  /* 0x000000fcd5d57210 */ /* 0x000fe200027fe4ff */
[----:B-1----:R-:W-:Y:S01]  /*73f50*/  IMAD.MOV.U32 R6, RZ, RZ, R212 ;  /* 0x000000ffff067224 */ /* 0x002fe200078e00d4 */
[-C--:B----4-:R-:W-:Y:S01]  /*73f60*/  IADD3 R31, P3, R31, R201.reuse, RZ ;  /* 0x000000c91f1f7210 */ /* 0x090fe20007f7e0ff */
[--C-:B------:R-:W-:Y:S02]  /*73f70*/  IMAD.X R209, R209, 0x1, R252.reuse, P5 ;  /* 0x00000001d1d17824 */ /* 0x100fe400028e06fc */
[----:B------:R-:W-:Y:S01]  /*73f80*/  IMAD.MOV.U32 R7, RZ, RZ, R213 ;  /* 0x000000ffff077224 */ /* 0x000fe200078e00d5 */
[----:B------:R-:W-:Y:S01]  /*73f90*/  IADD3 R19, P6, R19, R201, RZ ;  /* 0x000000c913137210 */ /* 0x000fe20007fde0ff */
[----:B------:R1:W-:Y:S04]  /*73fa0*/  STL [R1+0x2154], R212 ;  /* 0x002154d401007387 */ /* 0x0003e80000100800 */
[----:B------:R2:W-:Y:S04]  /*73fb0*/  LDGSTS.E [R4+0x21080], desc[UR6][R6.64], P1 ;  /* 0x2108000006047fae */ /* 0x0005e80008921846 */
[----:B------:R-:W-:Y:S04]  /*73fc0*/  STL [R1+0x218c], R196 ;  /* 0x00218cc401007387 */ /* 0x000fe80000100800 */
[----:B------:R-:W-:Y:S04]  /*73fd0*/  STL [R1+0x2194], R31 ;  /* 0x0021941f01007387 */ /* 0x000fe80000100800 */
[----:B------:R-:W-:Y:S04]  /*73fe0*/  STL [R1+0x2150], R213 ;  /* 0x002150d501007387 */ /* 0x000fe80000100800 */
[----:B------:R-:W-:Y:S01]  /*73ff0*/  STL [R1+0x2188], R209 ;  /* 0x002188d101007387 */ /* 0x000fe20000100800 */
[----:B------:R-:W-:-:S02]  /*74000*/  IMAD.X R34, R34, 0x1, R252, P3 ;  /* 0x0000000122227824 */ /* 0x000fc400018e06fc */
[----:B------:R-:W-:Y:S01]  /*74010*/  IMAD.X R27, R27, 0x1, R252, P6 ;  /* 0x000000011b1b7824 */ /* 0x000fe200030e06fc */
[----:B--2---:R-:W-:Y:S01]  /*74020*/  MOV R6, R196 ;  /* 0x000000c400067202 */ /* 0x004fe20000000f00 */
[----:B------:R-:W-:Y:S01]  /*74030*/  IMAD.MOV.U32 R7, RZ, RZ, R209 ;  /* 0x000000ffff077224 */ /* 0x000fe200078e00d1 */
[----:B------:R-:W-:Y:S04]  /*74040*/  STL [R1+0x21cc], R19 ;  /* 0x0021cc1301007387 */ /* 0x000fe80000100800 */
[----:B------:R2:W-:Y:S04]  /*74050*/  STL [R1+0x2190], R34 ;  /* 0x0021902201007387 */ /* 0x0005e80000100800 */
[----:B------:R3:W-:Y:S04]  /*74060*/  STL [R1+0x21c8], R27 ;  /* 0x0021c81b01007387 */ /* 0x0007e80000100800 */
[----:B-1----:R-:W4:Y:S04]  /*74070*/  LDL.LU R212, [R1+0x2058] ;  /* 0x0020580001d47983 */ /* 0x002f280000300800 */
[----:B------:R1:W-:Y:S02]  /*74080*/  LDGSTS.E [R4+0x21400], desc[UR6][R6.64], P2 ;  /* 0x2140000006047fae */ /* 0x0003e40009121846 */
[----:B-1----:R-:W-:-:S02]  /*74090*/  IMAD.MOV.U32 R6, RZ, RZ, R31 ;  /* 0x000000ffff067224 */ /* 0x002fc400078e001f */
[----:B------:R-:W-:Y:S02]  /*740a0*/  IMAD.MOV.U32 R7, RZ, RZ, R34 ;  /* 0x000000ffff077224 */ /* 0x000fe400078e0022 */
[----:B--2---:R-:W2:Y:S04]  /*740b0*/  LDL.LU R34, [R1+0x205c] ;  /* 0x00205c0001227983 */ /* 0x004ea80000300800 */
[----:B------:R-:W4:Y:S04]  /*740c0*/  LDL.LU R196, [R1+0x2060] ;  /* 0x0020600001c47983 */ /* 0x000f280000300800 */
[----:B------:R1:W-:Y:S04]  /*740d0*/  LDGSTS.E [R4+0x21480], desc[UR6][R6.64], P2 ;  /* 0x2148000006047fae */ /* 0x0003e80009121846 */
[----:B------:R-:W4:Y:S01]  /*740e0*/  LDL.LU R31, [R1+0x2064] ;  /* 0x00206400011f7983 */ /* 0x000f220000300800 */
[----:B-1----:R-:W-:-:S02]  /*740f0*/  IMAD.MOV.U32 R7, RZ, RZ, R27 ;  /* 0x000000ffff077224 */ /* 0x002fc400078e001b */
[----:B------:R-:W-:Y:S01]  /*74100*/  IMAD.MOV.U32 R6, RZ, RZ, R19 ;  /* 0x000000ffff067224 */ /* 0x000fe200078e0013 */
[----:B---3--:R-:W3:Y:S04]  /*74110*/  LDL.LU R27, [R1+0x2098] ;  /* 0x00209800011b7983 */ /* 0x008ee80000300800 */
[----:B------:R-:W3:Y:S01]  /*74120*/  LDL.LU R19, [R1+0x209c] ;  /* 0x00209c0001137983 */ /* 0x000ee20000300800 */
[----:B------:R-:W-:-:S04]  /*74130*/  UISETP.GT.AND UP2, UPT, UR16, 0x18, UPT ;  /* 0x000000181000788c */ /* 0x000fc8000bf44270 */
[----:B------:R-:W-:-:S04]  /*74140*/  USEL UR14, URZ, 0x4, !UP2 ;  /* 0x000000043f0e7887 */ /* 0x000fc8000d000000 */
[----:B------:R-:W-:Y:S02]  /*74150*/  USEL UR14, UR14, URZ, !UP0 ;  /* 0x0000003f0e0e7287 */ /* 0x000fe4000c000000 */
[----:B------:R-:W-:-:S04]  /*74160*/  UISETP.GT.AND UP1, UPT, UR16, 0x1c, UPT ;  /* 0x0000001c1000788c */ /* 0x000fc8000bf24270 */
[----:B------:R-:W-:Y:S01]  /*74170*/  ISETP.NE.U32.AND P4, PT, RZ, UR14, PT ;  /* 0x0000000eff007c0c */ /* 0x000fe2000bf85070 */
[----:B------:R-:W-:Y:S01]  /*74180*/  USEL UR13, URZ, 0x4, !UP1 ;  /* 0x000000043f0d7887 */ /* 0x000fe2000c800000 */
[-C--:B------:R-:W-:Y:S02]  /*74190*/  IADD3 R200, P2, R200, R201.reuse, RZ ;  /* 0x000000c9c8c87210 */ /* 0x080fe40007f5e0ff */
[-C--:B------:R-:W-:Y:S01]  /*741a0*/  IADD3 R26, P3, R26, R201.reuse, RZ ;  /* 0x000000c91a1a7210 */ /* 0x080fe20007f7e0ff */
[----:B------:R-:W-:Y:S01]  /*741b0*/  USEL UR13, UR13, URZ, !UP0 ;  /* 0x0000003f0d0d7287 */ /* 0x000fe2000c000000 */
[----:B------:R-:W-:Y:S02]  /*741c0*/  IADD3 R5, P5, R5, R201, RZ ;  /* 0x000000c905057210 */ /* 0x000fe40007fbe0ff */
[----:B------:R-:W-:Y:S01]  /*741d0*/  IADD3.X R208, R208, R252, RZ, P2, !PT ;  /* 0x000000fcd0d07210 */ /* 0x000fe200017fe4ff */
[----:B------:R-:W-:Y:S01]  /*741e0*/  UISETP.GT.AND UP1, UPT, UR16, 0x1, UPT ;  /* 0x000000011000788c */ /* 0x000fe2000bf24270 */
[--C-:B------:R-:W-:Y:S01]  /*741f0*/  IMAD.X R35, R35, 0x1, R252.reuse, P3 ;  /* 0x0000000123237824 */ /* 0x100fe200018e06fc */
[----:B------:R-:W-:Y:S04]  /*74200*/  STL [R1+0x21d4], R200 ;  /* 0x0021d4c801007387 */ /* 0x000fe80000100800 */
[----:B------:R1:W-:Y:S01]  /*74210*/  LDGSTS.E [R4+0x21800], desc[UR6][R6.64], P4 ;  /* 0x2180000006047fae */ /* 0x0003e2000a121846 */
[----:B------:R-:W-:Y:S01]  /*74220*/  IMAD.X R18, R18, 0x1, R252, P5 ;  /* 0x0000000112127824 */ /* 0x000fe200028e06fc */
[----:B------:R-:W-:-:S02]  /*74230*/  ISETP.NE.U32.AND P1, PT, RZ, UR13, PT ;  /* 0x0000000dff007c0c */ /* 0x000fc4000bf25070 */
[----:B------:R1:W-:Y:S04]  /*74240*/  STL [R1+0x220c], R26 ;  /* 0x00220c1a01007387 */ /* 0x0003e80000100800 */
[----:B------:R-:W-:Y:S01]  /*74250*/  STL [R1+0x2214], R5 ;  /* 0x0022140501007387 */ /* 0x000fe20000100800 */
[----:B------:R-:W-:-:S03]  /*74260*/  USEL UR13, URZ, 0x4, !UP1 ;  /* 0x000000043f0d7887 */ /* 0x000fc6000c800000 */
[----:B------:R1:W-:Y:S04]  /*74270*/  STL [R1+0x21d0], R208 ;  /* 0x0021d0d001007387 */ /* 0x0003e80000100800 */
[----:B------:R1:W-:Y:S02]  /*74280*/  STL [R1+0x2208], R35 ;  /* 0x0022082301007387 */ /* 0x0003e40000100800 */
[----:B-1----:R-:W-:Y:S02]  /*74290*/  IMAD.MOV.U32 R6, RZ, RZ, R200 ;  /* 0x000000ffff067224 */ /* 0x002fe400078e00c8 */
[----:B------:R-:W-:Y:S01]  /*742a0*/  IMAD.MOV.U32 R7, RZ, RZ, R208 ;  /* 0x000000ffff077224 */ /* 0x000fe200078e00d0 */
[----:B------:R1:W-:Y:S04]  /*742b0*/  STL [R1+0x2210], R18 ;  /* 0x0022101201007387 */ /* 0x0003e80000100800 */
[----:B------:R-:W3:Y:S01]  /*742c0*/  LDL.LU R209, [R1+0x20a0] ;  /* 0x0020a00001d17983 */ /* 0x000ee20000300800 */
[----:B------:R-:W-:-:S03]  /*742d0*/  USEL UR13, UR13, URZ, !UP0 ;  /* 0x0000003f0d0d7287 */ /* 0x000fc6000c000000 */
[----:B------:R1:W-:Y:S03]  /*742e0*/  LDGSTS.E [R4+0x21880], desc[UR6][R6.64], P4 ;  /* 0x2188000006047fae */ /* 0x0003e6000a121846 */
[----:B------:R-:W-:Y:S01]  /*742f0*/  ISETP.NE.U32.AND P2, PT, RZ, UR13, PT ;  /* 0x0000000dff007c0c */ /* 0x000fe2000bf45070 */
[----:B-1----:R-:W-:Y:S02]  /*74300*/  IMAD.MOV.U32 R6, RZ, RZ, R26 ;  /* 0x000000ffff067224 */ /* 0x002fe400078e001a */
[----:B------:R-:W3:Y:S01]  /*74310*/  LDL.LU R26, [R1+0x20a4] ;  /* 0x0020a400011a7983 */ /* 0x000ee20000300800 */
[----:B------:R-:W-:-:S03]  /*74320*/  MOV R7, R35 ;  /* 0x0000002300077202 */ /* 0x000fc60000000f00 */
[----:B------:R-:W3:Y:S04]  /*74330*/  LDL.LU R208, [R1+0x20d8] ;  /* 0x0020d80001d07983 */ /* 0x000ee80000300800 */
[----:B------:R-:W3:Y:S04]  /*74340*/  LDL.LU R200, [R1+0x20dc] ;  /* 0x0020dc0001c87983 */ /* 0x000ee80000300800 */
[----:B------:R-:W3:Y:S04]  /*74350*/  LDL.LU R35, [R1+0x20e0] ;  /* 0x0020e00001237983 */ /* 0x000ee80000300800 */
[----:B------:R1:W-:Y:S02]  /*74360*/  LDGSTS.E [R4+0x21c00], desc[UR6][R6.64], P1 ;  /* 0x21c0000006047fae */ /* 0x0003e40008921846 */
[----:B-1----:R-:W-:-:S02]  /*74370*/  IMAD.MOV.U32 R6, RZ, RZ, R5 ;  /* 0x000000ffff067224 */ /* 0x002fc400078e0005 */
[----:B------:R-:W-:Y:S01]  /*74380*/  IMAD.MOV.U32 R7, RZ, RZ, R18 ;  /* 0x000000ffff077224 */ /* 0x000fe200078e0012 */
[----:B------:R-:W3:Y:S01]  /*74390*/  LDL.LU R5, [R1+0x20e4] ;  /* 0x0020e40001057983 */ /* 0x000ee20000300800 */
[----:B------:R-:W-:-:S03]  /*743a0*/  LOP3.LUT R18, R30, 0x20, RZ, 0x3c, !PT ;  /* 0x000000201e127812 */ /* 0x000fc600078e3cff */
[----:B------:R1:W-:Y:S02]  /*743b0*/  LDGSTS.E [R4+0x21c80], desc[UR6][R6.64], P1 ;  /* 0x21c8000006047fae */ /* 0x0003e40008921846 */
[----:B-1----:R-:W-:Y:S01]  /*743c0*/  VIADD R4, R18, UR17 ;  /* 0x0000001112047c36 */ /* 0x002fe20008000000 */
[-C--:B--2---:R-:W-:Y:S02]  /*743d0*/  IADD3 R34, P3, R34, R201.reuse, RZ ;  /* 0x000000c922227210 */ /* 0x084fe40007f7e0ff */
[----:B----4-:R-:W-:-:S03]  /*743e0*/  IADD3 R31, P4, R31, R201, RZ ;  /* 0x000000c91f1f7210 */ /* 0x010fc60007f9e0ff */
[--C-:B------:R-:W-:Y:S01]  /*743f0*/  IMAD.X R212, R212, 0x1, R252.reuse, P3 ;  /* 0x00000001d4d47824 */ /* 0x100fe200018e06fc */
[----:B------:R1:W-:Y:S01]  /*74400*/  STL [R1+0x205c], R34 ;  /* 0x00205c2201007387 */ /* 0x0003e20000100800 */
[----:B------:R-:W-:-:S03]  /*74410*/  IMAD.X R196, R196, 0x1, R252, P4 ;  /* 0x00000001c4c47824 */ /* 0x000fc600020e06fc */
[----:B------:R-:W-:Y:S01]  /*74420*/  STL [R1+0x2064], R31 ;  /* 0x0020641f01007387 */ /* 0x000fe20000100800 */
[----:B------:R-:W-:Y:S02]  /*74430*/  IMAD.MOV.U32 R6, RZ, RZ, R34 ;  /* 0x000000ffff067224 */ /* 0x000fe400078e0022 */
[----:B------:R-:W-:-:S05]  /*74440*/  IMAD.MOV.U32 R7, RZ, RZ, R212 ;  /* 0x000000ffff077224 */ /* 0x000fca00078e00d4 */
[----:B------:R2:W-:Y:S01]  /*74450*/  LDGSTS.E [R4+0x20100], desc[UR6][R6.64], P2 ;  /* 0x2010000006047fae */ /* 0x0005e20009121846 */
[----:B---3--:R-:W-:-:S05]  /*74460*/  IADD3 R19, P5, R19, R201, RZ ;  /* 0x000000c913137210 */ /* 0x008fca0007fbe0ff */
[----:B------:R-:W-:Y:S04]  /*74470*/  STL [R1+0x209c], R19 ;  /* 0x00209c1301007387 */ /* 0x000fe80000100800 */
[----:B------:R-:W-:Y:S04]  /*74480*/  STL [R1+0x2058], R212 ;  /* 0x002058d401007387 */ /* 0x000fe80000100800 */
[----:B------:R3:W-:Y:S04]  /*74490*/  STL [R1+0x2060], R196 ;  /* 0x002060c401007387 */ /* 0x0007e80000100800 */
[----:B-1----:R-:W4:Y:S01]  /*744a0*/  LDL.LU R34, [R1+0x211c] ;  /* 0x00211c0001227983 */ /* 0x002f220000300800 */
[----:B------:R-:W-:Y:S01]  /*744b0*/  IADD3.X R27, R27, R252, RZ, P5, !PT ;  /* 0x000000fc1b1b7210 */ /* 0x000fe20002ffe4ff */
[----:B--2---:R-:W-:-:S02]  /*744c0*/  IMAD.MOV.U32 R6, RZ, RZ, R31 ;  /* 0x000000ffff067224 */ /* 0x004fc400078e001f */
[----:B------:R-:W-:Y:S02]  /*744d0*/  IMAD.MOV.U32 R7, RZ, RZ, R196 ;  /* 0x000000ffff077224 */ /* 0x000fe400078e00c4 */
[----:B------:R1:W-:Y:S04]  /*744e0*/  STL [R1+0x2098], R27 ;  /* 0x0020981b01007387 */ /* 0x0003e80000100800 */
[----:B------:R2:W-:Y:S04]  /*744f0*/  LDGSTS.E [R4+0x20180], desc[UR6][R6.64], P2 ;  /* 0x2018000006047fae */ /* 0x0005e80009121846 */
[----:B---3--:R-:W3:Y:S04]  /*74500*/  LDL.LU R196, [R1+0x2118] ;  /* 0x0021180001c47983 */ /* 0x008ee80000300800 */
[----:B------:R-:W3:Y:S01]  /*74510*/  LDL.LU R31, [R1+0x2120] ;  /* 0x00212000011f7983 */ /* 0x000ee20000300800 */
[----:B--2---:R-:W-:-:S03]  /*74520*/  MOV R7, R27 ;  /* 0x0000001b00077202 */ /* 0x004fc60000000f00 */
[----:B-1----:R-:W2:Y:S01]  /*74530*/  LDL.LU R27, [R1+0x2124] ;  /* 0x00212400011b7983 */ /* 0x002ea20000300800 */
[----:B------:R-:W-:-:S03]  /*74540*/  IMAD.MOV.U32 R6, RZ, RZ, R19 ;  /* 0x000000ffff067224 */ /* 0x000fc600078e0013 */
[----:B------:R-:W2:Y:S01]  /*74550*/  LDL.LU R19, [R1+0x215c] ;  /* 0x00215c0001137983 */ /* 0x000ea20000300800 */
[----:B------:R-:W-:-:S04]  /*74560*/  UISETP.GT.AND UP1, UPT, UR16, 0x5, UPT ;  /* 0x000000051000788c */ /* 0x000fc8000bf24270 */
[----:B------:R-:W-:-:S04]  /*74570*/  USEL UR14, URZ, 0x4, !UP1 ;  /* 0x000000043f0e7887 */ /* 0x000fc8000c800000 */
[----:B------:R-:W-:Y:S02]  /*74580*/  USEL UR14, UR14, URZ, !UP0 ;  /* 0x0000003f0e0e7287 */ /* 0x000fe4000c000000 */
[----:B------:R-:W-:-:S04]  /*74590*/  UISETP.GT.AND UP1, UPT, UR16, 0x9, UPT ;  /* 0x000000091000788c */ /* 0x000fc8000bf24270 */
[----:B------:R-:W-:Y:S01]  /*745a0*/  ISETP.NE.U32.AND P1, PT, RZ, UR14, PT ;  /* 0x0000000eff007c0c */ /* 0x000fe2000bf25070 */
[----:B------:R-:W-:-:S04]  /*745b0*/  USEL UR13, URZ, 0x4, !UP1 ;  /* 0x000000043f0d7887 */ /* 0x000fc8000c800000 */
[----:B------:R-:W-:Y:S01]  /*745c0*/  USEL UR13, UR13, URZ, !UP0 ;  /* 0x0000003f0d0d7287 */ /* 0x000fe2000c000000 */
[----:B------:R-:W-:-:S05]  /*745d0*/  IADD3 R26, P3, R26, R201, RZ ;  /* 0x000000c91a1a7210 */ /* 0x000fca0007f7e0ff */
[----:B------:R-:W-:Y:S02]  /*745e0*/  ISETP.NE.U32.AND P2, PT, RZ, UR13, PT ;  /* 0x0000000dff007c0c */ /* 0x000fe4000bf45070 */
[----:B------:R1:W-:Y:S01]  /*745f0*/  LDGSTS.E [R4+0x20500], desc[UR6][R6.64], P1 ;  /* 0x2050000006047fae */ /* 0x0003e20008921846 */
[----:B------:R-:W-:Y:S01]  /*74600*/  IADD3 R200, P4, R200, R201, RZ ;  /* 0x000000c9c8c87210 */ /* 0x000fe20007f9e0ff */
[--C-:B------:R-:W-:Y:S02]  /*74610*/  IMAD.X R209, R209, 0x1, R252.reuse, P3 ;  /* 0x00000001d1d17824 */ /* 0x100fe400018e06fc */
[----:B------:R1:W-:Y:S02]  /*74620*/  STL [R1+0x20a4], R26 ;  /* 0x0020a41a01007387 */ /* 0x0003e40000100800 */
[----:B------:R-:W-:Y:S02]  /*74630*/  IMAD.X R208, R208, 0x1, R252, P4 ;  /* 0x00000001d0d07824 */ /* 0x000fe400020e06fc */
[----:B------:R-:W-:Y:S04]  /*74640*/  STL [R1+0x20dc], R200 ;  /* 0x0020dcc801007387 */ /* 0x000fe80000100800 */
[----:B------:R4:W-:Y:S01]  /*74650*/  STL [R1+0x20a0], R209 ;  /* 0x0020a0d101007387 */ /* 0x0009e20000100800 */
[----:B-1----:R-:W-:-:S02]  /*74660*/  IMAD.MOV.U32 R6, RZ, RZ, R26 ;  /* 0x000000ffff067224 */ /* 0x002fc400078e001a */
[----:B------:R-:W-:Y:S01]  /*74670*/  IMAD.MOV.U32 R7, RZ, RZ, R209 ;  /* 0x000000ffff077224 */ /* 0x000fe200078e00d1 */
[----:B------:R-:W-:-:S04]  /*74680*/  IADD3 R5, P3, R5, R201, RZ ;  /* 0x000000c905057210 */ /* 0x000fc80007f7e0ff */
[----:B------:R1:W-:Y:S04]  /*74690*/  LDGSTS.E [R4+0x20580], desc[UR6][R6.64], P1 ;  /* 0x2058000006047fae */ /* 0x0003e80008921846 */
[----:B------:R-:W-:Y:S04]  /*746a0*/  STL [R1+0x20e4], R5 ;  /* 0x0020e40501007387 */ /* 0x000fe80000100800 */
[----:B------:R-:W-:Y:S01]  /*746b0*/  STL [R1+0x20d8], R208 ;  /* 0x0020d8d001007387 */ /* 0x000fe20000100800 */
[----:B------:R-:W-:-:S03]  /*746c0*/  IMAD.X R35, R35, 0x1, R252, P3 ;  /* 0x0000000123237824 */ /* 0x000fc600018e06fc */
[----:B------:R-:W2:Y:S01]  /*746d0*/  LDL.LU R26, [R1+0x2158] ;  /* 0x00215800011a7983 */ /* 0x000ea20000300800 */
[----:B-1----:R-:W-:Y:S01]  /*746e0*/  MOV R6, R200 ;  /* 0x000000c800067202 */ /* 0x002fe20000000f00 */
[----:B------:R-:W-:Y:S02]  /*746f0*/  IMAD.MOV.U32 R7, RZ, RZ, R208 ;  /* 0x000000ffff077224 */ /* 0x000fe400078e00d0 */
[----:B------:R1:W-:Y:S04]  /*74700*/  STL [R1+0x20e0], R35 ;  /* 0x0020e02301007387 */ /* 0x0003e80000100800 */
[----:B------:R-:W2:Y:S04]  /*74710*/  LDL.LU R216, [R1+0x2160] ;  /* 0x0021600001d87983 */ /* 0x000ea80000300800 */
[----:B------:R1:W-:Y:S02]  /*74720*/  LDGSTS.E [R4+0x20900], desc[UR6][R6.64], P2 ;  /* 0x2090000006047fae */ /* 0x0003e40009121846 */
[----:B-1----:R-:W-:-:S02]  /*74730*/  IMAD.MOV.U32 R6, RZ, RZ, R5 ;  /* 0x000000ffff067224 */ /* 0x002fc400078e0005 */
[----:B------:R-:W-:-:S05]  /*74740*/  IMAD.MOV.U32 R7, RZ, RZ, R35 ;  /* 0x000000ffff077224 */ /* 0x000fca00078e0023 */
[----:B------:R1:W-:Y:S01]  /*74750*/  LDGSTS.E [R4+0x20980], desc[UR6][R6.64], P2 ;  /* 0x2098000006047fae */ /* 0x0003e20009121846 */
[----:B----4-:R-:W-:-:S05]  /*74760*/  IADD3 R34, P1, R34, R201, RZ ;  /* 0x000000c922227210 */ /* 0x010fca0007f3e0ff */
[----:B------:R4:W-:Y:S04]  /*74770*/  STL [R1+0x211c], R34 ;  /* 0x00211c2201007387 */ /* 0x0009e80000100800 */
[----:B------:R-:W4:Y:S04]  /*74780*/  LDL.LU R213, [R1+0x2164] ;  /* 0x0021640001d57983 */ /* 0x000f280000300800 */
[----:B------:R-:W4:Y:S04]  /*74790*/  LDL.LU R212, [R1+0x2198] ;  /* 0x0021980001d47983 */ /* 0x000f280000300800 */
[----:B------:R-:W4:Y:S01]  /*747a0*/  LDL.LU R209, [R1+0x219c] ;  /* 0x00219c0001d17983 */ /* 0x000f220000300800 */
[----:B---3--:R-:W-:-:S03]  /*747b0*/  IMAD.X R196, R196, 0x1, R252, P1 ;  /* 0x00000001c4c47824 */ /* 0x008fc600008e06fc */
[----:B------:R-:W3:Y:S04]  /*747c0*/  LDL.LU R35, [R1+0x21a4] ;  /* 0x0021a40001237983 */ /* 0x000ee80000300800 */
[----:B------:R-:W3:Y:S01]  /*747d0*/  LDL.LU R5, [R1+0x21dc] ;  /* 0x0021dc0001057983 */ /* 0x000ee20000300800 */
[-C--:B--2---:R-:W-:Y:S02]  /*747e0*/  IADD3 R27, P2, R27, R201.reuse, RZ ;  /* 0x000000c91b1b7210 */ /* 0x084fe40007f5e0ff */
[----:B------:R-:W-:-:S03]  /*747f0*/  IADD3 R19, P4, R19, R201, RZ ;  /* 0x000000c913137210 */ /* 0x000fc60007f9e0ff */
[----:B------:R-:W-:Y:S01]  /*74800*/  IMAD.X R31, R31, 0x1, R252, P2 ;  /* 0x000000011f1f7824 */ /* 0x000fe200010e06fc */
[----:B------:R-:W-:Y:S04]  /*74810*/  STL [R1+0x2124], R27 ;  /* 0x0021241b01007387 */ /* 0x000fe80000100800 */
[----:B------:R2:W-:Y:S04]  /*74820*/  STL [R1+0x2118], R196 ;  /* 0x002118c401007387 */ /* 0x0005e80000100800 */
[----:B------:R-:W-:Y:S04]  /*74830*/  STL [R1+0x215c], R19 ;  /* 0x00215c1301007387 */ /* 0x000fe80000100800 */
[----:B------:R-:W3:Y:S01]  /*74840*/  LDL.LU R208, [R1+0x21a0] ;  /* 0x0021a00001d07983 */ /* 0x000ee20000300800 */
[----:B-1----:R-:W-:-:S03]  /*74850*/  MOV R6, R34 ;  /* 0x0000002200067202 */ /* 0x002fc60000000f00 */
[----:B------:R1:W-:Y:S04]  /*74860*/  STL [R1+0x2120], R31 ;  /* 0x0021201f01007387 */ /* 0x0003e80000100800 */
[----:B----4-:R-:W4:Y:S01]  /*74870*/  LDL.LU R34, [R1+0x21d8] ;  /* 0x0021d80001227983 */ /* 0x010f220000300800 */
[----:B------:R-:W-:-:S04]  /*74880*/  UISETP.GT.AND UP1, UPT, UR16, 0xd, UPT ;  /* 0x0000000d1000788c */ /* 0x000fc8000bf24270 */
[----:B------:R-:W-:-:S04]  /*74890*/  USEL UR13, URZ, 0x4, !UP1 ;  /* 0x000000043f0d7887 */ /* 0x000fc8000c800000 */
[----:B------:R-:W-:Y:S02]  /*748a0*/  USEL UR13, UR13, URZ, !UP0 ;  /* 0x0000003f0d0d7287 */ /* 0x000fe4000c000000 */
[----:B------:R-:W-:-:S04]  /*748b0*/  UISETP.GT.AND UP1, UPT, UR16, 0x11, UPT ;  /* 0x000000111000788c */ /* 0x000fc8000bf24270 */
[----:B------:R-:W-:Y:S01]  /*748c0*/  ISETP.NE.U32.AND P3, PT, RZ, UR13, PT ;  /* 0x0000000dff007c0c */ /* 0x000fe2000bf65070 */
[----:B------:R-:W-:Y:S01]  /*748d0*/  USEL UR14, URZ, 0x4, !UP1 ;  /* 0x000000043f0e7887 */ /* 0x000fe2000c800000 */
[----:B------:R-:W-:-:S03]  /*748e0*/  IMAD.MOV.U32 R7, RZ, RZ, R196 ;  /* 0x000000ffff077224 */ /* 0x000fc600078e00c4 */
[----:B------:R-:W-:Y:S02]  /*748f0*/  USEL UR14, UR14, URZ, !UP0 ;  /* 0x0000003f0e0e7287 */ /* 0x000fe4000c000000 */
[----:B------:R-:W-:-:S04]  /*74900*/  UISETP.GT.AND UP1, UPT, UR16, 0x15, UPT ;  /* 0x000000151000788c */ /* 0x000fc8000bf24270 */
[----:B------:R-:W-:Y:S02]  /*74910*/  ISETP.NE.U32.AND P1, PT, RZ, UR14, PT ;  /* 0x0000000eff007c0c */ /* 0x000fe4000bf25070 */
[----:B------:R1:W-:Y:S01]  /*74920*/  LDGSTS.E [R4+0x20d00], desc[UR6][R6.64], P3 ;  /* 0x20d0000006047fae */ /* 0x0003e20009921846 */
[----:B------:R-:W-:-:S04]  /*74930*/  USEL UR13, URZ, 0x4, !UP1 ;  /* 0x000000043f0d7887 */ /* 0x000fc8000c800000 */
[----:B------:R-:W-:Y:S01]  /*74940*/  USEL UR13, UR13, URZ, !UP0 ;  /* 0x0000003f0d0d7287 */ /* 0x000fe2000c000000 */
[----:B-1----:R-:W-:Y:S02]  /*74950*/  IMAD.MOV.U32 R6, RZ, RZ, R27 ;  /* 0x000000ffff067224 */ /* 0x002fe400078e001b */
[----:B------:R-:W-:Y:S02]  /*74960*/  IMAD.MOV.U32 R7, RZ, RZ, R31 ;  /* 0x000000ffff077224 */ /* 0x000fe400078e001f */
[----:B------:R-:W-:-:S03]  /*74970*/  IMAD.X R26, R26, 0x1, R252, P4 ;  /* 0x000000011a1a7824 */ /* 0x000fc600020e06fc */
[----:B------:R1:W-:Y:S04]  /*74980*/  LDGSTS.E [R4+0x20d80], desc[UR6][R6.64], P3 ;  /* 0x20d8000006047fae */ /* 0x0003e80009921846 */
[----:B------:R1:W-:Y:S04]  /*74990*/  STL [R1+0x2158], R26 ;  /* 0x0021581a01007387 */ /* 0x0003e80000100800 */
[----:B------:R-:W4:Y:S04]  /*749a0*/  LDL.LU R200, [R1+0x21e0] ;  /* 0x0021e00001c87983 */ /* 0x000f280000300800 */
[----:B--2---:R-:W2:Y:S04]  /*749b0*/  LDL.LU R196, [R1+0x21e4] ;  /* 0x0021e40001c47983 */ /* 0x004ea80000300800 */
[----:B------:R-:W2:Y:S04]  /*749c0*/  LDL.LU R31, [R1+0x2218] ;  /* 0x00221800011f7983 */ /* 0x000ea80000300800 */
[----:B------:R-:W2:Y:S01]  /*749d0*/  LDL.LU R27, [R1+0x221c] ;  /* 0x00221c00011b7983 */ /* 0x000ea20000300800 */
[----:B------:R-:W-:-:S02]  /*749e0*/  ISETP.NE.U32.AND P2, PT, RZ, UR13, PT ;  /* 0x0000000dff007c0c */ /* 0x000fc4000bf45070 */
[----:B-1----:R-:W-:Y:S01]  /*749f0*/  MOV R7, R26 ;  /* 0x0000001a00077202 */ /* 0x002fe20000000f00 */
[----:B------:R-:W-:Y:S01]  /*74a00*/  IMAD.MOV.U32 R6, RZ, RZ, R19 ;  /* 0x000000ffff067224 */ /* 0x000fe200078e0013 */
[----:B------:R-:W2:Y:S04]  /*74a10*/  LDL.LU R26, [R1+0x2220] ;  /* 0x00222000011a7983 */ /* 0x000ea80000300800 */
[----:B------:R-:W2:Y:S04]  /*74a20*/  LDL.LU R19, [R1+0x2224] ;  /* 0x0022240001137983 */ /* 0x000ea80000300800 */
[----:B------:R1:W-:Y:S01]  /*74a30*/  LDGSTS.E [R4+0x21100], desc[UR6][R6.64], P1 ;  /* 0x2110000006047fae */ /* 0x0003e20008921846 */
[----:B------:R-:W-:-:S02]  /*74a40*/  IADD3 R213, P4, R213, R201, RZ ;  /* 0x000000c9d5d57210 */ /* 0x000fc40007f9e0ff */
[----:B------:R-:W-:-:S03]  /*74a50*/  IADD3 R209, P5, R209, R201, RZ ;  /* 0x000000c9d1d17210 */ /* 0x000fc60007fbe0ff */
[----:B------:R-:W-:Y:S01]  /*74a60*/  IMAD.X R216, R216, 0x1, R252, P4 ;  /* 0x00000001d8d87824 */ /* 0x000fe200020e06fc */
[-C--:B---3--:R-:W-:Y:S01]  /*74a70*/  IADD3 R35, P3, R35, R201.reuse, RZ ;  /* 0x000000c923237210 */ /* 0x088fe20007f7e0ff */
[----:B-1----:R-:W-:Y:S02]  /*74a80*/  IMAD.MOV.U32 R6, RZ, RZ, R213 ;  /* 0x000000ffff067224 */ /* 0x002fe400078e00d5 */
[----:B------:R-:W-:Y:S01]  /*74a90*/  IMAD.MOV.U32 R7, RZ, RZ, R216 ;  /* 0x000000ffff077224 */ /* 0x000fe200078e00d8 */
[----:B------:R-:W-:Y:S01]  /*74aa0*/  IADD3 R5, P6, R5, R201, RZ ;  /* 0x000000c905057210 */ /* 0x000fe20007fde0ff */
[--C-:B------:R-:W-:Y:S01]  /*74ab0*/  IMAD.X R212, R212, 0x1, R252.reuse, P5 ;  /* 0x00000001d4d47824 */ /* 0x100fe200028e06fc */
[----:B------:R-:W-:Y:S04]  /*74ac0*/  STL [R1+0x2164], R213 ;  /* 0x002164d501007387 */ /* 0x000fe80000100800 */
[----:B------:R-:W-:Y:S04]  /*74ad0*/  STL [R1+0x219c], R209 ;  /* 0x00219cd101007387 */ /* 0x000fe80000100800 */
[----:B------:R1:W-:Y:S04]  /*74ae0*/  LDGSTS.E [R4+0x21180], desc[UR6][R6.64], P1 ;  /* 0x2118000006047fae */ /* 0x0003e80008921846 */
[----:B------:R-:W-:Y:S04]  /*74af0*/  STL [R1+0x21a4], R35 ;  /* 0x0021a42301007387 */ /* 0x000fe80000100800 */
[----:B------:R3:W-:Y:S04]  /*74b00*/  STL [R1+0x2160], R216 ;  /* 0x002160d801007387 */ /* 0x0007e80000100800 */
[----:B------:R3:W-:Y:S04]  /*74b10*/  STL [R1+0x2198], R212 ;  /* 0x002198d401007387 */ /* 0x0007e80000100800 */
[----:B------:R-:W-:Y:S01]  /*74b20*/  STL [R1+0x21dc], R5 ;  /* 0x0021dc0501007387 */ /* 0x000fe20000100800 */
[----:B------:R-:W-:-:S02]  /*74b30*/  IMAD.X R208, R208, 0x1, R252, P3 ;  /* 0x00000001d0d07824 */ /* 0x000fc400018e06fc */
[----:B-1----:R-:W-:Y:S01]  /*74b40*/  IMAD.MOV.U32 R6, RZ, RZ, R209 ;  /* 0x000000ffff067224 */ /* 0x002fe200078e00d1 */
[----:B----4-:R-:W-:Y:S01]  /*74b50*/  IADD3.X R34, R34, R252, RZ, P6, !PT ;  /* 0x000000fc22227210 */ /* 0x010fe200037fe4ff */
[----:B------:R-:W-:Y:S01]  /*74b60*/  IMAD.MOV.U32 R7, RZ, RZ, R212 ;  /* 0x000000ffff077224 */ /* 0x000fe200078e00d4 */
[----:B------:R-:W-:Y:S04]  /*74b70*/  STL [R1+0x21a0], R208 ;  /* 0x0021a0d001007387 */ /* 0x000fe80000100800 */
[----:B------:R1:W-:Y:S04]  /*74b80*/  STL [R1+0x21d8], R34 ;  /* 0x0021d82201007387 */ /* 0x0003e80000100800 */
[----:B---3--:R-:W3:Y:S04]  /*74b90*/  LDL.LU R216, [R1+0x2068] ;  /* 0x0020680001d87983 */ /* 0x008ee80000300800 */
[----:B------:R4:W-:Y:S02]  /*74ba0*/  LDGSTS.E [R4+0x21500], desc[UR6][R6.64], P2 ;  /* 0x2150000006047fae */ /* 0x0009e40009121846 */
[----:B----4-:R-:W-:-:S02]  /*74bb0*/  IMAD.MOV.U32 R6, RZ, RZ, R35 ;  /* 0x000000ffff067224 */ /* 0x010fc400078e0023 */
[----:B------:R-:W-:Y:S01]  /*74bc0*/  IMAD.MOV.U32 R7, RZ, RZ, R208 ;  /* 0x000000ffff077224 */ /* 0x000fe200078e00d0 */
[----:B------:R-:W4:Y:S04]  /*74bd0*/  LDL.LU R35, [R1+0x206c] ;  /* 0x00206c0001237983 */ /* 0x000f280000300800 */
[----:B------:R-:W3:Y:S04]  /*74be0*/  LDL.LU R212, [R1+0x2070] ;  /* 0x0020700001d47983 */ /* 0x000ee80000300800 */
[----:B------:R-:W3:Y:S04]  /*74bf0*/  LDL.LU R209, [R1+0x2074] ;  /* 0x0020740001d17983 */ /* 0x000ee80000300800 */
[----:B------:R1:W-:Y:S02]  /*74c00*/  LDGSTS.E [R4+0x21580], desc[UR6][R6.64], P2 ;  /* 0x2158000006047fae */ /* 0x0003e40009121846 */
[----:B-1----:R-:W-:Y:S01]  /*74c10*/  MOV R7, R34 ;  /* 0x0000002200077202 */ /* 0x002fe20000000f00 */
[----:B------:R-:W-:Y:S01]  /*74c20*/  IMAD.MOV.U32 R6, RZ, RZ, R5 ;  /* 0x000000ffff067224 */ /* 0x000fe200078e0005 */
[----:B------:R-:W3:Y:S04]  /*74c30*/  LDL.LU R34, [R1+0x20a8] ;  /* 0x0020a80001227983 */ /* 0x000ee80000300800 */
[----:B------:R-:W3:Y:S01]  /*74c40*/  LDL.LU R5, [R1+0x20ac] ;  /* 0x0020ac0001057983 */ /* 0x000ee20000300800 */
[----:B------:R-:W-:-:S04]  /*74c50*/  UISETP.GT.AND UP2, UPT, UR16, 0x19, UPT ;  /* 0x000000191000788c */ /* 0x000fc8000bf44270 */
[----:B------:R-:W-:-:S04]  /*74c60*/  USEL UR14, URZ, 0x4, !UP2 ;  /* 0x000000043f0e7887 */ /* 0x000fc8000d000000 */
[----:B------:R-:W-:Y:S02]  /*74c70*/  USEL UR14, UR14, URZ, !UP0 ;  /* 0x0000003f0e0e7287 */ /* 0x000fe4000c000000 */
[----:B------:R-:W-:-:S04]  /*74c80*/  UISETP.GT.AND UP1, UPT, UR16, 0x1d, UPT ;  /* 0x0000001d1000788c */ /* 0x000fc8000bf24270 */
[----:B------:R-:W-:Y:S01]  /*74c90*/  ISETP.NE.U32.AND P4, PT, RZ, UR14, PT ;  /* 0x0000000eff007c0c */ /* 0x000fe2000bf85070 */
[----:B------:R-:W-:Y:S01]  /*74ca0*/  USEL UR13, URZ, 0x4, !UP1 ;  /* 0x000000043f0d7887 */ /* 0x000fe2000c800000 */
[-C--:B--2---:R-:W-:Y:S02]  /*74cb0*/  IADD3 R196, P2, R196, R201.reuse, RZ ;  /* 0x000000c9c4c47210 */ /* 0x084fe40007f5e0ff */
[-C--:B------:R-:W-:Y:S01]  /*74cc0*/  IADD3 R27, P3, R27, R201.reuse, RZ ;  /* 0x000000c91b1b7210 */ /* 0x080fe20007f7e0ff */
[----:B------:R-:W-:Y:S01]  /*74cd0*/  USEL UR13, UR13, URZ, !UP0 ;  /* 0x0000003f0d0d7287 */ /* 0x000fe2000c000000 */
[----:B------:R-:W-:Y:S01]  /*74ce0*/  IADD3 R19, P5, R19, R201, RZ ;  /* 0x000000c913137210 */ /* 0x000fe20007fbe0ff */
[--C-:B------:R-:W-:Y:S02]  /*74cf0*/  IMAD.X R200, R200, 0x1, R252.reuse, P2 ;  /* 0x00000001c8c87824 */ /* 0x100fe400010e06fc */
[--C-:B------:R-:W-:Y:S02]  /*74d00*/  IMAD.X R31, R31, 0x1, R252.reuse, P3 ;  /* 0x000000011f1f7824 */ /* 0x100fe400018e06fc */
[----:B------:R-:W-:Y:S01]  /*74d10*/  ISETP.NE.U32.AND P1, PT, RZ, UR13, PT ;  /* 0x0000000dff007c0c */ /* 0x000fe2000bf25070 */
[----:B------:R-:W-:Y:S01]  /*74d20*/  UISETP.GT.AND UP1, UPT, UR16, 0x2, UPT ;  /* 0x000000021000788c */ /* 0x000fe2000bf24270 */
[----:B------:R1:W-:Y:S04]  /*74d30*/  LDGSTS.E [R4+0x21900], desc[UR6][R6.64], P4 ;  /* 0x2190000006047fae */ /* 0x0003e8000a121846 */
[----:B------:R-:W-:Y:S01]  /*74d40*/  STL [R1+0x21e4], R196 ;  /* 0x0021e4c401007387 */ /* 0x000fe20000100800 */
[----:B------:R-:W-:-:S03]  /*74d50*/  IMAD.X R26, R26, 0x1, R252, P5 ;  /* 0x000000011a1a7824 */ /* 0x000fc600028e06fc */
[----:B------:R2:W-:Y:S04]  /*74d60*/  STL [R1+0x221c], R27 ;  /* 0x00221c1b01007387 */ /* 0x0005e80000100800 */
[----:B------:R-:W-:Y:S04]  /*74d70*/  STL [R1+0x2224], R19 ;  /* 0x0022241301007387 */ /* 0x000fe80000100800 */
[----:B------:R2:W-:Y:S01]  /*74d80*/  STL [R1+0x21e0], R200 ;  /* 0x0021e0c801007387 */ /* 0x0005e20000100800 */
[----:B------:R-:W-:-:S03]  /*74d90*/  USEL UR13, URZ, 0x4, !UP1 ;  /* 0x000000043f0d7887 */ /* 0x000fc6000c800000 */
[----:B------:R2:W-:Y:S01]  /*74da0*/  STL [R1+0x2218], R31 ;  /* 0x0022181f01007387 */ /* 0x0005e20000100800 */
[----:B-1----:R-:W-:Y:S02]  /*74db0*/  IMAD.MOV.U32 R6, RZ, RZ, R196 ;  /* 0x000000ffff067224 */ /* 0x002fe400078e00c4 */
[----:B------:R-:W-:Y:S01]  /*74dc0*/  IMAD.MOV.U32 R7, RZ, RZ, R200 ;  /* 0x000000ffff077224 */ /* 0x000fe200078e00c8 */
[----:B------:R1:W-:Y:S04]  /*74dd0*/  STL [R1+0x2220], R26 ;  /* 0x0022201a01007387 */ /* 0x0003e80000100800 */
[----:B------:R-:W3:Y:S04]  /*74de0*/  LDL.LU R213, [R1+0x20b0] ;  /* 0x0020b00001d57983 */ /* 0x000ee80000300800 */
[----:B------:R2:W-:Y:S01]  /*74df0*/  LDGSTS.E [R4+0x21980], desc[UR6][R6.64], P4 ;  /* 0x2198000006047fae */ /* 0x0005e2000a121846 */
[----:B------:R-:W-:Y:S01]  /*74e00*/  USEL UR13, UR13, URZ, !UP0 ;  /* 0x0000003f0d0d7287 */ /* 0x000fe2000c000000 */
[----:B--2---:R-:W-:Y:S01]  /*74e10*/  MOV R6, R27 ;  /* 0x0000001b00067202 */ /* 0x004fe20000000f00 */
[----:B------:R-:W-:Y:S01]  /*74e20*/  IMAD.MOV.U32 R7, RZ, RZ, R31 ;  /* 0x000000ffff077224 */ /* 0x000fe200078e001f */
[----:B------:R-:W2:Y:S04]  /*74e30*/  LDL.LU R27, [R1+0x20b4] ;  /* 0x0020b400011b7983 */ /* 0x000ea80000300800 */
[----:B------:R-:W2:Y:S04]  /*74e40*/  LDL.LU R200, [R1+0x20e8] ;  /* 0x0020e80001c87983 */ /* 0x000ea80000300800 */
[----:B------:R-:W2:Y:S01]  /*74e50*/  LDL.LU R196, [R1+0x20ec] ;  /* 0x0020ec0001c47983 */ /* 0x000ea20000300800 */
[----:B------:R-:W-:-:S03]  /*74e60*/  ISETP.NE.U32.AND P2, PT, RZ, UR13, PT ;  /* 0x0000000dff007c0c */ /* 0x000fc6000bf45070 */
[----:B------:R1:W-:Y:S04]  /*74e70*/  LDGSTS.E [R4+0x21d00], desc[UR6][R6.64], P1 ;  /* 0x21d0000006047fae */ /* 0x0003e80008921846 */
[----:B------:R-:W2:Y:S04]  /*74e80*/  LDL.LU R208, [R1+0x20f0] ;  /* 0x0020f00001d07983 */ /* 0x000ea80000300800 */
[----:B------:R-:W2:Y:S01]  /*74e90*/  LDL.LU R31, [R1+0x20f4] ;  /* 0x0020f400011f7983 */ /* 0x000ea20000300800 */
[----:B-1----:R-:W-:Y:S02]  /*74ea0*/  IMAD.MOV.U32 R7, RZ, RZ, R26 ;  /* 0x000000ffff077224 */ /* 0x002fe400078e001a */
[----:B------:R-:W-:-:S02]  /*74eb0*/  IMAD.SHL.U32 R26, R197, 0x4, RZ ;  /* 0x00000004c51a7824 */ /* 0x000fc400078e00ff */
[----:B------:R-:W-:-:S03]  /*74ec0*/  IMAD.MOV.U32 R6, RZ, RZ, R19 ;  /* 0x000000ffff067224 */ /* 0x000fc600078e0013 */
[----:B------:R-:W-:Y:S02]  /*74ed0*/  LOP3.LUT R19, R26, 0x40, RZ, 0x3c, !PT ;  /* 0x000000401a137812 */ /* 0x000fe400078e3cff */
[----:B------:R1:W-:Y:S02]  /*74ee0*/  LDGSTS.E [R4+0x21d80], desc[UR6][R6.64], P1 ;  /* 0x21d8000006047fae */ /* 0x0003e40008921846 */
[----:B-1----:R-:W-:Y:S02]  /*74ef0*/  IADD3 R4, R19, UR17, RZ ;  /* 0x0000001113047c10 */ /* 0x002fe4000fffe0ff */
[-C--:B----4-:R-:W-:Y:S02]  /*74f00*/  IADD3 R35, P3, R35, R201.reuse, RZ ;  /* 0x000000c923237210 */ /* 0x090fe40007f7e0ff */
[----:B---3--:R-:W-:-:S03]  /*74f10*/  IADD3 R209, P4, R209, R201, RZ ;  /* 0x000000c9d1d17210 */ /* 0x008fc60007f9e0ff */
[--C-:B------:R-:W-:Y:S02]  /*74f20*/  IMAD.X R216, R216, 0x1, R252.reuse, P3 ;  /* 0x00000001d8d87824 */ /* 0x100fe400018e06fc */
[----:B------:R-:W-:Y:S02]  /*74f30*/  IMAD.MOV.U32 R6, RZ, RZ, R35 ;  /* 0x000000ffff067224 */ /* 0x000fe400078e0023 */
[----:B------:R-:W-:Y:S02]  /*74f40*/  IMAD.X R212, R212, 0x1, R252, P4 ;  /* 0x00000001d4d47824 */ /* 0x000fe400020e06fc */
[----:B------:R-:W-:Y:S01]  /*74f50*/  IMAD.MOV.U32 R7, RZ, RZ, R216 ;  /* 0x000000ffff077224 */ /* 0x000fe200078e00d8 */
[----:B------:R1:W-:Y:S04]  /*74f60*/  STL [R1+0x206c], R35 ;  /* 0x00206c2301007387 */ /* 0x0003e80000100800 */
[----:B------:R3:W-:Y:S04]  /*74f70*/  STL [R1+0x2074], R209 ;  /* 0x002074d101007387 */ /* 0x0007e80000100800 */
[----:B------:R4:W-:Y:S01]  /*74f80*/  LDGSTS.E [R4+0x20200], desc[UR6][R6.64], P2 ;  /* 0x2020000006047fae */ /* 0x0009e20009121846 */
[----:B------:R-:W-:-:S05]  /*74f90*/  IADD3 R5, P5, R5, R201, RZ ;  /* 0x000000c905057210 */ /* 0x000fca0007fbe0ff */
[----:B------:R-:W-:Y:S01]  /*74fa0*/  IMAD.X R34, R34, 0x1, R252, P5 ;  /* 0x0000000122227824 */ /* 0x000fe200028e06fc */
[----:B------:R-:W-:Y:S01]  /*74fb0*/  STL [R1+0x20ac], R5 ;  /* 0x0020ac0501007387 */ /* 0x000fe20000100800 */
[----:B----4-:R-:W-:Y:S01]  /*74fc0*/  IMAD.MOV.U32 R6, RZ, RZ, R209 ;  /* 0x000000ffff067224 */ /* 0x010fe200078e00d1 */
[----:B------:R-:W-:Y:S02]  /*74fd0*/  MOV R7, R212 ;  /* 0x000000d400077202 */ /* 0x000fe40000000f00 */
[----:B------:R-:W-:Y:S04]  /*74fe0*/  STL [R1+0x2068], R216 ;  /* 0x002068d801007387 */ /* 0x000fe80000100800 */
[----:B------:R4:W-:Y:S04]  /*74ff0*/  STL [R1+0x2070], R212 ;  /* 0x002070d401007387 */ /* 0x0009e80000100800 */
[----:B-1----:R-:W2:Y:S04]  /*75000*/  LDL.LU R35, [R1+0x212c] ;  /* 0x00212c0001237983 */ /* 0x002ea80000300800 */
[----:B------:R1:W-:Y:S04]  /*75010*/  STL [R1+0x20a8], R34 ;  /* 0x0020a82201007387 */ /* 0x0003e80000100800 */
[----:B------:R1:W-:Y:S04]  /*75020*/  LDGSTS.E [R4+0x20280], desc[UR6][R6.64], P2 ;  /* 0x2028000006047fae */ /* 0x0003e80009121846 */
[----:B---3--:R-:W3:Y:S04]  /*75030*/  LDL.LU R209, [R1+0x2128] ;  /* 0x0021280001d17983 */ /* 0x008ee80000300800 */
[----:B----4-:R-:W4:Y:S01]  /*75040*/  LDL.LU R212, [R1+0x2130] ;  /* 0x0021300001d47983 */ /* 0x010f220000300800 */
[----:B-1----:R-:W-:-:S02]  /*75050*/  IMAD.MOV.U32 R7, RZ, RZ, R34 ;  /* 0x000000ffff077224 */ /* 0x002fc400078e0022 */
[----:B------:R-:W-:Y:S01]  /*75060*/  IMAD.MOV.U32 R6, RZ, RZ, R5 ;  /* 0x000000ffff067224 */ /* 0x000fe200078e0005 */
[----:B------:R-:W4:Y:S04]  /*75070*/  LDL.LU R34, [R1+0x2134] ;  /* 0x0021340001227983 */ /* 0x000f280000300800 */
[----:B------:R-:W4:Y:S01]  /*75080*/  LDL.LU R5, [R1+0x216c] ;  /* 0x00216c0001057983 */ /* 0x000f220000300800 */
[----:B------:R-:W-:-:S04]  /*75090*/  UISETP.GT.AND UP1, UPT, UR16, 0x6, UPT ;  /* 0x000000061000788c */ /* 0x000fc8000bf24270 */
[----:B------:R-:W-:-:S04]  /*750a0*/  USEL UR14, URZ, 0x4, !UP1 ;  /* 0x000000043f0e7887 */ /* 0x000fc8000c800000 */
[----:B------:R-:W-:Y:S02]  /*750b0*/  USEL UR14, UR14, URZ, !UP0 ;  /* 0x0000003f0e0e7287 */ /* 0x000fe4000c000000 */
[----:B------:R-:W-:-:S04]  /*750c0*/  UISETP.GT.AND UP1, UPT, UR16, 0xa, UPT ;  /* 0x0000000a1000788c */ /* 0x000fc8000bf24270 */
[----:B------:R-:W-:Y:S01]  /*750d0*/  ISETP.NE.U32.AND P1, PT, RZ, UR14, PT ;  /* 0x0000000eff007c0c */ /* 0x000fe2000bf25070 */
[----:B------:R-:W-:-:S04]  /*750e0*/  USEL UR13, URZ, 0x4, !UP1 ;  /* 0x000000043f0d7887 */ /* 0x000fc8000c800000 */
[----:B------:R-:W-:Y:S01]  /*750f0*/  USEL UR13, UR13, URZ, !UP0 ;  /* 0x0000003f0d0d7287 */ /* 0x000fe2000c000000 */
[----:B--2---:R-:W-:-:S05]  /*75100*/  IADD3 R27, P3, R27, R201, RZ ;  /* 0x000000c91b1b7210 */ /* 0x004fca0007f7e0ff */
[----:B------:R-:W-:Y:S02]  /*75110*/  ISETP.NE.U32.AND P2, PT, RZ, UR13, PT ;  /* 0x0000000dff007c0c */ /* 0x000fe4000bf45070 */
[-C--:B------:R-:W-:Y:S01]  /*75120*/  IADD3 R196, P4, R196, R201.reuse, RZ ;  /* 0x000000c9c4c47210 */ /* 0x080fe20007f9e0ff */
[----:B------:R1:W-:Y:S01]  /*75130*/  LDGSTS.E [R4+0x20600], desc[UR6][R6.64], P1 ;  /* 0x2060000006047fae */ /* 0x0003e20008921846 */
[--C-:B------:R-:W-:Y:S01]  /*75140*/  IMAD.X R213, R213, 0x1, R252.reuse, P3 ;  /* 0x00000001d5d57824 */ /* 0x100fe200018e06fc */
[----:B------:R-:W-:Y:S02]  /*75150*/  IADD3 R31, P3, R31, R201, RZ ;  /* 0x000000c91f1f7210 */ /* 0x000fe40007f7e0ff */
[----:B------:R-:W-:Y:S01]  /*75160*/  IMAD.X R200, R200, 0x1, R252, P4 ;  /* 0x00000001c8c87824 */ /* 0x000fe200020e06fc */
[----:B------:R2:W-:Y:S04]  /*75170*/  STL [R1+0x20b4], R27 ;  /* 0x0020b41b01007387 */ /* 0x0005e80000100800 */
[----:B------:R-:W-:Y:S01]  /*75180*/  STL [R1+0x20ec], R196 ;  /* 0x0020ecc401007387 */ /* 0x000fe20000100800 */
[----:B-1----:R-:W-:Y:S01]  /*75190*/  IMAD.MOV.U32 R6, RZ, RZ, R27 ;  /* 0x000000ffff067224 */ /* 0x002fe200078e001b */
[----:B------:R-:W-:-:S02]  /*751a0*/  MOV R7, R213 ;  /* 0x000000d500077202 */ /* 0x000fc40000000f00 */
[----:B------:R-:W-:Y:S04]  /*751b0*/  STL [R1+0x20b0], R213 ;  /* 0x0020b0d501007387 */ /* 0x000fe80000100800 */
[----:B------:R-:W-:Y:S04]  /*751c0*/  STL [R1+0x20f4], R31 ;  /* 0x0020f41f01007387 */ /* 0x000fe80000100800 */
[----:B------:R1:W-:Y:S04]  /*751d0*/  LDGSTS.E [R4+0x20680], desc[UR6][R6.64], P1 ;  /* 0x2068000006047fae */ /* 0x0003e80008921846 */
[----:B------:R1:W-:Y:S01]  /*751e0*/  STL [R1+0x20e8], R200 ;  /* 0x0020e8c801007387 */ /* 0x0003e20000100800 */
[----:B------:R-:W-:-:S03]  /*751f0*/  IMAD.X R208, R208, 0x1, R252, P3 ;  /* 0x00000001d0d07824 */ /* 0x000fc600018e06fc */
[----:B--2---:R-:W2:Y:S01]  /*75200*/  LDL.LU R27, [R1+0x2168] ;  /* 0x00216800011b7983 */ /* 0x004ea20000300800 */
[----:B-1----:R-:W-:Y:S02]  /*75210*/  IMAD.MOV.U32 R6, RZ, RZ, R196 ;  /* 0x000000ffff067224 */ /* 0x002fe400078e00c4 */
[----:B------:R-:W-:Y:S02]  /*75220*/  IMAD.MOV.U32 R7, RZ, RZ, R200 ;  /* 0x000000ffff077224 */ /* 0x000fe400078e00c8 */
[----:B------:R-:W2:Y:S04]  /*75230*/  LDL.LU R200, [R1+0x2174] ;  /* 0x0021740001c87983 */ /* 0x000ea80000300800 */
[----:B------:R1:W-:Y:S04]  /*75240*/  LDGSTS.E [R4+0x20a00], desc[UR6][R6.64], P2 ;  /* 0x20a0000006047fae */ /* 0x0003e80009121846 */
[----:B------:R3:W-:Y:S04]  /*75250*/  STL [R1+0x20f0], R208 ;  /* 0x0020f0d001007387 */ /* 0x0007e80000100800 */
[----:B------:R-:W2:Y:S04]  /*75260*/  LDL.LU R196, [R1+0x21ac] ;  /* 0x0021ac0001c47983 */ /* 0x000ea80000300800 */
[----:B------:R-:W2:Y:S01]  /*75270*/  LDL.LU R217, [R1+0x2170] ;  /* 0x0021700001d97983 */ /* 0x000ea20000300800 */
[----:B-1----:R-:W-:-:S02]  /*75280*/  IMAD.MOV.U32 R6, RZ, RZ, R31 ;  /* 0x000000ffff067224 */ /* 0x002fc400078e001f */
[----:B------:R-:W-:-:S05]  /*75290*/  IMAD.MOV.U32 R7, RZ, RZ, R208 ;  /* 0x000000ffff077224 */ /* 0x000fca00078e00d0 */
[----:B------:R1:W-:Y:S01]  /*752a0*/  LDGSTS.E [R4+0x20a80], desc[UR6][R6.64], P2 ;  /* 0x20a8000006047fae */ /* 0x0003e20009121846 */
[----:B------:R-:W-:-:S04]  /*752b0*/  IADD3 R35, P1, R35, R201, RZ ;  /* 0x000000c923237210 */ /* 0x000fc80007f3e0ff */
[----:B---3--:R-:W-:Y:S01]  /*752c0*/  IADD3.X R209, R209, R252, RZ, P1, !PT ;  /* 0x000000fcd1d17210 */ /* 0x008fe20000ffe4ff */
[----:B------:R-:W-:Y:S04]  /*752d0*/  STL [R1+0x212c], R35 ;  /* 0x00212c2301007387 */ /* 0x000fe80000100800 */
[----:B------:R-:W3:Y:S04]  /*752e0*/  LDL.LU R216, [R1+0x21a8] ;  /* 0x0021a80001d87983 */ /* 0x000ee80000300800 */
[----:B------:R-:W3:Y:S04]  /*752f0*/  LDL.LU R208, [R1+0x21b4] ;  /* 0x0021b40001d07983 */ /* 0x000ee80000300800 */
[----:B------:R-:W3:Y:S01]  /*75300*/  LDL.LU R31, [R1+0x21ec] ;  /* 0x0021ec00011f7983 */ /* 0x000ee20000300800 */
[----:B-1----:R-:W-:Y:S01]  /*75310*/  IMAD.MOV.U32 R7, RZ, RZ, R209 ;  /* 0x000000ffff077224 */ /* 0x002fe200078e00d1 */
[----:B----4-:R-:W-:-:S02]  /*75320*/  IADD3 R34, P2, R34, R201, RZ ;  /* 0x000000c922227210 */ /* 0x010fc40007f5e0ff */
[----:B------:R-:W-:-:S03]  /*75330*/  IADD3 R5, P4, R5, R201, RZ ;  /* 0x000000c905057210 */ /* 0x000fc60007f9e0ff */
[----:B------:R-:W-:Y:S04]  /*75340*/  STL [R1+0x2134], R34 ;  /* 0x0021342201007387 */ /* 0x000fe80000100800 */
[----:B------:R1:W-:Y:S04]  /*75350*/  STL [R1+0x2128], R209 ;  /* 0x002128d101007387 */ /* 0x0003e80000100800 */
[----:B------:R-:W-:Y:S01]  /*75360*/  STL [R1+0x216c], R5 ;  /* 0x00216c0501007387 */ /* 0x000fe20000100800 */
[----:B------:R-:W-:Y:S02]  /*75370*/  IMAD.X R212, R212, 0x1, R252, P2 ;  /* 0x00000001d4d47824 */ /* 0x000fe400010e06fc */
[----:B------:R-:W-:Y:S01]  /*75380*/  IMAD.MOV.U32 R6, RZ, RZ, R35 ;  /* 0x000000ffff067224 */ /* 0x000fe200078e0023 */
[----:B-1----:R-:W4:Y:S04]  /*75390*/  LDL.LU R209, [R1+0x21b0] ;  /* 0x0021b00001d17983 */ /* 0x002f280000300800 */
        /* <DEDUP_REMOVED lines=12> */
[----:B------:R1:W-:Y:S03]  /*75460*/  LDGSTS.E [R4+0x20e00], desc[UR6][R6.64], P3 ;  /* 0x20e0000006047fae */ /* 0x0003e60009921846 */
[----:B------:R-:W-:Y:S01]  /*75470*/  USEL UR13, UR13, URZ, !UP0 ;  /* 0x0000003f0d0d7287 */ /* 0x000fe2000c000000 */
[----:B--2---:R-:W-:Y:S02]  /*75480*/  IMAD.X R27, R27, 0x1, R252, P4 ;  /* 0x000000011b1b7824 */ /* 0x004fe400020e06fc */
[----:B-1----:R-:W-:Y:S01]  /*75490*/  IMAD.MOV.U32 R6, RZ, RZ, R34 ;  /* 0x000000ffff067224 */ /* 0x002fe200078e0022 */
[----:B------:R-:W-:Y:S02]  /*754a0*/  MOV R7, R212 ;  /* 0x000000d400077202 */ /* 0x000fe40000000f00 */
[----:B------:R1:W-:Y:S04]  /*754b0*/  STL [R1+0x2168], R27 ;  /* 0x0021681b01007387 */ /* 0x0003e80000100800 */
[----:B------:R-:W2:Y:S04]  /*754c0*/  LDL.LU R213, [R1+0x21f0] ;  /* 0x0021f00001d57983 */ /* 0x000ea80000300800 */
[----:B------:R1:W-:Y:S04]  /*754d0*/  LDGSTS.E [R4+0x20e80], desc[UR6][R6.64], P3 ;  /* 0x20e8000006047fae */ /* 0x0003e80009921846 */
[----:B------:R-:W2:Y:S04]  /*754e0*/  LDL.LU R34, [R1+0x21f4] ;  /* 0x0021f40001227983 */ /* 0x000ea80000300800 */
[----:B------:R-:W2:Y:S01]  /*754f0*/  LDL.LU R212, [R1+0x2228] ;  /* 0x0022280001d47983 */ /* 0x000ea20000300800 */
[----:B------:R-:W-:-:S02]  /*75500*/  IADD3 R200, P4, R200, R201, RZ ;  /* 0x000000c9c8c87210 */ /* 0x000fc40007f9e0ff */
[----:B------:R-:W-:-:S03]  /*75510*/  IADD3 R196, P5, R196, R201, RZ ;  /* 0x000000c9c4c47210 */ /* 0x000fc60007fbe0ff */
[----:B------:R-:W-:Y:S02]  /*75520*/  IMAD.X R217, R217, 0x1, R252, P4 ;  /* 0x00000001d9d97824 */ /* 0x000fe400020e06fc */
[----:B-1----:R-:W-:Y:S02]  /*75530*/  IMAD.MOV.U32 R6, RZ, RZ, R5 ;  /* 0x000000ffff067224 */ /* 0x002fe400078e0005 */
[----:B------:R-:W-:Y:S01]  /*75540*/  IMAD.MOV.U32 R7, RZ, RZ, R27 ;  /* 0x000000ffff077224 */ /* 0x000fe200078e001b */
[----:B------:R-:W-:Y:S01]  /*75550*/  ISETP.NE.U32.AND P2, PT, RZ, UR13, PT ;  /* 0x0000000dff007c0c */ /* 0x000fe2000bf45070 */
[----:B------:R-:W2:Y:S04]  /*75560*/  LDL.LU R27, [R1+0x222c] ;  /* 0x00222c00011b7983 */ /* 0x000ea80000300800 */
[----:B------:R1:W-:Y:S04]  /*75570*/  LDGSTS.E [R4+0x21200], desc[UR6][R6.64], P1 ;  /* 0x2120000006047fae */ /* 0x0003e80008921846 */
[----:B------:R-:W2:Y:S04]  /*75580*/  LDL.LU R5, [R1+0x2234] ;  /* 0x0022340001057983 */ /* 0x000ea80000300800 */
[----:B------:R3:W-:Y:S04]  /*75590*/  STL [R1+0x2174], R200 ;  /* 0x002174c801007387 */ /* 0x0007e80000100800 */
[----:B------:R4:W-:Y:S01]  /*755a0*/  STL [R1+0x21ac], R196 ;  /* 0x0021acc401007387 */ /* 0x0009e20000100800 */
[----:B-1----:R-:W-:Y:S01]  /*755b0*/  IMAD.MOV.U32 R6, RZ, RZ, R200 ;  /* 0x000000ffff067224 */ /* 0x002fe200078e00c8 */
[----:B------:R-:W-:-:S05]  /*755c0*/  MOV R7, R217 ;  /* 0x000000d900077202 */ /* 0x000fca0000000f00 */
[----:B------:R1:W-:Y:S02]  /*755d0*/  LDGSTS.E [R4+0x21280], desc[UR6][R6.64], P1 ;  /* 0x2128000006047fae */ /* 0x0003e40008921846 */
[----:B-1----:R-:W-:Y:S01]  /*755e0*/  IMAD.MOV.U32 R6, RZ, RZ, R196 ;  /* 0x000000ffff067224 */ /* 0x002fe200078e00c4 */
[-C--:B---3--:R-:W-:Y:S01]  /*755f0*/  IADD3 R208, P3, R208, R201.reuse, RZ ;  /* 0x000000c9d0d07210 */ /* 0x088fe20007f7e0ff */
[----:B------:R-:W-:Y:S01]  /*75600*/  IMAD.X R216, R216, 0x1, R252, P5 ;  /* 0x00000001d8d87824 */ /* 0x000fe200028e06fc */
[----:B------:R-:W-:-:S03]  /*75610*/  IADD3 R31, P6, R31, R201, RZ ;  /* 0x000000c91f1f7210 */ /* 0x000fc60007fde0ff */
[----:B------:R1:W-:Y:S04]  /*75620*/  STL [R1+0x21b4], R208 ;  /* 0x0021b4d001007387 */ /* 0x0003e80000100800 */
[----:B------:R-:W-:Y:S04]  /*75630*/  STL [R1+0x2170], R217 ;  /* 0x002170d901007387 */ /* 0x000fe80000100800 */
[----:B------:R-:W-:Y:S04]  /*75640*/  STL [R1+0x21a8], R216 ;  /* 0x0021a8d801007387 */ /* 0x000fe80000100800 */
[----:B------:R-:W-:Y:S01]  /*75650*/  STL [R1+0x21ec], R31 ;  /* 0x0021ec1f01007387 */ /* 0x000fe20000100800 */
[----:B------:R-:W-:-:S03]  /*75660*/  IMAD.MOV.U32 R7, RZ, RZ, R216 ;  /* 0x000000ffff077224 */ /* 0x000fc600078e00d8 */
[----:B------:R-:W3:Y:S04]  /*75670*/  LDL.LU R200, [R1+0x2230] ;  /* 0x0022300001c87983 */ /* 0x000ee80000300800 */
[----:B------:R1:W-:Y:S01]  /*75680*/  LDGSTS.E [R4+0x21600], desc[UR6][R6.64], P2 ;  /* 0x2160000006047fae */ /* 0x0003e20009121846 */
[----:B----4-:R-:W-:Y:S02]  /*75690*/  IMAD.X R209, R209, 0x1, R252, P3 ;  /* 0x00000001d1d17824 */ /* 0x010fe400018e06fc */
[----:B-1----:R-:W-:Y:S02]  /*756a0*/  IMAD.MOV.U32 R6, RZ, RZ, R208 ;  /* 0x000000ffff067224 */ /* 0x002fe400078e00d0 */
[----:B------:R-:W-:Y:S01]  /*756b0*/  IMAD.X R35, R35, 0x1, R252, P6 ;  /* 0x0000000123237824 */ /* 0x000fe200030e06fc */
[----:B------:R1:W-:Y:S04]  /*756c0*/  STL [R1+0x21b0], R209 ;  /* 0x0021b0d101007387 */ /* 0x0003e80000100800 */
[----:B------:R-:W4:Y:S01]  /*756d0*/  LDL.LU R196, [R1+0x207c] ;  /* 0x00207c0001c47983 */ /* 0x000f220000300800 */
[----:B------:R-:W-:-:S03]  /*756e0*/  MOV R7, R209 ;  /* 0x000000d100077202 */ /* 0x000fc60000000f00 */
[----:B------:R1:W-:Y:S04]  /*756f0*/  STL [R1+0x21e8], R35 ;  /* 0x0021e82301007387 */ /* 0x0003e80000100800 */
[----:B------:R-:W4:Y:S04]  /*75700*/  LDL.LU R208, [R1+0x2078] ;  /* 0x0020780001d07983 */ /* 0x000f280000300800 */
[----:B------:R1:W-:Y:S04]  /*75710*/  LDGSTS.E [R4+0x21680], desc[UR6][R6.64], P2 ;  /* 0x2168000006047fae */ /* 0x0003e80009121846 */
[----:B-1----:R-:W4:Y:S01]  /*75720*/  LDL.LU R209, [R1+0x2080] ;  /* 0x0020800001d17983 */ /* 0x002f220000300800 */
[----:B------:R-:W-:-:S03]  /*75730*/  IMAD.MOV.U32 R7, RZ, RZ, R35 ;  /* 0x000000ffff077224 */ /* 0x000fc600078e0023 */
[----:B------:R-:W4:Y:S01]  /*75740*/  LDL.LU R35, [R1+0x2084] ;  /* 0x0020840001237983 */ /* 0x000f220000300800 */
[----:B------:R-:W-:-:S03]  /*75750*/  IMAD.MOV.U32 R6, RZ, RZ, R31 ;  /* 0x000000ffff067224 */ /* 0x000fc600078e001f */
        /* <DEDUP_REMOVED lines=9> */
[----:B------:R-:W-:Y:S01]  /*757f0*/  IMAD.X R213, R213, 0x1, R252, P2 ;  /* 0x00000001d5d57824 */ /* 0x000fe200010e06fc */
[----:B------:R-:W-:Y:S01]  /*75800*/  ISETP.NE.U32.AND P1, PT, RZ, UR13, PT ;  /* 0x0000000dff007c0c */ /* 0x000fe2000bf25070 */
[----:B------:R1:W-:Y:S01]  /*75810*/  LDGSTS.E [R4+0x21a00], desc[UR6][R6.64], P4 ;  /* 0x21a0000006047fae */ /* 0x0003e2000a121846 */
[-C--:B------:R-:W-:Y:S02]  /*75820*/  IADD3 R27, P3, R27, R201.reuse, RZ ;  /* 0x000000c91b1b7210 */ /* 0x080fe40007f7e0ff */
[----:B------:R-:W-:Y:S01]  /*75830*/  IADD3 R5, P2, R5, R201, RZ ;  /* 0x000000c905057210 */ /* 0x000fe20007f5e0ff */
[----:B-1----:R-:W-:Y:S01]  /*75840*/  IMAD.MOV.U32 R6, RZ, RZ, R34 ;  /* 0x000000ffff067224 */ /* 0x002fe200078e0022 */
[----:B------:R-:W-:Y:S01]  /*75850*/  MOV R7, R213 ;  /* 0x000000d500077202 */ /* 0x000fe20000000f00 */
[----:B------:R-:W-:Y:S01]  /*75860*/  IMAD.X R212, R212, 0x1, R252, P3 ;  /* 0x00000001d4d47824 */ /* 0x000fe200018e06fc */
[----:B------:R1:W-:Y:S04]  /*75870*/  STL [R1+0x21f4], R34 ;  /* 0x0021f42201007387 */ /* 0x0003e80000100800 */
[----:B------:R-:W-:Y:S04]  /*75880*/  STL [R1+0x222c], R27 ;  /* 0x00222c1b01007387 */ /* 0x000fe80000100800 */
[----:B------:R2:W-:Y:S04]  /*75890*/  LDGSTS.E [R4+0x21a80], desc[UR6][R6.64], P4 ;  /* 0x21a8000006047fae */ /* 0x0005e8000a121846 */
[----:B------:R-:W-:Y:S04]  /*758a0*/  STL [R1+0x21f0], R213 ;  /* 0x0021f0d501007387 */ /* 0x000fe80000100800 */
[----:B------:R-:W-:Y:S04]  /*758b0*/  STL [R1+0x2234], R5 ;  /* 0x0022340501007387 */ /* 0x000fe80000100800 */
[----:B------:R4:W-:Y:S04]  /*758c0*/  STL [R1+0x2228], R212 ;  /* 0x002228d401007387 */ /* 0x0009e80000100800 */
[----:B-1----:R-:W4:Y:S01]  /*758d0*/  LDL.LU R34, [R1+0x20b8] ;  /* 0x0020b80001227983 */ /* 0x002f220000300800 */
[----:B--2---:R-:W-:-:S02]  /*758e0*/  IMAD.MOV.U32 R6, RZ, RZ, R27 ;  /* 0x000000ffff067224 */ /* 0x004fc400078e001b */
[----:B------:R-:W-:-:S05]  /*758f0*/  IMAD.MOV.U32 R7, RZ, RZ, R212 ;  /* 0x000000ffff077224 */ /* 0x000fca00078e00d4 */
[----:B------:R1:W-:Y:S02]  /*75900*/  LDGSTS.E [R4+0x21e00], desc[UR6][R6.64], P1 ;  /* 0x21e0000006047fae */ /* 0x0003e40008921846 */
[----:B-1----:R-:W-:Y:S02]  /*75910*/  IMAD.MOV.U32 R6, RZ, RZ, R5 ;  /* 0x000000ffff067224 */ /* 0x002fe400078e0005 */
[----:B---3--:R-:W-:-:S05]  /*75920*/  IMAD.X R200, R200, 0x1, R252, P2 ;  /* 0x00000001c8c87824 */ /* 0x008fca00010e06fc */
[----:B------:R1:W-:Y:S01]  /*75930*/  STL [R1+0x2230], R200 ;  /* 0x002230c801007387 */ /* 0x0003e20000100800 */
[----:B------:R-:W-:-:S05]  /*75940*/  MOV R7, R200 ;  /* 0x000000c800077202 */ /* 0x000fca0000000f00 */
[----:B------:R2:W-:Y:S01]  /*75950*/  LDGSTS.E [R4+0x21e80], desc[UR6][R6.64], P1 ;  /* 0x21e8000006047fae */ /* 0x0005e20008921846 */
[----:B----4-:R-:W-:-:S05]  /*75960*/  IADD3 R196, P3, R196, R201, RZ ;  /* 0x000000c9c4c47210 */ /* 0x010fca0007f7e0ff */
[----:B------:R-:W-:Y:S04]  /*75970*/  STL [R1+0x207c], R196 ;  /* 0x00207cc401007387 */ /* 0x000fe80000100800 */
[----:B------:R-:W3:Y:S04]  /*75980*/  LDL.LU R212, [R1+0x20c0] ;  /* 0x0020c00001d47983 */ /* 0x000ee80000300800 */
[----:B-1----:R-:W4:Y:S01]  /*75990*/  LDL.LU R200, [R1+0x20c4] ;  /* 0x0020c40001c87983 */ /* 0x002f220000300800 */
[----:B------:R-:W-:-:S03]  /*759a0*/  IMAD.X R208, R208, 0x1, R252, P3 ;  /* 0x00000001d0d07824 */ /* 0x000fc600018e06fc */
[----:B------:R-:W3:Y:S04]  /*759b0*/  LDL.LU R217, [R1+0x20f8] ;  /* 0x0020f80001d97983 */ /* 0x000ee80000300800 */
[----:B------:R-:W3:Y:S04]  /*759c0*/  LDL.LU R5, [R1+0x20fc] ;  /* 0x0020fc0001057983 */ /* 0x000ee80000300800 */
[----:B------:R-:W3:Y:S01]  /*759d0*/  LDL.LU R213, [R1+0x2104] ;  /* 0x0021040001d57983 */ /* 0x000ee20000300800 */
[-C--:B------:R-:W-:Y:S02]  /*759e0*/  IADD3 R35, P4, R35, R201.reuse, RZ ;  /* 0x000000c923237210 */ /* 0x080fe40007f9e0ff */
[----:B------:R-:W-:-:S03]  /*759f0*/  IADD3 R31, P5, R31, R201, RZ ;  /* 0x000000c91f1f7210 */ /* 0x000fc60007fbe0ff */
[----:B------:R-:W-:Y:S01]  /*75a00*/  IMAD.X R209, R209, 0x1, R252, P4 ;  /* 0x00000001d1d17824 */ /* 0x000fe200020e06fc */
[----:B------:R-:W-:Y:S04]  /*75a10*/  STL [R1+0x2084], R35 ;  /* 0x0020842301007387 */ /* 0x000fe80000100800 */
[----:B------:R1:W-:Y:S04]  /*75a20*/  STL [R1+0x2078], R208 ;  /* 0x002078d001007387 */ /* 0x0003e80000100800 */
[----:B------:R-:W-:Y:S04]  /*75a30*/  STL [R1+0x20bc], R31 ;  /* 0x0020bc1f01007387 */ /* 0x000fe80000100800 */
[----:B------:R-:W3:Y:S01]  /*75a40*/  LDL.LU R216, [R1+0x2100] ;  /* 0x0021000001d87983 */ /* 0x000ee20000300800 */
[----:B--2---:R-:W-:-:S03]  /*75a50*/  IMAD.MOV.U32 R7, RZ, RZ, R208 ;  /* 0x000000ffff077224 */ /* 0x004fc600078e00d0 */
[----:B------:R2:W-:Y:S01]  /*75a60*/  STL [R1+0x2080], R209 ;  /* 0x002080d101007387 */ /* 0x0005e20000100800 */
[----:B------:R-:W-:-:S03]  /*75a70*/  IMAD.MOV.U32 R6, RZ, RZ, R196 ;  /* 0x000000ffff067224 */ /* 0x000fc600078e00c4 */
[----:B-1----:R-:W3:Y:S04]  /*75a80*/  LDL.LU R208, [R1+0x2138] ;  /* 0x0021380001d07983 */ /* 0x002ee80000300800 */
[----:B------:R-:W3:Y:S01]  /*75a90*/  LDL.LU R196, [R1+0x213c] ;  /* 0x00213c0001c47983 */ /* 0x000ee20000300800 */
[----:B------:R-:W-:-:S04]  /*75aa0*/  UISETP.GT.AND UP1, UPT, UR16, 0x3, UPT ;  /* 0x000000031000788c */ /* 0x000fc8000bf24270 */
[----:B------:R-:W-:-:S04]  /*75ab0*/  USEL UR13, URZ, 0x4, !UP1 ;  /* 0x000000043f0d7887 */ /* 0x000fc8000c800000 */
[----:B------:R-:W-:Y:S02]  /*75ac0*/  USEL UR13, UR13, URZ, !UP0 ;  /* 0x0000003f0d0d7287 */ /* 0x000fe4000c000000 */
[----:B------:R-:W-:Y:S01]  /*75ad0*/  UISETP.GT.AND UP1, UPT, UR16, 0x7, UPT ;  /* 0x000000071000788c */ /* 0x000fe2000bf24270 */
[----:B------:R-:W-:-:S03]  /*75ae0*/  IMAD.SHL.U32 R27, R197, 0x4, RZ ;  /* 0x00000004c51b7824 */ /* 0x000fc600078e00ff */
[----:B------:R-:W-:Y:S01]  /*75af0*/  ISETP.NE.U32.AND P2, PT, RZ, UR13, PT ;  /* 0x0000000dff007c0c */ /* 0x000fe2000bf45070 */
[----:B------:R-:W-:Y:S01]  /*75b00*/  USEL UR14, URZ, 0x4, !UP1 ;  /* 0x000000043f0e7887 */ /* 0x000fe2000c800000 */
[----:B------:R-:W-:-:S03]  /*75b10*/  LOP3.LUT R240, R27, 0x60, RZ, 0x3c, !PT ;  /* 0x000000601bf07812 */ /* 0x000fc600078e3cff */
[----:B------:R-:W-:Y:S02]  /*75b20*/  USEL UR14, UR14, URZ, !UP0 ;  /* 0x0000003f0e0e7287 */ /* 0x000fe4000c000000 */
[----:B------:R-:W-:Y:S01]  /*75b30*/  VIADD R4, R240, UR17 ;  /* 0x00000011f0047c36 */ /* 0x000fe20008000000 */
[----:B------:R-:W-:-:S03]  /*75b40*/  UISETP.GT.AND UP1, UPT, UR16, 0xb, UPT ;  /* 0x0000000b1000788c */ /* 0x000fc6000bf24270 */
[----:B------:R-:W-:Y:S01]  /*75b50*/  ISETP.NE.U32.AND P1, PT, RZ, UR14, PT ;  /* 0x0000000eff007c0c */ /* 0x000fe2000bf25070 */
[----:B------:R-:W-:Y:S01]  /*75b60*/  USEL UR13, URZ, 0x4, !UP1 ;  /* 0x000000043f0d7887 */ /* 0x000fe2000c800000 */
[----:B------:R1:W-:Y:S03]  /*75b70*/  LDGSTS.E [R4+0x20300], desc[UR6][R6.64], P2 ;  /* 0x2030000006047fae */ /* 0x0003e60009121846 */
[----:B------:R-:W-:Y:S01]  /*75b80*/  USEL UR13, UR13, URZ, !UP0 ;  /* 0x0000003f0d0d7287 */ /* 0x000fe2000c000000 */
[----:B------:R-:W-:Y:S01]  /*75b90*/  IADD3.X R34, R34, R252, RZ, P5, !PT ;  /* 0x000000fc22227210 */ /* 0x000fe20002ffe4ff */
[----:B-1----:R-:W-:Y:S02]  /*75ba0*/  IMAD.MOV.U32 R6, RZ, RZ, R35 ;  /* 0x000000ffff067224 */ /* 0x002fe400078e0023 */
[----:B------:R-:W-:-:S05]  /*75bb0*/  IMAD.MOV.U32 R7, RZ, RZ, R209 ;  /* 0x000000ffff077224 */ /* 0x000fca00078e00d1 */
[----:B------:R1:W-:Y:S01]  /*75bc0*/  LDGSTS.E [R4+0x20380], desc[UR6][R6.64], P2 ;  /* 0x2038000006047fae */ /* 0x0003e20009121846 */
[----:B------:R-:W-:-:S03]  /*75bd0*/  ISETP.NE.U32.AND P2, PT, RZ, UR13, PT ;  /* 0x0000000dff007c0c */ /* 0x000fc6000bf45070 */
[----:B------:R1:W-:Y:S04]  /*75be0*/  STL [R1+0x20b8], R34 ;  /* 0x0020b82201007387 */ /* 0x0003e80000100800 */
[----:B--2---:R-:W2:Y:S01]  /*75bf0*/  LDL.LU R209, [R1+0x2140] ;  /* 0x0021400001d17983 */ /* 0x004ea20000300800 */
[----:B-1----:R-:W-:Y:S02]  /*75c00*/  IMAD.MOV.U32 R6, RZ, RZ, R31 ;  /* 0x000000ffff067224 */ /* 0x002fe400078e001f */
[----:B------:R-:W-:Y:S01]  /*75c10*/  IMAD.MOV.U32 R7, RZ, RZ, R34 ;  /* 0x000000ffff077224 */ /* 0x000fe200078e0022 */
[----:B------:R-:W2:Y:S04]  /*75c20*/  LDL.LU R31, [R1+0x2144] ;  /* 0x00214400011f7983 */ /* 0x000ea80000300800 */
[----:B------:R-:W2:Y:S04]  /*75c30*/  LDL.LU R35, [R1+0x2178] ;  /* 0x0021780001237983 */ /* 0x000ea80000300800 */
[----:B------:R-:W2:Y:S04]  /*75c40*/  LDL.LU R34, [R1+0x217c] ;  /* 0x00217c0001227983 */ /* 0x000ea80000300800 */
[----:B------:R1:W-:Y:S01]  /*75c50*/  LDGSTS.E [R4+0x20700], desc[UR6][R6.64], P1 ;  /* 0x2070000006047fae */ /* 0x0003e20008921846 */
[----:B----4-:R-:W-:-:S02]  /*75c60*/  IADD3 R200, P4, R200, R201, RZ ;  /* 0x000000c9c8c87210 */ /* 0x010fc40007f9e0ff */
[----:B---3--:R-:W-:-:S03]  /*75c70*/  IADD3 R5, P5, R5, R201, RZ ;  /* 0x000000c905057210 */ /* 0x008fc60007fbe0ff */
[----:B------:R-:W-:Y:S02]  /*75c80*/  IMAD.X R212, R212, 0x1, R252, P4 ;  /* 0x00000001d4d47824 */ /* 0x000fe400020e06fc */
[----:B-1----:R-:W-:Y:S01]  /*75c90*/  IMAD.MOV.U32 R6, RZ, RZ, R200 ;  /* 0x000000ffff067224 */ /* 0x002fe200078e00c8 */
[----:B------:R-:W-:Y:S01]  /*75ca0*/  IADD3.X R217, R217, R252, RZ, P5, !PT ;  /* 0x000000fcd9d97210 */ /* 0x000fe20002ffe4ff */
[----:B------:R-:W-:Y:S01]  /*75cb0*/  IMAD.MOV.U32 R7, RZ, RZ, R212 ;  /* 0x000000ffff077224 */ /* 0x000fe200078e00d4 */
[----:B------:R-:W-:Y:S01]  /*75cc0*/  IADD3 R213, P3, R213, R201, RZ ;  /* 0x000000c9d5d57210 */ /* 0x000fe20007f7e0ff */
[----:B------:R-:W-:Y:S04]  /*75cd0*/  STL [R1+0x20c4], R200 ;  /* 0x0020c4c801007387 */ /* 0x000fe80000100800 */
[----:B------:R1:W-:Y:S04]  /*75ce0*/  LDGSTS.E [R4+0x20780], desc[UR6][R6.64], P1 ;  /* 0x2078000006047fae */ /* 0x0003e80008921846 */
[----:B------:R-:W-:Y:S04]  /*75cf0*/  STL [R1+0x20fc], R5 ;  /* 0x0020fc0501007387 */ /* 0x000fe80000100800 */
[----:B------:R-:W-:Y:S04]  /*75d00*/  STL [R1+0x2104], R213 ;  /* 0x002104d501007387 */ /* 0x000fe80000100800 */
[----:B------:R3:W-:Y:S04]  /*75d10*/  STL [R1+0x20c0], R212 ;  /* 0x0020c0d401007387 */ /* 0x0007e80000100800 */
[----:B------:R-:W-:Y:S01]  /*75d20*/  STL [R1+0x20f8], R217 ;  /* 0x0020f8d901007387 */ /* 0x000fe20000100800 */
[----:B------:R-:W-:-:S02]  /*75d30*/  IMAD.X R216, R216, 0x1, R252, P3 ;  /* 0x00000001d8d87824 */ /* 0x000fc400018e06fc */
[----:B-1----:R-:W-:Y:S01]  /*75d40*/  IMAD.MOV.U32 R6, RZ, RZ, R5 ;  /* 0x000000ffff067224 */ /* 0x002fe200078e0005 */
[----:B------:R-:W-:Y:S02]  /*75d50*/  MOV R7, R217 ;  /* 0x000000d900077202 */ /* 0x000fe40000000f00 */
[----:B------:R-:W-:-:S03]  /*75d60*/  IADD3 R196, P6, R196, R201, RZ ;  /* 0x000000c9c4c47210 */ /* 0x000fc60007fde0ff */
[----:B------:R1:W-:Y:S04]  /*75d70*/  LDGSTS.E [R4+0x20b00], desc[UR6][R6.64], P2 ;  /* 0x20b0000006047fae */ /* 0x0003e80009121846 */
[----:B------:R4:W-:Y:S04]  /*75d80*/  STL [R1+0x213c], R196 ;  /* 0x00213cc401007387 */ /* 0x0009e80000100800 */
[----:B---3--:R-:W3:Y:S04]  /*75d90*/  LDL.LU R212, [R1+0x2180] ;  /* 0x0021800001d47983 */ /* 0x008ee80000300800 */
[----:B------:R-:W3:Y:S01]  /*75da0*/  LDL.LU R200, [R1+0x2184] ;  /* 0x0021840001c87983 */ /* 0x000ee20000300800 */
[----:B------:R-:W-:-:S03]  /*75db0*/  IMAD.X R208, R208, 0x1, R252, P6 ;  /* 0x00000001d0d07824 */ /* 0x000fc600030e06fc */
[----:B------:R4:W-:Y:S04]  /*75dc0*/  STL [R1+0x2100], R216 ;  /* 0x002100d801007387 */ /* 0x0009e80000100800 */
[----:B------:R-:W3:Y:S01]  /*75dd0*/  LDL.LU R5, [R1+0x21bc] ;  /* 0x0021bc0001057983 */ /* 0x000ee20000300800 */
[----:B-1----:R-:W-:Y:S02]  /*75de0*/  IMAD.MOV.U32 R6, RZ, RZ, R213 ;  /* 0x000000ffff067224 */ /* 0x002fe400078e00d5 */
[----:B------:R-:W-:Y:S01]  /*75df0*/  IMAD.MOV.U32 R7, RZ, RZ, R216 ;  /* 0x000000ffff077224 */ /* 0x000fe200078e00d8 */
[----:B------:R1:W-:Y:S04]  /*75e00*/  STL [R1+0x2138], R208 ;  /* 0x002138d001007387 */ /* 0x0003e80000100800 */
[----:B------:R4:W-:Y:S02]  /*75e10*/  LDGSTS.E [R4+0x20b80], desc[UR6][R6.64], P2 ;  /* 0x20b8000006047fae */ /* 0x0009e40009121846 */
[----:B----4-:R-:W-:-:S02]  /*75e20*/  IMAD.MOV.U32 R6, RZ, RZ, R196 ;  /* 0x000000ffff067224 */ /* 0x010fc400078e00c4 */
[----:B------:R-:W4:Y:S04]  /*75e30*/  LDL.LU R196, [R1+0x21b8] ;  /* 0x0021b80001c47983 */ /* 0x000f280000300800 */
[----:B------:R-:W4:Y:S04]  /*75e40*/  LDL.LU R216, [R1+0x21c0] ;  /* 0x0021c00001d87983 */ /* 0x000f280000300800 */
[----:B------:R-:W4:Y:S01]  /*75e50*/  LDL.LU R213, [R1+0x21c4] ;  /* 0x0021c40001d57983 */ /* 0x000f220000300800 */
[----:B------:R-:W-:-:S03]  /*75e60*/  IMAD.MOV.U32 R7, RZ, RZ, R208 ;  /* 0x000000ffff077224 */ /* 0x000fc600078e00d0 */
[----:B-1----:R-:W4:Y:S01]  /*75e70*/  LDL.LU R208, [R1+0x21fc] ;  /* 0x0021fc0001d07983 */ /* 0x002f220000300800 */
[----:B------:R-:W-:-:S04]  /*75e80*/  UISETP.GT.AND UP2, UPT, UR16, 0xf, UPT ;  /* 0x0000000f1000788c */ /* 0x000fc8000bf44270 */
[----:B------:R-:W-:-:S04]  /*75e90*/  USEL UR14, URZ, 0x4, !UP2 ;  /* 0x000000043f0e7887 */ /* 0x000fc8000d000000 */
[----:B------:R-:W-:Y:S02]  /*75ea0*/  USEL UR14, UR14, URZ, !UP0 ;  /* 0x0000003f0e0e7287 */ /* 0x000fe4000c000000 */
[----:B------:R-:W-:-:S04]  /*75eb0*/  UISETP.GT.AND UP1, UPT, UR16, 0x13, UPT ;  /* 0x000000131000788c */ /* 0x000fc8000bf24270 */
[----:B------:R-:W-:Y:S01]  /*75ec0*/  ISETP.NE.U32.AND P4, PT, RZ, UR14, PT ;  /* 0x0000000eff007c0c */ /* 0x000fe2000bf85070 */
[----:B------:R-:W-:-:S04]  /*75ed0*/  USEL UR13, URZ, 0x4, !UP1 ;  /* 0x000000043f0d7887 */ /* 0x000fc8000c800000 */
[----:B------:R-:W-:Y:S01]  /*75ee0*/  USEL UR13, UR13, URZ, !UP0 ;  /* 0x0000003f0d0d7287 */ /* 0x000fe2000c000000 */
[-C--:B--2---:R-:W-:Y:S02]  /*75ef0*/  IADD3 R31, P2, R31, R201.reuse, RZ ;  /* 0x000000c91f1f7210 */ /* 0x084fe40007f5e0ff */
[----:B------:R-:W-:-:S03]  /*75f00*/  IADD3 R34, P3, R34, R201, RZ ;  /* 0x000000c922227210 */ /* 0x000fc60007f7e0ff */
[----:B------:R-:W-:Y:S01]  /*75f10*/  ISETP.NE.U32.AND P1, PT, RZ, UR13, PT ;  /* 0x0000000dff007c0c */ /* 0x000fe2000bf25070 */
[----:B------:R-:W-:Y:S01]  /*75f20*/  IMAD.X R209, R209, 0x1, R252, P2 ;  /* 0x00000001d1d17824 */ /* 0x000fe200010e06fc */
[----:B------:R1:W-:Y:S01]  /*75f30*/  LDGSTS.E [R4+0x20f00], desc[UR6][R6.64], P4 ;  /* 0x20f0000006047fae */ /* 0x0003e2000a121846 */
[----:B------:R-:W-:-:S03]  /*75f40*/  IADD3.X R35, R35, R252, RZ, P3, !PT ;  /* 0x000000fc23237210 */ /* 0x000fc60001ffe4ff */
[----:B------:R-:W-:Y:S04]  /*75f50*/  STL [R1+0x2144], R31 ;  /* 0x0021441f01007387 */ /* 0x000fe80000100800 */
[----:B------:R-:W-:Y:S04]  /*75f60*/  STL [R1+0x217c], R34 ;  /* 0x00217c2201007387 */ /* 0x000fe80000100800 */
[----:B------:R2:W-:Y:S01]  /*75f70*/  STL [R1+0x2140], R209 ;  /* 0x002140d101007387 */ /* 0x0005e20000100800 */
[----:B-1----:R-:W-:Y:S02]  /*75f80*/  IMAD.MOV.U32 R6, RZ, RZ, R31 ;  /* 0x000000ffff067224 */ /* 0x002fe400078e001f */
[----:B------:R-:W-:-:S05]  /*75f90*/  IMAD.MOV.U32 R7, RZ, RZ, R209 ;  /* 0x000000ffff077224 */ /* 0x000fca00078e00d1 */
[----:B------:R1:W-:Y:S02]  /*75fa0*/  LDGSTS.E [R4+0x20f80], desc[UR6][R6.64], P4 ;  /* 0x20f8000006047fae */ /* 0x0003e4000a121846 */
[----:B-1----:R-:W-:Y:S02]  /*75fb0*/  IMAD.MOV.U32 R6, RZ, RZ, R34 ;  /* 0x000000ffff067224 */ /* 0x002fe400078e0022 */
[----:B------:R-:W-:-:S05]  /*75fc0*/  IMAD.MOV.U32 R7, RZ, RZ, R35 ;  /* 0x000000ffff077224 */ /* 0x000fca00078e0023 */
[----:B------:R1:W-:Y:S01]  /*75fd0*/  LDGSTS.E [R4+0x21300], desc[UR6][R6.64], P1 ;  /* 0x2130000006047fae */ /* 0x0003e20008921846 */
[-C--:B---3--:R-:W-:Y:S02]  /*75fe0*/  IADD3 R200, P2, R200, R201.reuse, RZ ;  /* 0x000000c9c8c87210 */ /* 0x088fe40007f5e0ff */
[----:B------:R-:W-:-:S03]  /*75ff0*/  IADD3 R5, P3, R5, R201, RZ ;  /* 0x000000c905057210 */ /* 0x000fc60007f7e0ff */
[----:B------:R-:W-:Y:S04]  /*76000*/  STL [R1+0x2184], R200 ;  /* 0x002184c801007387 */ /* 0x000fe80000100800 */
[----:B------:R3:W-:Y:S01]  /*76010*/  STL [R1+0x2178], R35 ;  /* 0x0021782301007387 */ /* 0x0007e20000100800 */
[----:B------:R-:W-:-:S03]  /*76020*/  IMAD.X R212, R212, 0x1, R252, P2 ;  /* 0x00000001d4d47824 */ /* 0x000fc600010e06fc */
[----:B--2---:R-:W2:Y:S04]  /*76030*/  LDL.LU R209, [R1+0x21f8] ;  /* 0x0021f80001d17983 */ /* 0x004ea80000300800 */
[----:B------:R-:W2:Y:S04]  /*76040*/  LDL.LU R31, [R1+0x2204] ;  /* 0x00220400011f7983 */ /* 0x000ea80000300800 */
[----:B------:R-:W2:Y:S01]  /*76050*/  LDL.LU R34, [R1+0x2200] ;  /* 0x0022000001227983 */ /* 0x000ea20000300800 */
[----:B-1----:R-:W-:Y:S01]  /*76060*/  MOV R6, R200 ;  /* 0x000000c800067202 */ /* 0x002fe20000000f00 */
[----:B------:R-:W-:-:S02]  /*76070*/  IMAD.MOV.U32 R7, RZ, RZ, R212 ;  /* 0x000000ffff077224 */ /* 0x000fc400078e00d4 */
[----:B---3--:R-:W3:Y:S04]  /*76080*/  LDL.LU R35, [R1+0x223c] ;  /* 0x00223c0001237983 */ /* 0x008ee80000300800 */
[----:B------:R-:W-:Y:S04]  /*76090*/  STL [R1+0x2180], R212 ;  /* 0x002180d401007387 */ /* 0x000fe80000100800 */
[----:B------:R-:W3:Y:S04]  /*760a0*/  LDL.LU R200, [R1+0x2238] ;  /* 0x0022380001c87983 */ /* 0x000ee80000300800 */
[----:B------:R-:W-:Y:S04]  /*760b0*/  STL [R1+0x21bc], R5 ;  /* 0x0021bc0501007387 */ /* 0x000fe80000100800 */
[----:B------:R1:W-:Y:S01]  /*760c0*/  LDGSTS.E [R4+0x21380], desc[UR6][R6.64], P1 ;  /* 0x2138000006047fae */ /* 0x0003e20008921846 */
[----:B----4-:R-:W-:Y:S01]  /*760d0*/  IMAD.X R196, R196, 0x1, R252, P3 ;  /* 0x00000001c4c47824 */ /* 0x010fe200018e06fc */
[----:B------:R-:W-:-:S02]  /*760e0*/  IADD3 R213, P4, R213, R201, RZ ;  /* 0x000000c9d5d57210 */ /* 0x000fc40007f9e0ff */
[----:B------:R-:W-:-:S03]  /*760f0*/  IADD3 R208, P3, R208, R201, RZ ;  /* 0x000000c9d0d07210 */ /* 0x000fc60007f7e0ff */
[----:B------:R-:W-:Y:S01]  /*76100*/  IMAD.X R216, R216, 0x1, R252, P4 ;  /* 0x00000001d8d87824 */ /* 0x000fe200020e06fc */
[----:B------:R-:W-:Y:S04]  /*76110*/  STL [R1+0x21c4], R213 ;  /* 0x0021c4d501007387 */ /* 0x000fe80000100800 */
[----:B------:R4:W-:Y:S04]  /*76120*/  STL [R1+0x21b8], R196 ;  /* 0x0021b8c401007387 */ /* 0x0009e80000100800 */
[----:B------:R-:W-:Y:S01]  /*76130*/  STL [R1+0x21fc], R208 ;  /* 0x0021fcd001007387 */ /* 0x000fe20000100800 */
[----:B-1----:R-:W-:-:S02]  /*76140*/  IMAD.MOV.U32 R7, RZ, RZ, R196 ;  /* 0x000000ffff077224 */ /* 0x002fc400078e00c4 */
[----:B------:R-:W-:Y:S01]  /*76150*/  IMAD.MOV.U32 R6, RZ, RZ, R5 ;  /* 0x000000ffff067224 */ /* 0x000fe200078e0005 */
[----:B----4-:R-:W4:Y:S04]  /*76160*/  LDL.LU R196, [R1+0x2240] ;  /* 0x0022400001c47983 */ /* 0x010f280000300800 */
[----:B------:R1:W-:Y:S04]  /*76170*/  STL [R1+0x21c0], R216 ;  /* 0x0021c0d801007387 */ /* 0x0003e80000100800 */
[----:B------:R-:W4:Y:S01]  /*76180*/  LDL.LU R5, [R1+0x2244] ;  /* 0x0022440001057983 */ /* 0x000f220000300800 */
[----:B------:R-:W-:-:S03]  /*76190*/  UISETP.GT.AND UP1, UPT, UR16, 0x17, UPT ;  /* 0x000000171000788c */ /* 0x000fc6000bf24270 */
[----:B------:R-:W4:Y:S01]  /*761a0*/  LDL.LU R212, [R1+0x224c] ;  /* 0x00224c0001d47983 */ /* 0x000f220000300800 */
[----:B------:R-:W-:-:S04]  /*761b0*/  USEL UR13, URZ, 0x4, !UP1 ;  /* 0x000000043f0d7887 */ /* 0x000fc8000c800000 */
[----:B------:R-:W-:Y:S02]  /*761c0*/  USEL UR13, UR13, URZ, !UP0 ;  /* 0x0000003f0d0d7287 */ /* 0x000fe4000c000000 */
[----:B------:R-:W-:-:S04]  /*761d0*/  UISETP.GT.AND UP1, UPT, UR16, 0x1b, UPT ;  /* 0x0000001b1000788c */ /* 0x000fc8000bf24270 */
[----:B------:R-:W-:Y:S01]  /*761e0*/  ISETP.NE.U32.AND P2, PT, RZ, UR13, PT ;  /* 0x0000000dff007c0c */ /* 0x000fe2000bf45070 */
[----:B------:R-:W-:-:S04]  /*761f0*/  USEL UR14, URZ, 0x4, !UP1 ;  /* 0x000000043f0e7887 */ /* 0x000fc8000c800000 */
[----:B------:R-:W-:-:S06]  /*76200*/  USEL UR14, UR14, URZ, !UP0 ;  /* 0x0000003f0e0e7287 */ /* 0x000fcc000c000000 */
[----:B------:R-:W-:Y:S02]  /*76210*/  ISETP.NE.U32.AND P1, PT, RZ, UR14, PT ;  /* 0x0000000eff007c0c */ /* 0x000fe4000bf25070 */
[----:B------:R1:W-:Y:S02]  /*76220*/  LDGSTS.E [R4+0x21700], desc[UR6][R6.64], P2 ;  /* 0x2170000006047fae */ /* 0x0003e40009121846 */
[----:B-1----:R-:W-:Y:S02]  /*76230*/  IMAD.MOV.U32 R6, RZ, RZ, R213 ;  /* 0x000000ffff067224 */ /* 0x002fe400078e00d5 */
[----:B------:R-:W-:Y:S01]  /*76240*/  IMAD.MOV.U32 R7, RZ, RZ, R216 ;  /* 0x000000ffff077224 */ /* 0x000fe200078e00d8 */
[----:B------:R-:W4:Y:S04]  /*76250*/  LDL.LU R213, [R1+0x2248] ;  /* 0x0022480001d57983 */ /* 0x000f280000300800 */
[----:B------:R1:W-:Y:S02]  /*76260*/  LDGSTS.E [R4+0x21780], desc[UR6][R6.64], P2 ;  /* 0x2178000006047fae */ /* 0x0003e40009121846 */
[----:B-1----:R-:W-:Y:S01]  /*76270*/  IMAD.MOV.U32 R6, RZ, RZ, R208 ;  /* 0x000000ffff067224 */ /* 0x002fe200078e00d0 */
[----:B--2---:R-:W-:-:S02]  /*76280*/  IADD3.X R209, R209, R252, RZ, P3, !PT ;  /* 0x000000fcd1d17210 */ /* 0x004fc40001ffe4ff */
[----:B------:R-:W-:-:S03]  /*76290*/  IADD3 R31, P4, R31, R201, RZ ;  /* 0x000000c91f1f7210 */ /* 0x000fc60007f9e0ff */
[----:B------:R-:W-:Y:S02]  /*762a0*/  IMAD.MOV.U32 R7, RZ, RZ, R209 ;  /* 0x000000ffff077224 */ /* 0x000fe400078e00d1 */
[----:B------:R-:W-:Y:S01]  /*762b0*/  IMAD.X R34, R34, 0x1, R252, P4 ;  /* 0x0000000122227824 */ /* 0x000fe200020e06fc */
[----:B---3--:R-:W-:Y:S01]  /*762c0*/  IADD3 R35, P3, R35, R201, RZ ;  /* 0x000000c923237210 */ /* 0x008fe20007f7e0ff */
[----:B------:R-:W-:Y:S04]  /*762d0*/  STL [R1+0x2204], R31 ;  /* 0x0022041f01007387 */ /* 0x000fe80000100800 */
[----:B------:R1:W-:Y:S04]  /*762e0*/  STL [R1+0x21f8], R209 ;  /* 0x0021f8d101007387 */ /* 0x0003e80000100800 */
[----:B------:R-:W2:Y:S01]  /*762f0*/  LDL.LU R216, [R1+0x2288] ;  /* 0x0022880001d87983 */ /* 0x000ea20000300800 */
[----:B------:R-:W-:-:S03]  /*76300*/  IADD3.X R200, R200, R252, RZ, P3, !PT ;  /* 0x000000fcc8c87210 */ /* 0x000fc60001ffe4ff */
[----:B------:R-:W-:Y:S04]  /*76310*/  STL [R1+0x223c], R35 ;  /* 0x00223c2301007387 */ /* 0x000fe80000100800 */
[----:B------:R3:W-:Y:S04]  /*76320*/  STL [R1+0x2200], R34 ;  /* 0x0022002201007387 */ /* 0x0007e80000100800 */
[----:B------:R3:W-:Y:S04]  /*76330*/  LDGSTS.E [R4+0x21b00], desc[UR6][R6.64], P1 ;  /* 0x21b0000006047fae */ /* 0x0007e80008921846 */
[----:B-1----:R-:W2:Y:S01]  /*76340*/  LDL.LU R209, [R1+0x228c] ;  /* 0x00228c0001d17983 */ /* 0x002ea20000300800 */
[----:B---3--:R-:W-:-:S03]  /*76350*/  IMAD.MOV.U32 R7, RZ, RZ, R34 ;  /* 0x000000ffff077224 */ /* 0x008fc600078e0022 */
[----:B------:R-:W3:Y:S01]  /*76360*/  LDL.LU R34, [R1+0x22c8] ;  /* 0x0022c80001227983 */ /* 0x000ee20000300800 */
[----:B------:R-:W-:Y:S01]  /*76370*/  IMAD.MOV.U32 R6, RZ, RZ, R31 ;  /* 0x000000ffff067224 */ /* 0x000fe200078e001f */
[----:B------:R-:W-:Y:S01]  /*76380*/  UISETP.GT.AND UP1, UPT, UR16, 0x1f, UPT ;  /* 0x0000001f1000788c */ /* 0x000fe2000bf24270 */
[----:B----4-:R-:W-:-:S03]  /*76390*/  IADD3 R5, P4, R5, R201, RZ ;  /* 0x000000c905057210 */ /* 0x010fc60007f9e0ff */
[----:B------:R1:W-:Y:S04]  /*763a0*/  LDGSTS.E [R4+0x21b80], desc[UR6][R6.64], P1 ;  /* 0x21b8000006047fae */ /* 0x0003e80008921846 */
[----:B------:R-:W-:Y:S04]  /*763b0*/  STL [R1+0x2244], R5 ;  /* 0x0022440501007387 */ /* 0x000fe80000100800 */
[----:B------:R4:W-:Y:S04]  /*763c0*/  STL [R1+0x2238], R200 ;  /* 0x002238c801007387 */ /* 0x0009e80000100800 */
[----:B------:R-:W3:Y:S01]  /*763d0*/  LDL.LU R31, [R1+0x22cc] ;  /* 0x0022cc00011f7983 */ /* 0x000ee20000300800 */
[----:B------:R-:W-:Y:S01]  /*763e0*/  USEL UR13, URZ, 0x4, !UP1 ;  /* 0x000000043f0d7887 */ /* 0x000fe2000c800000 */
[----:B------:R-:W-:Y:S01]  /*763f0*/  IADD3 R212, P1, R212, R245, RZ ;  /* 0x000000f5d4d47210 */ /* 0x000fe20007f3e0ff */
[----:B------:R-:W-:Y:S01]  /*76400*/  IMAD.X R196, R196, 0x1, R252, P4 ;  /* 0x00000001c4c47824 */ /* 0x000fe200020e06fc */
[----:B------:R-:W3:Y:S01]  /*76410*/  LDL.LU R208, [R1+0x2308] ;  /* 0x0023080001d07983 */ /* 0x000ee20000300800 */
[----:B------:R-:W-:-:S06]  /*76420*/  USEL UR13, UR13, URZ, !UP0 ;  /* 0x0000003f0d0d7287 */ /* 0x000fcc000c000000 */
[----:B------:R-:W-:Y:S01]  /*76430*/  ISETP.NE.U32.AND P2, PT, RZ, UR13, PT ;  /* 0x0000000dff007c0c */ /* 0x000fe2000bf45070 */
[----:B-1----:R-:W-:Y:S02]  /*76440*/  IMAD.MOV.U32 R6, RZ, RZ, R35 ;  /* 0x000000ffff067224 */ /* 0x002fe400078e0023 */
[----:B------:R-:W-:Y:S01]  /*76450*/  IMAD.MOV.U32 R7, RZ, RZ, R200 ;  /* 0x000000ffff077224 */ /* 0x000fe200078e00c8 */
[----:B------:R-:W-:Y:S04]  /*76460*/  STL [R1+0x224c], R212 ;  /* 0x00224cd401007387 */ /* 0x000fe80000100800 */
[----:B------:R1:W-:Y:S04]  /*76470*/  STL [R1+0x2240], R196 ;  /* 0x002240c401007387 */ /* 0x0003e80000100800 */
[----:B------:R-:W3:Y:S04]  /*76480*/  LDL.LU R35, [R1+0x230c] ;  /* 0x00230c0001237983 */ /* 0x000ee80000300800 */
[----:B------:R-:W3:Y:S04]  /*76490*/  LDL.LU R201, [R1+0x2348] ;  /* 0x0023480001c97983 */ /* 0x000ee80000300800 */
[----:B----4-:R-:W4:Y:S01]  /*764a0*/  LDL.LU R200, [R1+0x234c] ;  /* 0x00234c0001c87983 */ /* 0x010f220000300800 */
[----:B------:R-:W-:-:S03]  /*764b0*/  SHF.L.U32 R243, R197, 0x2, RZ ;  /* 0x00000002c5f37819 */ /* 0x000fc600000006ff */
[----:B------:R1:W-:Y:S01]  /*764c0*/  LDGSTS.E [R4+0x21f00], desc[UR6][R6.64], P2 ;  /* 0x21f0000006047fae */ /* 0x0003e20009121846 */
[----:B------:R-:W-:Y:S02]  /*764d0*/  IMAD.X R213, R213, 0x1, R2, P1 ;  /* 0x00000001d5d57824 */ /* 0x000fe400008e0602 */
[----:B-1----:R-:W-:Y:S02]  /*764e0*/  IMAD.MOV.U32 R6, RZ, RZ, R5 ;  /* 0x000000ffff067224 */ /* 0x002fe400078e0005 */
[----:B------:R-:W-:-:S05]  /*764f0*/  IMAD.MOV.U32 R7, RZ, RZ, R196 ;  /* 0x000000ffff077224 */ /* 0x000fca00078e00c4 */
[----:B------:R1:W-:Y:S01]  /*76500*/  LDGSTS.E [R4+0x21f80], desc[UR6][R6.64], P2 ;  /* 0x21f8000006047fae */ /* 0x0003e20009121846 */
[----:B--2---:R-:W-:Y:S01]  /*76510*/  IADD3 R209, P3, R209, R245, RZ ;  /* 0x000000f5d1d17210 */ /* 0x004fe20007f7e0ff */
[----:B-1----:R-:W-:Y:S01]  /*76520*/  IMAD.MOV.U32 R7, RZ, RZ, R213 ;  /* 0x000000ffff077224 */ /* 0x002fe200078e00d5 */
[----:B------:R-:W-:Y:S01]  /*76530*/  MOV R6, R212 ;  /* 0x000000d400067202 */ /* 0x000fe20000000f00 */
[----:B------:R-:W-:Y:S01]  /*76540*/  ULEA UR13, UR11, UR4, 0x10 ;  /* 0x000000040b0d7291 */ /* 0x000fe2000f8e803f */
[----:B------:R-:W0:Y:S04]  /*76550*/  LDGDEPBAR ;  /* 0x00000000000079af */ /* 0x000e280000000000 */
[----:B------:R-:W-:Y:S04]  /*76560*/  STL [R1+0x228c], R209 ;  /* 0x00228cd101007387 */ /* 0x000fe80000100800 */
[----:B------:R-:W2:Y:S01]  /*76570*/  LDL.LU R197, [R1+0x2388] ;  /* 0x0023880001c57983 */ /* 0x000ea20000300800 */
[----:B------:R-:W-:-:S03]  /*76580*/  IMAD.X R216, R216, 0x1, R2, P3 ;  /* 0x00000001d8d87824 */ /* 0x000fc600018e0602 */
[----:B------:R1:W-:Y:S04]  /*76590*/  STL [R1+0x2248], R213 ;  /* 0x002248d501007387 */ /* 0x0003e80000100800 */
[----:B------:R-:W2:Y:S04]  /*765a0*/  LDL.LU R196, [R1+0x238c] ;  /* 0x00238c0001c47983 */ /* 0x000ea80000300800 */
[----:B-1----:R-:W2:Y:S01]  /*765b0*/  LDL.LU R213, [R1+0x23c8] ;  /* 0x0023c80001d57983 */ /* 0x002ea20000300800 */
[----:B---3--:R-:W-:-:S05]  /*765c0*/  IADD3 R31, P1, R31, R245, RZ ;  /* 0x000000f51f1f7210 */ /* 0x008fca0007f3e0ff */
[----:B------:R-:W-:Y:S04]  /*765d0*/  STL [R1+0x22cc], R31 ;  /* 0x0022cc1f01007387 */ /* 0x000fe80000100800 */
[----:B------:R-:W-:Y:S04]  /*765e0*/  STL [R1+0x2288], R216 ;  /* 0x002288d801007387 */ /* 0x000fe80000100800 */
[----:B------:R-:W3:Y:S01]  /*765f0*/  LDL.LU R212, [R1+0x23cc] ;  /* 0x0023cc0001d47983 */ /* 0x000ee20000300800 */
[----:B------:R-:W-:Y:S02]  /*76600*/  VIADD R5, R243, UR13 ;  /* 0x0000000df3057c36 */ /* 0x000fe40008000000 */
[----:B------:R-:W-:-:S03]  /*76610*/  IMAD.X R34, R34, 0x1, R2, P1 ;  /* 0x0000000122227824 */ /* 0x000fc600008e0602 */
[----:B------:R1:W-:Y:S01]  /*76620*/  LDGSTS.E [R5], desc[UR6][R6.64], P0 ;  /* 0x0000000006057fae */ /* 0x0003e20008121846 */
[-C--:B------:R-:W-:Y:S02]  /*76630*/  IADD3 R35, P2, R35, R245.reuse, RZ ;  /* 0x000000f523237210 */ /* 0x080fe40007f5e0ff */
[----:B----4-:R-:W-:Y:S01]  /*76640*/  IADD3 R200, P1, R200, R245, RZ ;  /* 0x000000f5c8c87210 */ /* 0x010fe20007f3e0ff */
[----:B-1----:R-:W-:Y:S02]  /*76650*/  IMAD.MOV.U32 R6, RZ, RZ, R209 ;  /* 0x000000ffff067224 */ /* 0x002fe400078e00d1 */
[----:B------:R-:W-:Y:S01]  /*76660*/  IMAD.MOV.U32 R7, RZ, RZ, R216 ;  /* 0x000000ffff077224 */ /* 0x000fe200078e00d8 */
[----:B------:R-:W4:Y:S04]  /*76670*/  LDL.LU R209, [R1+0x2408] ;  /* 0x0024080001d17983 */ /* 0x000f280000300800 */
[----:B------:R-:W-:Y:S04]  /*76680*/  STL [R1+0x230c], R35 ;  /* 0x00230c2301007387 */ /* 0x000fe80000100800 */
[----:B------:R1:W-:Y:S01]  /*76690*/  LDGSTS.E [R5+0x400], desc[UR6][R6.64], P0 ;  /* 0x0040000006057fae */ /* 0x0003e20008121846 */
[----:B------:R-:W-:-:S03]  /*766a0*/  IMAD.X R208, R208, 0x1, R2, P2 ;  /* 0x00000001d0d07824 */ /* 0x000fc600010e0602 */
[----:B------:R1:W-:Y:S04]  /*766b0*/  STL [R1+0x22c8], R34 ;  /* 0x0022c82201007387 */ /* 0x0003e80000100800 */
[----:B------:R-:W4:Y:S01]  /*766c0*/  LDL.LU R4, [R1+0x240c] ;  /* 0x00240c0001047983 */ /* 0x000f220000300800 */
[----:B------:R-:W-:Y:S01]  /*766d0*/  IMAD.X R201, R201, 0x1, R2, P1 ;  /* 0x00000001c9c97824 */ /* 0x000fe200008e0602 */
[----:B-1----:R-:W-:Y:S01]  /*766e0*/  MOV R6, R31 ;  /* 0x0000001f00067202 */ /* 0x002fe20000000f00 */
[----:B------:R-:W-:Y:S02]  /*766f0*/  IMAD.MOV.U32 R7, RZ, RZ, R34 ;  /* 0x000000ffff077224 */ /* 0x000fe400078e0022 */
[----:B------:R-:W4:Y:S04]  /*76700*/  LDL.LU R34, [R1+0x2448] ;  /* 0x0024480001227983 */ /* 0x000f280000300800 */
[----:B------:R1:W-:Y:S04]  /*76710*/  LDGSTS.E [R5+0x800], desc[UR6][R6.64], P0 ;  /* 0x0080000006057fae */ /* 0x0003e80008121846 */
[----:B------:R-:W-:Y:S04]  /*76720*/  STL [R1+0x234c], R200 ;  /* 0x00234cc801007387 */ /* 0x000fe80000100800 */
[----:B------:R1:W-:Y:S04]  /*76730*/  STL [R1+0x2308], R208 ;  /* 0x002308d001007387 */ /* 0x0003e80000100800 */
[----:B------:R-:W4:Y:S01]  /*76740*/  LDL.LU R31, [R1+0x244c] ;  /* 0x00244c00011f7983 */ /* 0x000f220000300800 */
[----:B-1----:R-:W-:-:S02]  /*76750*/  IMAD.MOV.U32 R6, RZ, RZ, R35 ;  /* 0x000000ffff067224 */ /* 0x002fc400078e0023 */
[----:B------:R-:W-:Y:S02]  /*76760*/  IMAD.MOV.U32 R7, RZ, RZ, R208 ;  /* 0x000000ffff077224 */ /* 0x000fe400078e00d0 */
[----:B------:R-:W4:Y:S04]  /*76770*/  LDL.LU R208, [R1+0x2488] ;  /* 0x0024880001d07983 */ /* 0x000f280000300800 */
[----:B------:R1:W-:Y:S02]  /*76780*/  LDGSTS.E [R5+0xc00], desc[UR6][R6.64], P0 ;  /* 0x00c0000006057fae */ /* 0x0003e40008121846 */
[----:B-1----:R-:W-:Y:S01]  /*76790*/  IMAD.MOV.U32 R7, RZ, RZ, R201 ;  /* 0x000000ffff077224 */ /* 0x002fe200078e00c9 */
[----:B------:R-:W-:-:S05]  /*767a0*/  MOV R6, R200 ;  /* 0x000000c800067202 */ /* 0x000fca0000000f00 */
[----:B------:R1:W-:Y:S01]  /*767b0*/  LDGSTS.E [R5+0x1000], desc[UR6][R6.64], P0 ;  /* 0x0100000006057fae */ /* 0x0003e20008121846 */
[----:B--2---:R-:W-:-:S05]  /*767c0*/  IADD3 R196, P2, R196, R245, RZ ;  /* 0x000000f5c4c47210 */ /* 0x004fca0007f5e0ff */
[----:B------:R-:W-:Y:S01]  /*767d0*/  STL [R1+0x238c], R196 ;  /* 0x00238cc401007387 */ /* 0x000fe20000100800 */
[----:B------:R-:W-:-:S03]  /*767e0*/  IMAD.X R197, R197, 0x1, R2, P2 ;  /* 0x00000001c5c57824 */ /* 0x000fc600010e0602 */
[----:B------:R2:W-:Y:S04]  /*767f0*/  STL [R1+0x2348], R201 ;  /* 0x002348c901007387 */ /* 0x0005e80000100800 */
[----:B------:R-:W4:Y:S04]  /*76800*/  LDL.LU R35, [R1+0x248c] ;  /* 0x00248c0001237983 */ /* 0x000f280000300800 */
[----:B--2---:R-:W2:Y:S01]  /*76810*/  LDL.LU R201, [R1+0x24c8] ;  /* 0x0024c80001c97983 */ /* 0x004ea20000300800 */
[----:B---3--:R-:W-:-:S05]  /*76820*/  IADD3 R212, P1, R212, R245, RZ ;  /* 0x000000f5d4d47210 */ /* 0x008fca0007f3e0ff */
[----:B------:R-:W-:Y:S04]  /*76830*/  STL [R1+0x23cc], R212 ;  /* 0x0023ccd401007387 */ /* 0x000fe80000100800 */
[----:B------:R3:W-:Y:S04]  /*76840*/  STL [R1+0x2388], R197 ;  /* 0x002388c501007387 */ /* 0x0007e80000100800 */
[----:B------:R-:W2:Y:S01]  /*76850*/  LDL.LU R200, [R1+0x24cc] ;  /* 0x0024cc0001c87983 */ /* 0x000ea20000300800 */
[----:B-1----:R-:W-:Y:S02]  /*76860*/  IMAD.MOV.U32 R6, RZ, RZ, R196 ;  /* 0x000000ffff067224 */ /* 0x002fe400078e00c4 */
[----:B------:R-:W-:-:S02]  /*76870*/  IMAD.MOV.U32 R7, RZ, RZ, R197 ;  /* 0x000000ffff077224 */ /* 0x000fc400078e00c5 */
[----:B------:R-:W-:-:S03]  /*76880*/  IMAD.X R213, R213, 0x1, R2, P1 ;  /* 0x00000001d5d57824 */ /* 0x000fc600008e0602 */
[----:B------:R1:W-:Y:S04]  /*76890*/  LDGSTS.E [R5+0x1400], desc[UR6][R6.64], P0 ;  /* 0x0140000006057fae */ /* 0x0003e80008121846 */
[----:B---3--:R-:W3:Y:S01]  /*768a0*/  LDL.LU R197, [R1+0x2508] ;  /* 0x0025080001c57983 */ /* 0x008ee20000300800 */
[----:B----4-:R-:W-:Y:S02]  /*768b0*/  IADD3 R4, P2, R4, R245, RZ ;  /* 0x000000f504047210 */ /* 0x010fe40007f5e0ff */
[----:B-1----:R-:W-:Y:S01]  /*768c0*/  MOV R6, R212 ;  /* 0x000000d400067202 */ /* 0x002fe20000000f00 */
[----:B------:R-:W-:Y:S02]  /*768d0*/  IMAD.MOV.U32 R7, RZ, RZ, R213 ;  /* 0x000000ffff077224 */ /* 0x000fe400078e00d5 */
[----:B------:R-:W-:Y:S01]  /*768e0*/  STL [R1+0x240c], R4 ;  /* 0x00240c0401007387 */ /* 0x000fe20000100800 */
[----:B------:R-:W-:-:S03]  /*768f0*/  IMAD.X R209, R209, 0x1, R2, P2 ;  /* 0x00000001d1d17824 */ /* 0x000fc600010e0602 */
[----:B------:R1:W-:Y:S04]  /*76900*/  STL [R1+0x23c8], R213 ;  /* 0x0023c8d501007387 */ /* 0x0003e80000100800 */
[----:B------:R-:W4:Y:S04]  /*76910*/  LDL.LU R196, [R1+0x250c] ;  /* 0x00250c0001c47983 */ /* 0x000f280000300800 */
[----:B------:R1:W-:Y:S01]  /*76920*/  LDGSTS.E [R5+0x1800], desc[UR6][R6.64], P0 ;  /* 0x0180000006057fae */ /* 0x0003e20008121846 */
[----:B------:R-:W-:-:S03]  /*76930*/  IADD3 R31, P1, R31, R245, RZ ;  /* 0x000000f51f1f7210 */ /* 0x000fc60007f3e0ff */
[----:B-1----:R-:W3:Y:S04]  /*76940*/  LDL.LU R213, [R1+0x2548] ;  /* 0x0025480001d57983 */ /* 0x002ee80000300800 */
[----:B------:R-:W-:Y:S01]  /*76950*/  STL [R1+0x244c], R31 ;  /* 0x00244c1f01007387 */ /* 0x000fe20000100800 */
[----:B------:R-:W-:Y:S02]  /*76960*/  IMAD.X R34, R34, 0x1, R2, P1 ;  /* 0x0000000122227824 */ /* 0x000fe400008e0602 */
[----:B------:R-:W-:Y:S02]  /*76970*/  IMAD.MOV.U32 R6, RZ, RZ, R4 ;  /* 0x000000ffff067224 */ /* 0x000fe400078e0004 */
[----:B------:R-:W-:Y:S01]  /*76980*/  IMAD.MOV.U32 R7, RZ, RZ, R209 ;  /* 0x000000ffff077224 */ /* 0x000fe200078e00d1 */
[----:B------:R1:W-:Y:S04]  /*76990*/  STL [R1+0x2408], R209 ;  /* 0x002408d101007387 */ /* 0x0003e80000100800 */
[----:B------:R-:W3:Y:S04]  /*769a0*/  LDL.LU R212, [R1+0x254c] ;  /* 0x00254c0001d47983 */ /* 0x000ee80000300800 */
[----:B------:R1:W-:Y:S04]  /*769b0*/  LDGSTS.E [R5+0x1c00], desc[UR6][R6.64], P0 ;  /* 0x01c0000006057fae */ /* 0x0003e80008121846 */
[----:B-1----:R-:W3:Y:S01]  /*769c0*/  LDL.LU R209, [R1+0x2588] ;  /* 0x0025880001d17983 */ /* 0x002ee20000300800 */
[----:B------:R-:W-:Y:S01]  /*769d0*/  IMAD.MOV.U32 R7, RZ, RZ, R34 ;  /* 0x000000ffff077224 */ /* 0x000fe200078e0022 */
[----:B------:R-:W-:-:S05]  /*769e0*/  MOV R6, R31 ;  /* 0x0000001f00067202 */ /* 0x000fca0000000f00 */
[----:B------:R1:W-:Y:S01]  /*769f0*/  LDGSTS.E [R5+0x2000], desc[UR6][R6.64], P0 ;  /* 0x0200000006057fae */ /* 0x0003e20008121846 */
[----:B------:R-:W-:-:S05]  /*76a00*/  IADD3 R35, P2, R35, R245, RZ ;  /* 0x000000f523237210 */ /* 0x000fca0007f5e0ff */
[----:B------:R-:W-:Y:S01]  /*76a10*/  STL [R1+0x248c], R35 ;  /* 0x00248c2301007387 */ /* 0x000fe20000100800 */
[----:B------:R-:W-:-:S03]  /*76a20*/  IMAD.X R208, R208, 0x1, R2, P2 ;  /* 0x00000001d0d07824 */ /* 0x000fc600010e0602 */
[----:B------:R1:W-:Y:S04]  /*76a30*/  STL [R1+0x2448], R34 ;  /* 0x0024482201007387 */ /* 0x0003e80000100800 */
[----:B------:R-:W3:Y:S04]  /*76a40*/  LDL.LU R4, [R1+0x258c] ;  /* 0x00258c0001047983 */ /* 0x000ee80000300800 */
[----:B-1----:R-:W3:Y:S01]  /*76a50*/  LDL.LU R34, [R1+0x25c8] ;  /* 0x0025c80001227983 */ /* 0x002ee20000300800 */
[----:B--2---:R-:W-:-:S05]  /*76a60*/  IADD3 R200, P1, R200, R245, RZ ;  /* 0x000000f5c8c87210 */ /* 0x004fca0007f3e0ff */
[----:B------:R-:W-:Y:S04]  /*76a70*/  STL [R1+0x24cc], R200 ;  /* 0x0024ccc801007387 */ /* 0x000fe80000100800 */
[----:B------:R1:W-:Y:S04]  /*76a80*/  STL [R1+0x2488], R208 ;  /* 0x002488d001007387 */ /* 0x0003e80000100800 */
[----:B------:R-:W2:Y:S01]  /*76a90*/  LDL.LU R31, [R1+0x25cc] ;  /* 0x0025cc00011f7983 */ /* 0x000ea20000300800 */
[----:B------:R-:W-:Y:S02]  /*76aa0*/  IMAD.MOV.U32 R6, RZ, RZ, R35 ;  /* 0x000000ffff067224 */ /* 0x000fe400078e0023 */
[----:B------:R-:W-:-:S02]  /*76ab0*/  IMAD.MOV.U32 R7, RZ, RZ, R208 ;  /* 0x000000ffff077224 */ /* 0x000fc400078e00d0 */
[----:B------:R-:W-:-:S03]  /*76ac0*/  IMAD.X R201, R201, 0x1, R2, P1 ;  /* 0x00000001c9c97824 */ /* 0x000fc600008e0602 */
[----:B------:R4:W-:Y:S04]  /*76ad0*/  LDGSTS.E [R5+0x2400], desc[UR6][R6.64], P0 ;  /* 0x0240000006057fae */ /* 0x0009e80008121846 */
[----:B-1----:R-:W2:Y:S01]  /*76ae0*/  LDL.LU R208, [R1+0x2608] ;  /* 0x0026080001d07983 */ /* 0x002ea20000300800 */
[----:B----4-:R-:W-:Y:S02]  /*76af0*/  IADD3 R196, P2, R196, R245, RZ ;  /* 0x000000f5c4c47210 */ /* 0x010fe40007f5e0ff */
[----:B------:R-:W-:Y:S01]  /*76b00*/  MOV R6, R200 ;  /* 0x000000c800067202 */ /* 0x000fe20000000f00 */
[----:B------:R-:W-:Y:S02]  /*76b10*/  IMAD.MOV.U32 R7, RZ, RZ, R201 ;  /* 0x000000ffff077224 */ /* 0x000fe400078e00c9 */
[----:B------:R-:W-:Y:S01]  /*76b20*/  STL [R1+0x250c], R196 ;  /* 0x00250cc401007387 */ /* 0x000fe20000100800 */
[----:B---3--:R-:W-:-:S03]  /*76b30*/  IMAD.X R197, R197, 0x1, R2, P2 ;  /* 0x00000001c5c57824 */ /* 0x008fc600010e0602 */
[----:B------:R1:W-:Y:S04]  /*76b40*/  STL [R1+0x24c8], R201 ;  /* 0x0024c8c901007387 */ /* 0x0003e80000100800 */
[----:B------:R-:W3:Y:S04]  /*76b50*/  LDL.LU R35, [R1+0x260c] ;  /* 0x00260c0001237983 */ /* 0x000ee80000300800 */
[----:B------:R4:W-:Y:S04]  /*76b60*/  LDGSTS.E [R5+0x2800], desc[UR6][R6.64], P0 ;  /* 0x0280000006057fae */ /* 0x0009e80008121846 */
[----:B-1----:R-:W3:Y:S01]  /*76b70*/  LDL.LU R201, [R1+0x2648] ;  /* 0x0026480001c97983 */ /* 0x002ee20000300800 */
[----:B------:R-:W-:Y:S01]  /*76b80*/  IADD3 R212, P1, R212, R245, RZ ;  /* 0x000000f5d4d47210 */ /* 0x000fe20007f3e0ff */
[----:B----4-:R-:W-:-:S02]  /*76b90*/  IMAD.MOV.U32 R6, RZ, RZ, R196 ;  /* 0x000000ffff067224 */ /* 0x010fc400078e00c4 */
[----:B------:R-:W-:Y:S02]  /*76ba0*/  IMAD.MOV.U32 R7, RZ, RZ, R197 ;  /* 0x000000ffff077224 */ /* 0x000fe400078e00c5 */
[----:B------:R-:W-:Y:S01]  /*76bb0*/  STL [R1+0x254c], R212 ;  /* 0x00254cd401007387 */ /* 0x000fe20000100800 */
[----:B------:R-:W-:-:S03]  /*76bc0*/  IMAD.X R213, R213, 0x1, R2, P1 ;  /* 0x00000001d5d57824 */ /* 0x000fc600008e0602 */
[----:B------:R1:W-:Y:S04]  /*76bd0*/  STL [R1+0x2508], R197 ;  /* 0x002508c501007387 */ /* 0x0003e80000100800 */
[----:B------:R-:W4:Y:S04]  /*76be0*/  LDL.LU R200, [R1+0x264c] ;  /* 0x00264c0001c87983 */ /* 0x000f280000300800 */
[----:B------:R1:W-:Y:S04]  /*76bf0*/  LDGSTS.E [R5+0x2c00], desc[UR6][R6.64], P0 ;  /* 0x02c0000006057fae */ /* 0x0003e80008121846 */
[----:B-1----:R-:W4:Y:S01]  /*76c00*/  LDL.LU R197, [R1+0x2688] ;  /* 0x0026880001c57983 */ /* 0x002f220000300800 */
[----:B------:R-:W-:Y:S01]  /*76c10*/  IMAD.MOV.U32 R7, RZ, RZ, R213 ;  /* 0x000000ffff077224 */ /* 0x000fe200078e00d5 */
[----:B------:R-:W-:-:S05]  /*76c20*/  MOV R6, R212 ;  /* 0x000000d400067202 */ /* 0x000fca0000000f00 */
[----:B------:R1:W-:Y:S01]  /*76c30*/  LDGSTS.E [R5+0x3000], desc[UR6][R6.64], P0 ;  /* 0x0300000006057fae */ /* 0x0003e20008121846 */
[----:B------:R-:W-:-:S05]  /*76c40*/  IADD3 R4, P2, R4, R245, RZ ;  /* 0x000000f504047210 */ /* 0x000fca0007f5e0ff */
[----:B------:R-:W-:Y:S01]  /*76c50*/  STL [R1+0x258c], R4 ;  /* 0x00258c0401007387 */ /* 0x000fe20000100800 */
[----:B------:R-:W-:-:S03]  /*76c60*/  IMAD.X R209, R209, 0x1, R2, P2 ;  /* 0x00000001d1d17824 */ /* 0x000fc600010e0602 */
[----:B------:R1:W-:Y:S04]  /*76c70*/  STL [R1+0x2548], R213 ;  /* 0x002548d501007387 */ /* 0x0003e80000100800 */
[----:B------:R-:W4:Y:S04]  /*76c80*/  LDL.LU R196, [R1+0x268c] ;  /* 0x00268c0001c47983 */ /* 0x000f280000300800 */
[----:B-1----:R-:W4:Y:S01]  /*76c90*/  LDL.LU R213, [R1+0x26c8] ;  /* 0x0026c80001d57983 */ /* 0x002f220000300800 */
        /* <DEDUP_REMOVED lines=9> */
[----:B---3--:R-:W-:Y:S02]  /*76d30*/  MOV R6, R31 ;  /* 0x0000001f00067202 */ /* 0x008fe40000000f00 */
[----:B------:R-:W-:Y:S01]  /*76d40*/  IADD3 R35, P2, R35, R245, RZ ;  /* 0x000000f523237210 */ /* 0x000fe20007f5e0ff */
[----:B------:R-:W-:-:S04]  /*76d50*/  IMAD.MOV.U32 R7, RZ, RZ, R34 ;  /* 0x000000ffff077224 */ /* 0x000fc800078e0022 */
[----:B------:R-:W-:Y:S01]  /*76d60*/  STL [R1+0x260c], R35 ;  /* 0x00260c2301007387 */ /* 0x000fe20000100800 */
[----:B------:R-:W-:-:S03]  /*76d70*/  IMAD.X R208, R208, 0x1, R2, P2 ;  /* 0x00000001d0d07824 */ /* 0x000fc600010e0602 */
[----:B------:R1:W-:Y:S04]  /*76d80*/  STL [R1+0x25c8], R34 ;  /* 0x0025c82201007387 */ /* 0x0003e80000100800 */
[----:B------:R-:W3:Y:S04]  /*76d90*/  LDL.LU R4, [R1+0x270c] ;  /* 0x00270c0001047983 */ /* 0x000ee80000300800 */
[----:B------:R4:W-:Y:S04]  /*76da0*/  LDGSTS.E [R5+0x3800], desc[UR6][R6.64], P0 ;  /* 0x0380000006057fae */ /* 0x0009e80008121846 */
[----:B-1----:R-:W3:Y:S01]  /*76db0*/  LDL.LU R34, [R1+0x2748] ;  /* 0x0027480001227983 */ /* 0x002ee20000300800 */
[----:B----4-:R-:W-:Y:S01]  /*76dc0*/  IADD3 R200, P1, R200, R245, RZ ;  /* 0x000000f5c8c87210 */ /* 0x010fe20007f3e0ff */
[----:B------:R-:W-:-:S02]  /*76dd0*/  IMAD.MOV.U32 R6, RZ, RZ, R35 ;  /* 0x000000ffff067224 */ /* 0x000fc400078e0023 */
        /* <DEDUP_REMOVED lines=25> */
[-C--:B---3--:R-:W-:Y:S02]  /*76f70*/  IADD3 R4, P2, R4, R245.reuse, RZ ;  /* 0x000000f504047210 */ /* 0x088fe40007f5e0ff */
[----:B------:R-:W-:Y:S01]  /*76f80*/  MOV R6, R212 ;  /* 0x000000d400067202 */ /* 0x000fe20000000f00 */
[----:B------:R-:W-:Y:S02]  /*76f90*/  IMAD.MOV.U32 R7, RZ, RZ, R213 ;  /* 0x000000ffff077224 */ /* 0x000fe400078e00d5 */
[----:B------:R-:W-:Y:S01]  /*76fa0*/  IMAD.X R209, R209, 0x1, R2, P2 ;  /* 0x00000001d1d17824 */ /* 0x000fe200010e0602 */
[----:B------:R1:W-:Y:S04]  /*76fb0*/  STL [R1+0x270c], R4 ;  /* 0x00270c0401007387 */ /* 0x0003e80000100800 */
[----:B------:R-:W-:Y:S04]  /*76fc0*/  STL [R1+0x26c8], R213 ;  /* 0x0026c8d501007387 */ /* 0x000fe80000100800 */
[----:B------:R-:W3:Y:S04]  /*76fd0*/  LDL.LU R196, [R1+0x280c] ;  /* 0x00280c0001c47983 */ /* 0x000ee80000300800 */
[----:B------:R1:W-:Y:S01]  /*76fe0*/  LDGSTS.E [R5+0x4800], desc[UR6][R6.64], P0 ;  /* 0x0480000006057fae */ /* 0x0003e20008121846 */
[----:B----4-:R-:W-:-:S05]  /*76ff0*/  IADD3 R31, P1, R31, R245, RZ ;  /* 0x000000f51f1f7210 */ /* 0x010fca0007f3e0ff */
[----:B------:R-:W-:Y:S01]  /*77000*/  IMAD.X R34, R34, 0x1, R2, P1 ;  /* 0x0000000122227824 */ /* 0x000fe200008e0602 */
[----:B------:R-:W-:Y:S04]  /*77010*/  STL [R1+0x274c], R31 ;  /* 0x00274c1f01007387 */ /* 0x000fe80000100800 */
[----:B------:R-:W-:Y:S04]  /*77020*/  STL [R1+0x2708], R209 ;  /* 0x002708d101007387 */ /* 0x000fe80000100800 */
[----:B------:R-:W4:Y:S01]  /*77030*/  LDL.LU R220, [R1+0x2848] ;  /* 0x0028480001dc7983 */ /* 0x000f220000300800 */
[----:B-1----:R-:W-:Y:S01]  /*77040*/  IMAD.MOV.U32 R6, RZ, RZ, R4 ;  /* 0x000000ffff067224 */ /* 0x002fe200078e0004 */
[----:B------:R-:W-:-:S05]  /*77050*/  IADD3 R35, P2, R35, R245, RZ ;  /* 0x000000f523237210 */ /* 0x000fca0007f5e0ff */
[----:B------:R-:W-:Y:S01]  /*77060*/  STL [R1+0x278c], R35 ;  /* 0x00278c2301007387 */ /* 0x000fe20000100800 */
[----:B------:R-:W-:-:S03]  /*77070*/  IMAD.X R208, R208, 0x1, R2, P2 ;  /* 0x00000001d0d07824 */ /* 0x000fc600010e0602 */
[----:B------:R1:W-:Y:S04]  /*77080*/  STL [R1+0x2748], R34 ;  /* 0x0027482201007387 */ /* 0x0003e80000100800 */
[----:B------:R-:W4:Y:S04]  /*77090*/  LDL.LU R4, [R1+0x284c] ;  /* 0x00284c0001047983 */ /* 0x000f280000300800 */
[----:B------:R-:W4:Y:S01]  /*770a0*/  LDL.LU R217, [R1+0x2888] ;  /* 0x0028880001d97983 */ /* 0x000f220000300800 */
[----:B--2---:R-:W-:-:S05]  /*770b0*/  IADD3 R200, P1, R200, R245, RZ ;  /* 0x000000f5c8c87210 */ /* 0x004fca0007f3e0ff */
[----:B------:R-:W-:Y:S04]  /*770c0*/  STL [R1+0x27cc], R200 ;  /* 0x0027ccc801007387 */ /* 0x000fe80000100800 */
[----:B------:R2:W-:Y:S04]  /*770d0*/  STL [R1+0x2788], R208 ;  /* 0x002788d001007387 */ /* 0x0005e80000100800 */
[----:B------:R-:W2:Y:S01]  /*770e0*/  LDL.LU R216, [R1+0x288c] ;  /* 0x00288c0001d87983 */ /* 0x000ea20000300800 */
[----:B------:R-:W-:Y:S02]  /*770f0*/  IMAD.MOV.U32 R7, RZ, RZ, R209 ;  /* 0x000000ffff077224 */ /* 0x000fe400078e00d1 */
[----:B------:R-:W-:-:S03]  /*77100*/  IMAD.X R201, R201, 0x1, R2, P1 ;  /* 0x00000001c9c97824 */ /* 0x000fc600008e0602 */
[----:B------:R1:W-:Y:S02]  /*77110*/  LDGSTS.E [R5+0x4c00], desc[UR6][R6.64], P0 ;  /* 0x04c0000006057fae */ /* 0x0003e40008121846 */
[----:B-1----:R-:W-:Y:S01]  /*77120*/  MOV R6, R31 ;  /* 0x0000001f00067202 */ /* 0x002fe20000000f00 */
[----:B------:R-:W-:Y:S02]  /*77130*/  IMAD.MOV.U32 R7, RZ, RZ, R34 ;  /* 0x000000ffff077224 */ /* 0x000fe400078e0022 */
[----:B------:R-:W2:Y:S04]  /*77140*/  LDL.LU R34, [R1+0x28c8] ;  /* 0x0028c80001227983 */ /* 0x000ea80000300800 */
[----:B------:R-:W2:Y:S04]  /*77150*/  LDL.LU R31, [R1+0x28cc] ;  /* 0x0028cc00011f7983 */ /* 0x000ea80000300800 */
[----:B------:R-:W2:Y:S01]  /*77160*/  LDL.LU R213, [R1+0x2908] ;  /* 0x0029080001d57983 */ /* 0x000ea20000300800 */
[----:B---3--:R-:W-:-:S03]  /*77170*/  IADD3 R196, P2, R196, R245, RZ ;  /* 0x000000f5c4c47210 */ /* 0x008fc60007f5e0ff */
[----:B------:R1:W-:Y:S04]  /*77180*/  LDGSTS.E [R5+0x5000], desc[UR6][R6.64], P0 ;  /* 0x0500000006057fae */ /* 0x0003e80008121846 */
[----:B------:R-:W-:Y:S01]  /*77190*/  STL [R1+0x280c], R196 ;  /* 0x00280cc401007387 */ /* 0x000fe20000100800 */
[----:B------:R-:W-:-:S03]  /*771a0*/  IMAD.X R197, R197, 0x1, R2, P2 ;  /* 0x00000001c5c57824 */ /* 0x000fc600010e0602 */
[----:B------:R3:W-:Y:S01]  /*771b0*/  STL [R1+0x27c8], R201 ;  /* 0x0027c8c901007387 */ /* 0x0007e20000100800 */
[----:B-1----:R-:W-:Y:S02]  /*771c0*/  IMAD.MOV.U32 R6, RZ, RZ, R35 ;  /* 0x000000ffff067224 */ /* 0x002fe400078e0023 */
[----:B------:R-:W-:Y:S01]  /*771d0*/  IMAD.MOV.U32 R7, RZ, RZ, R208 ;  /* 0x000000ffff077224 */ /* 0x000fe200078e00d0 */
[----:B------:R-:W3:Y:S04]  /*771e0*/  LDL.LU R35, [R1+0x290c] ;  /* 0x00290c0001237983 */ /* 0x000ee80000300800 */
[----:B------:R-:W3:Y:S04]  /*771f0*/  LDL.LU R212, [R1+0x2948] ;  /* 0x0029480001d47983 */ /* 0x000ee80000300800 */
[----:B------:R1:W-:Y:S02]  /*77200*/  LDGSTS.E [R5+0x5400], desc[UR6][R6.64], P0 ;  /* 0x0540000006057fae */ /* 0x0003e40008121846 */
[----:B-1----:R-:W-:Y:S01]  /*77210*/  IMAD.MOV.U32 R7, RZ, RZ, R201 ;  /* 0x000000ffff077224 */ /* 0x002fe200078e00c9 */
[----:B----4-:R-:W-:-:S05]  /*77220*/  IADD3 R4, P1, R4, R245, RZ ;  /* 0x000000f504047210 */ /* 0x010fca0007f3e0ff */
[----:B------:R-:W-:Y:S01]  /*77230*/  STL [R1+0x284c], R4 ;  /* 0x00284c0401007387 */ /* 0x000fe20000100800 */
[----:B------:R-:W-:-:S03]  /*77240*/  IMAD.X R220, R220, 0x1, R2, P1 ;  /* 0x00000001dcdc7824 */ /* 0x000fc600008e0602 */
[----:B------:R1:W-:Y:S04]  /*77250*/  STL [R1+0x2808], R197 ;  /* 0x002808c501007387 */ /* 0x0003e80000100800 */
[----:B------:R-:W4:Y:S04]  /*77260*/  LDL.LU R209, [R1+0x294c] ;  /* 0x00294c0001d17983 */ /* 0x000f280000300800 */
[----:B--2---:R-:W2:Y:S01]  /*77270*/  LDL.LU R208, [R1+0x2988] ;  /* 0x0029880001d07983 */ /* 0x004ea20000300800 */
[----:B------:R-:W-:-:S05]  /*77280*/  IADD3 R216, P2, R216, R245, RZ ;  /* 0x000000f5d8d87210 */ /* 0x000fca0007f5e0ff */
[----:B------:R-:W-:Y:S04]  /*77290*/  STL [R1+0x288c], R216 ;  /* 0x00288cd801007387 */ /* 0x000fe80000100800 */
[----:B------:R-:W-:Y:S04]  /*772a0*/  STL [R1+0x2848], R220 ;  /* 0x002848dc01007387 */ /* 0x000fe80000100800 */
[----:B---3--:R-:W3:Y:S01]  /*772b0*/  LDL.LU R201, [R1+0x298c] ;  /* 0x00298c0001c97983 */ /* 0x008ee20000300800 */
[----:B------:R-:W-:Y:S01]  /*772c0*/  MOV R6, R200 ;  /* 0x000000c800067202 */ /* 0x000fe20000000f00 */
[----:B------:R-:W-:-:S02]  /*772d0*/  IMAD.X R217, R217, 0x1, R2, P2 ;  /* 0x00000001d9d97824 */ /* 0x000fc400010e0602 */
[----:B------:R-:W2:Y:S04]  /*772e0*/  LDL.LU R200, [R1+0x29c8] ;  /* 0x0029c80001c87983 */ /* 0x000ea80000300800 */
[----:B------:R1:W-:Y:S02]  /*772f0*/  LDGSTS.E [R5+0x5800], desc[UR6][R6.64], P0 ;  /* 0x0580000006057fae */ /* 0x0003e40008121846 */
[----:B-1----:R-:W-:Y:S02]  /*77300*/  IMAD.MOV.U32 R6, RZ, RZ, R196 ;  /* 0x000000ffff067224 */ /* 0x002fe400078e00c4 */
[----:B------:R-:W-:Y:S01]  /*77310*/  IMAD.MOV.U32 R7, RZ, RZ, R197 ;  /* 0x000000ffff077224 */ /* 0x000fe200078e00c5 */
[-C--:B------:R-:W-:Y:S01]  /*77320*/  IADD3 R31, P1, R31, R245.reuse, RZ ;  /* 0x000000f51f1f7210 */ /* 0x080fe20007f3e0ff */
[----:B------:R-:W2:Y:S04]  /*77330*/  LDL.LU R197, [R1+0x29cc] ;  /* 0x0029cc0001c57983 */ /* 0x000ea80000300800 */
[----:B------:R1:W-:Y:S04]  /*77340*/  LDGSTS.E [R5+0x5c00], desc[UR6][R6.64], P0 ;  /* 0x05c0000006057fae */ /* 0x0003e80008121846 */
[----:B------:R-:W2:Y:S01]  /*77350*/  LDL.LU R196, [R1+0x2a08] ;  /* 0x002a080001c47983 */ /* 0x000ea20000300800 */
[----:B------:R-:W-:Y:S01]  /*77360*/  IMAD.X R34, R34, 0x1, R2, P1 ;  /* 0x0000000122227824 */ /* 0x000fe200008e0602 */
[----:B-1----:R-:W-:Y:S01]  /*77370*/  MOV R6, R4 ;  /* 0x0000000400067202 */ /* 0x002fe20000000f00 */
[----:B------:R-:W-:Y:S01]  /*77380*/  IMAD.MOV.U32 R7, RZ, RZ, R220 ;  /* 0x000000ffff077224 */ /* 0x000fe200078e00dc */
[----:B------:R-:W-:Y:S01]  /*77390*/  IADD3 R35, P2, R35, R245, RZ ;  /* 0x000000f523237210 */ /* 0x000fe20007f5e0ff */
[----:B------:R-:W2:Y:S04]  /*773a0*/  LDL.LU R4, [R1+0x2a0c] ;  /* 0x002a0c0001047983 */ /* 0x000ea80000300800 */
[----:B------:R1:W-:Y:S04]  /*773b0*/  LDGSTS.E [R5+0x6000], desc[UR6][R6.64], P0 ;  /* 0x0600000006057fae */ /* 0x0003e80008121846 */
[----:B------:R-:W-:Y:S04]  /*773c0*/  STL [R1+0x28cc], R31 ;  /* 0x0028cc1f01007387 */ /* 0x000fe80000100800 */
[----:B------:R-:W-:Y:S01]  /*773d0*/  STL [R1+0x2888], R217 ;  /* 0x002888d901007387 */ /* 0x000fe20000100800 */
[----:B------:R-:W-:-:S03]  /*773e0*/  IMAD.X R213, R213, 0x1, R2, P2 ;  /* 0x00000001d5d57824 */ /* 0x000fc600010e0602 */
[----:B------:R-:W-:Y:S04]  /*773f0*/  STL [R1+0x290c], R35 ;  /* 0x00290c2301007387 */ /* 0x000fe80000100800 */
[----:B------:R1:W-:Y:S02]  /*77400*/  STL [R1+0x28c8], R34 ;  /* 0x0028c82201007387 */ /* 0x0003e40000100800 */
[----:B-1----:R-:W-:Y:S02]  /*77410*/  IMAD.MOV.U32 R6, RZ, RZ, R216 ;  /* 0x000000ffff067224 */ /* 0x002fe400078e00d8 */
[----:B------:R-:W-:-:S05]  /*77420*/  IMAD.MOV.U32 R7, RZ, RZ, R217 ;  /* 0x000000ffff077224 */ /* 0x000fca00078e00d9 */
[----:B------:R1:W-:Y:S02]  /*77430*/  LDGSTS.E [R5+0x6400], desc[UR6][R6.64], P0 ;  /* 0x0640000006057fae */ /* 0x0003e40008121846 */
[----:B-1----:R-:W-:Y:S01]  /*77440*/  MOV R6, R31 ;  /* 0x0000001f00067202 */ /* 0x002fe20000000f00 */
[----:B------:R-:W-:Y:S02]  /*77450*/  IMAD.MOV.U32 R7, RZ, RZ, R34 ;  /* 0x000000ffff077224 */ /* 0x000fe400078e0022 */
[----:B------:R-:W2:Y:S04]  /*77460*/  LDL.LU R34, [R1+0x2254] ;  /* 0x0022540001227983 */ /* 0x000ea80000300800 */
[----:B------:R1:W-:Y:S02]  /*77470*/  LDGSTS.E [R5+0x6800], desc[UR6][R6.64], P0 ;  /* 0x0680000006057fae */ /* 0x0003e40008121846 */
[----:B-1----:R-:W-:Y:S01]  /*77480*/  IMAD.MOV.U32 R6, RZ, RZ, R35 ;  /* 0x000000ffff067224 */ /* 0x002fe200078e0023 */
[----:B----4-:R-:W-:-:S05]  /*77490*/  IADD3 R209, P1, R209, R245, RZ ;  /* 0x000000f5d1d17210 */ /* 0x010fca0007f3e0ff */
[----:B------:R-:W-:Y:S04]  /*774a0*/  STL [R1+0x294c], R209 ;  /* 0x00294cd101007387 */ /* 0x000fe80000100800 */
[----:B------:R-:W-:Y:S04]  /*774b0*/  STL [R1+0x2908], R213 ;  /* 0x002908d501007387 */ /* 0x000fe80000100800 */
[----:B------:R-:W4:Y:S01]  /*774c0*/  LDL.LU R31, [R1+0x2294] ;  /* 0x00229400011f7983 */ /* 0x000f220000300800 */
[----:B---3--:R-:W-:-:S05]  /*774d0*/  IADD3 R201, P2, R201, R245, RZ ;  /* 0x000000f5c9c97210 */ /* 0x008fca0007f5e0ff */
[----:B------:R1:W-:Y:S04]  /*774e0*/  STL [R1+0x298c], R201 ;  /* 0x00298cc901007387 */ /* 0x0003e80000100800 */
[----:B------:R-:W3:Y:S01]  /*774f0*/  LDL.LU R35, [R1+0x2250] ;  /* 0x0022500001237983 */ /* 0x000ee20000300800 */
[----:B------:R-:W-:Y:S02]  /*77500*/  IMAD.MOV.U32 R7, RZ, RZ, R213 ;  /* 0x000000ffff077224 */ /* 0x000fe400078e00d5 */
[--C-:B------:R-:W-:Y:S02]  /*77510*/  IMAD.X R212, R212, 0x1, R2.reuse, P1 ;  /* 0x00000001d4d47824 */ /* 0x100fe400008e0602 */
[----:B--2---:R-:W-:Y:S01]  /*77520*/  IMAD.X R208, R208, 0x1, R2, P2 ;  /* 0x00000001d0d07824 */ /* 0x004fe200010e0602 */
[----:B------:R2:W-:Y:S01]  /*77530*/  LDGSTS.E [R5+0x6c00], desc[UR6][R6.64], P0 ;  /* 0x06c0000006057fae */ /* 0x0005e20008121846 */
[----:B------:R-:W-:Y:S01]  /*77540*/  IADD3 R197, P3, R197, R245, RZ ;  /* 0x000000f5c5c57210 */ /* 0x000fe20007f7e0ff */
[----:B--2---:R-:W-:-:S02]  /*77550*/  IMAD.MOV.U32 R6, RZ, RZ, R209 ;  /* 0x000000ffff067224 */ /* 0x004fc400078e00d1 */
[----:B------:R-:W-:Y:S01]  /*77560*/  IMAD.MOV.U32 R7, RZ, RZ, R212 ;  /* 0x000000ffff077224 */ /* 0x000fe200078e00d4 */
[----:B------:R-:W-:-:S04]  /*77570*/  IADD3.X R200, R200, R2, RZ, P3, !PT ;  /* 0x00000002c8c87210 */ /* 0x000fc80001ffe4ff */
[----:B------:R2:W-:Y:S01]  /*77580*/  LDGSTS.E [R5+0x7000], desc[UR6][R6.64], P0 ;  /* 0x0700000006057fae */ /* 0x0005e20008121846 */
[----:B------:R-:W-:Y:S01]  /*77590*/  IADD3 R4, P1, R4, R245, RZ ;  /* 0x000000f504047210 */ /* 0x000fe20007f3e0ff */
[----:B--2---:R-:W-:Y:S02]  /*775a0*/  IMAD.MOV.U32 R6, RZ, RZ, R201 ;  /* 0x000000ffff067224 */ /* 0x004fe400078e00c9 */
[----:B------:R-:W-:Y:S02]  /*775b0*/  IMAD.MOV.U32 R7, RZ, RZ, R208 ;  /* 0x000000ffff077224 */ /* 0x000fe400078e00d0 */
[----:B------:R-:W-:-:S03]  /*775c0*/  IMAD.X R196, R196, 0x1, R2, P1 ;  /* 0x00000001c4c47824 */ /* 0x000fc600008e0602 */
[----:B------:R2:W-:Y:S04]  /*775d0*/  LDGSTS.E [R5+0x7400], desc[UR6][R6.64], P0 ;  /* 0x0740000006057fae */ /* 0x0005e80008121846 */
[----:B------:R-:W-:Y:S04]  /*775e0*/  STL [R1+0x2948], R212 ;  /* 0x002948d401007387 */ /* 0x000fe80000100800 */
[----:B------:R-:W-:Y:S04]  /*775f0*/  STL [R1+0x29cc], R197 ;  /* 0x0029ccc501007387 */ /* 0x000fe80000100800 */
[----:B------:R-:W-:Y:S04]  /*77600*/  STL [R1+0x2a0c], R4 ;  /* 0x002a0c0401007387 */ /* 0x000fe80000100800 */
[----:B------:R-:W-:Y:S01]  /*77610*/  STL [R1+0x2988], R208 ;  /* 0x002988d001007387 */ /* 0x000fe20000100800 */
[----:B--2---:R-:W-:Y:S01]  /*77620*/  MOV R6, R197 ;  /* 0x000000c500067202 */ /* 0x004fe20000000f00 */
[----:B------:R-:W-:-:S02]  /*77630*/  IMAD.MOV.U32 R7, RZ, RZ, R200 ;  /* 0x000000ffff077224 */ /* 0x000fc400078e00c8 */
[----:B------:R2:W-:Y:S04]  /*77640*/  STL [R1+0x29c8], R200 ;  /* 0x0029c8c801007387 */ /* 0x0005e80000100800 */
[----:B------:R2:W-:Y:S01]  /*77650*/  LDGSTS.E [R5+0x7800], desc[UR6][R6.64], P0 ;  /* 0x0780000006057fae */ /* 0x0005e20008121846 */
[----:B------:R-:W-:-:S03]  /*77660*/  IADD3 R34, P1, R34, R245, RZ ;  /* 0x000000f522227210 */ /* 0x000fc60007f3e0ff */
[----:B------:R2:W-:Y:S01]  /*77670*/  STL [R1+0x2a08], R196 ;  /* 0x002a08c401007387 */ /* 0x0005e20000100800 */
[----:B-1----:R-:W-:Y:S01]  /*77680*/  MOV R201, R8 ;  /* 0x0000000800c97202 */ /* 0x002fe20000000f00 */
[----:B--2---:R-:W-:Y:S02]  /*77690*/  IMAD.MOV.U32 R200, RZ, RZ, R64 ;  /* 0x000000ffffc87224 */ /* 0x004fe400078e0040 */
[----:B------:R-:W-:Y:S02]  /*776a0*/  IMAD.MOV.U32 R197, RZ, RZ, R9 ;  /* 0x000000ffffc57224 */ /* 0x000fe400078e0009 */
[----:B------:R-:W-:Y:S02]  /*776b0*/  IMAD.MOV.U32 R6, RZ, RZ, R4 ;  /* 0x000000ffff067224 */ /* 0x000fe400078e0004 */
[----:B------:R-:W-:Y:S02]  /*776c0*/  IMAD.MOV.U32 R7, RZ, RZ, R196 ;  /* 0x000000ffff077224 */ /* 0x000fe400078e00c4 */
[----:B------:R-:W-:Y:S01]  /*776d0*/  IMAD.MOV.U32 R196, RZ, RZ, R65 ;  /* 0x000000ffffc47224 */ /* 0x000fe200078e0041 */
[----:B------:R-:W-:Y:S04]  /*776e0*/  STL [R1+0x2254], R34 ;  /* 0x0022542201007387 */ /* 0x000fe80000100800 */
[----:B------:R1:W-:Y:S01]  /*776f0*/  LDGSTS.E [R5+0x7c00], desc[UR6][R6.64], P0 ;  /* 0x07c0000006057fae */ /* 0x0003e20008121846 */
[----:B------:R-:W-:-:S02]  /*77700*/  IMAD.MOV.U32 R220, RZ, RZ, R77 ;  /* 0x000000ffffdc7224 */ /* 0x000fc400078e004d */
[----:B------:R-:W-:Y:S01]  /*77710*/  IMAD.MOV.U32 R216, RZ, RZ, R81 ;  /* 0x000000ffffd87224 */ /* 0x000fe200078e0051 */
[----:B------:R-:W-:Y:S01]  /*77720*/  MOV R217, R21 ;  /* 0x0000001500d97202 */ /* 0x000fe20000000f00 */
[----:B------:R-:W-:Y:S02]  /*77730*/  IMAD.MOV.U32 R212, RZ, RZ, R85 ;  /* 0x000000ffffd47224 */ /* 0x000fe400078e0055 */
[----:B-1----:R-:W-:Y:S01]  /*77740*/  IMAD.MOV.U32 R6, RZ, RZ, R69 ;  /* 0x000000ffff067224 */ /* 0x002fe200078e0045 */
        /* <DEDUP_REMOVED lines=33> */
[----:B------:R-:W-:Y:S01]  /*77960*/  IMAD.MOV.U32 R73, RZ, RZ, R60 ;  /* 0x000000ffff497224 */ /* 0x000fe200078e003c */
[----:B------:R-:W-:Y:S01]  /*77970*/  MOV R68, R125 ;  /* 0x0000007d00447202 */ /* 0x000fe20000000f00 */
[----:B------:R-:W-:Y:S01]  /*77980*/  IMAD.MOV.U32 R69, RZ, RZ, R61 ;  /* 0x000000ffff457224 */ /* 0x000fe200078e003d */
        /* <DEDUP_REMOVED lines=14> */
[----:B------:R-:W-:-:S02]  /*77a70*/  LOP3.LUT R4, R30, 0x10, RZ, 0x3c, !PT ;  /* 0x000000101e047812 */ /* 0x000fc400078e3cff */
[----:B----4-:R-:W-:-:S05]  /*77a80*/  IADD3 R31, P2, R31, R245, RZ ;  /* 0x000000f51f1f7210 */ /* 0x010fca0007f5e0ff */
[----:B------:R-:W-:Y:S01]  /*77a90*/  STL [R1+0x2294], R31 ;  /* 0x0022941f01007387 */ /* 0x000fe20000100800 */
[----:B---3--:R-:W-:-:S05]  /*77aa0*/  IMAD.X R35, R35, 0x1, R2, P1 ;  /* 0x0000000123237824 */ /* 0x008fca00008e0602 */
[----:B------:R-:W-:Y:S04]  /*77ab0*/  STL [R1+0x2250], R35 ;  /* 0x0022502301007387 */ /* 0x000fe80000100800 */
[----:B------:R1:W-:Y:S04]  /*77ac0*/  STL.64 [R1+0x2038], R200 ;  /* 0x002038c801007387 */ /* 0x0003e80000100a00 */
[----:B------:R2:W-:Y:S04]  /*77ad0*/  STL.64 [R1+0x2030], R196 ;  /* 0x002030c401007387 */ /* 0x0005e80000100a00 */
[----:B------:R3:W-:Y:S04]  /*77ae0*/  STL.64 [R1+0x2028], R236 ;  /* 0x002028ec01007387 */ /* 0x0007e80000100a00 */
[----:B------:R-:W-:Y:S04]  /*77af0*/  STL.64 [R1+0x1f40], R6 ;  /* 0x001f400601007387 */ /* 0x000fe80000100a00 */
[----:B------:R4:W-:Y:S04]  /*77b00*/  STL.64 [R1+0x2020], R232 ;  /* 0x002020e801007387 */ /* 0x0009e80000100a00 */
[----:B------:R4:W-:Y:S04]  /*77b10*/  STL.64 [R1+0x2018], R228 ;  /* 0x002018e401007387 */ /* 0x0009e80000100a00 */
[----:B------:R4:W-:Y:S04]  /*77b20*/  STL.64 [R1+0x2010], R224 ;  /* 0x002010e001007387 */ /* 0x0009e80000100a00 */
[----:B------:R4:W-:Y:S04]  /*77b30*/  STL.64 [R1+0x2008], R220 ;  /* 0x002008dc01007387 */ /* 0x0009e80000100a00 */
[----:B------:R4:W-:Y:S04]  /*77b40*/  STL.64 [R1+0x2000], R250 ;  /* 0x002000fa01007387 */ /* 0x0009e80000100a00 */
[----:B------:R4:W-:Y:S04]  /*77b50*/  STL.64 [R1+0x1ff8], R216 ;  /* 0x001ff8d801007387 */ /* 0x0009e80000100a00 */
[----:B------:R4:W-:Y:S01]  /*77b60*/  STL.64 [R1+0x1ff0], R248 ;  /* 0x001ff0f801007387 */ /* 0x0009e20000100a00 */
[----:B------:R-:W-:-:S03]  /*77b70*/  MOV R245, R33 ;  /* 0x0000002100f57202 */ /* 0x000fc60000000f00 */
[----:B------:R4:W-:Y:S04]  /*77b80*/  STL.64 [R1+0x1fe8], R212 ;  /* 0x001fe8d401007387 */ /* 0x0009e80000100a00 */
[----:B------:R4:W-:Y:S04]  /*77b90*/  STL.64 [R1+0x1fe0], R246 ;  /* 0x001fe0f601007387 */ /* 0x0009e80000100a00 */
[----:B------:R4:W-:Y:S04]  /*77ba0*/  STL.64 [R1+0x1fd8], R208 ;  /* 0x001fd8d001007387 */ /* 0x0009e80000100a00 */
[----:B------:R4:W-:Y:S04]  /*77bb0*/  STL.64 [R1+0x1fd0], R12 ;  /* 0x001fd00c01007387 */ /* 0x0009e80000100a00 */
[----:B------:R4:W-:Y:S01]  /*77bc0*/  STL.64 [R1+0x1fc8], R244 ;  /* 0x001fc8f401007387 */ /* 0x0009e20000100a00 */
[----:B------:R-:W-:-:S03]  /*77bd0*/  IMAD.MOV.U32 R33, RZ, RZ, R44 ;  /* 0x000000ffff217224 */ /* 0x000fc600078e002c */
[----:B------:R4:W-:Y:S04]  /*77be0*/  STL.64 [R1+0x1fc0], R20 ;  /* 0x001fc01401007387 */ /* 0x0009e80000100a00 */
[----:B------:R-:W-:Y:S04]  /*77bf0*/  STL.64 [R1+0x1fb8], R36 ;  /* 0x001fb82401007387 */ /* 0x000fe80000100a00 */
[----:B------:R4:W-:Y:S04]  /*77c00*/  STL.64 [R1+0x1fb0], R8 ;  /* 0x001fb00801007387 */ /* 0x0009e80000100a00 */
        /* <DEDUP_REMOVED lines=9> */
[----:B------:R4:W-:Y:S04]  /*77ca0*/  STL.64 [R1+0x1f60], R10 ;  /* 0x001f600a01007387 */ /* 0x0009e80000100a00 */
[----:B------:R4:W-:Y:S04]  /*77cb0*/  STL.64 [R1+0x1f58], R64 ;  /* 0x001f584001007387 */ /* 0x0009e80000100a00 */
[----:B-1----:R-:W4:Y:S04]  /*77cc0*/  LDL.LU.64 R200, [R1+0x2b48] ;  /* 0x002b480001c87983 */ /* 0x002f280000300a00 */
[----:B------:R-:W-:Y:S04]  /*77cd0*/  STL.64 [R1+0x1f50], R72 ;  /* 0x001f504801007387 */ /* 0x000fe80000100a00 */
[----:B--2---:R-:W2:Y:S04]  /*77ce0*/  LDL.LU.64 R196, [R1+0x2b40] ;  /* 0x002b400001c47983 */ /* 0x004ea80000300a00 */
[----:B------:R-:W-:Y:S04]  /*77cf0*/  STL.64 [R1+0x1f48], R68 ;  /* 0x001f484401007387 */ /* 0x000fe80000100a00 */
[----:B---3--:R-:W3:Y:S04]  /*77d00*/  LDL.LU.64 R236, [R1+0x2b38] ;  /* 0x002b380001ec7983 */ /* 0x008ee80000300a00 */
[----:B----4-:R-:W4:Y:S04]  /*77d10*/  LDL.LU.64 R232, [R1+0x2b30] ;  /* 0x002b300001e87983 */ /* 0x010f280000300a00 */
[----:B------:R-:W2:Y:S04]  /*77d20*/  LDL.LU.64 R228, [R1+0x2b28] ;  /* 0x002b280001e47983 */ /* 0x000ea80000300a00 */
[----:B------:R-:W3:Y:S04]  /*77d30*/  LDL.LU.64 R224, [R1+0x2b20] ;  /* 0x002b200001e07983 */ /* 0x000ee80000300a00 */
[----:B------:R-:W4:Y:S04]  /*77d40*/  LDL.LU.64 R220, [R1+0x2b18] ;  /* 0x002b180001dc7983 */ /* 0x000f280000300a00 */
[----:B------:R-:W2:Y:S04]  /*77d50*/  LDL.LU.64 R250, [R1+0x2b10] ;  /* 0x002b100001fa7983 */ /* 0x000ea80000300a00 */
[----:B------:R-:W3:Y:S04]  /*77d60*/  LDL.LU.64 R216, [R1+0x2b08] ;  /* 0x002b080001d87983 */ /* 0x000ee80000300a00 */
[----:B------:R-:W4:Y:S04]  /*77d70*/  LDL.LU.64 R248, [R1+0x2b00] ;  /* 0x002b000001f87983 */ /* 0x000f280000300a00 */
[----:B------:R-:W2:Y:S04]  /*77d80*/  LDL.LU.64 R212, [R1+0x2af8] ;  /* 0x002af80001d47983 */ /* 0x000ea80000300a00 */
[----:B------:R-:W3:Y:S04]  /*77d90*/  LDL.LU.64 R246, [R1+0x2af0] ;  /* 0x002af00001f67983 */ /* 0x000ee80000300a00 */
[----:B------:R-:W4:Y:S04]  /*77da0*/  LDL.LU.64 R208, [R1+0x2ae8] ;  /* 0x002ae80001d07983 */ /* 0x000f280000300a00 */
[----:B------:R-:W-:Y:S04]  /*77db0*/  LDGSTS.E [R5+0xb800], desc[UR6][R244.64], P0 ;  /* 0x0b800000f4057fae */ /* 0x000fe80008121846 */
[----:B------:R-:W2:Y:S04]  /*77dc0*/  LDL.LU R12, [R1+0x22d4] ;  /* 0x0022d400010c7983 */ /* 0x000ea80000300800 */
        /* <DEDUP_REMOVED lines=11> */
[----:B------:R-:W4:Y:S04]  /*77e80*/  LDL.LU R21, [R1+0x2290] ;  /* 0x0022900001157983 */ /* 0x000f280000300800 */
[----:B------:R-:W-:Y:S04]  /*77e90*/  LDGSTS.E [R5+0xe400], desc[UR6][R80.64], P0 ;  /* 0x0e40000050057fae */ /* 0x000fe80008121846 */
[----:B------:R-:W3:Y:S04]  /*77ea0*/  LDL.LU R8, [R1+0x2314] ;  /* 0x0023140001087983 */ /* 0x000ee80000300800 */
[----:B------:R-:W-:Y:S04]  /*77eb0*/  LDGSTS.E [R5+0xe800], desc[UR6][R76.64], P0 ;  /* 0x0e8000004c057fae */ /* 0x000fe80008121846 */
[----:B------:R-:W-:Y:S04]  /*77ec0*/  LDGSTS.E [R5+0xec00], desc[UR6][R10.64], P0 ;  /* 0x0ec000000a057fae */ /* 0x000fe80008121846 */
[----:B------:R1:W-:Y:S04]  /*77ed0*/  LDGSTS.E [R5+0xf000], desc[UR6][R64.64], P0 ;  /* 0x0f00000040057fae */ /* 0x0003e80008121846 */
[----:B------:R-:W3:Y:S04]  /*77ee0*/  LDL.LU R24, [R1+0x22d0] ;  /* 0x0022d00001187983 */ /* 0x000ee80000300800 */
[----:B------:R-:W3:Y:S04]  /*77ef0*/  LDL.LU R17, [R1+0x2354] ;  /* 0x0023540001117983 */ /* 0x000ee80000300800 */
[----:B------:R-:W3:Y:S04]  /*77f00*/  LDL.LU R20, [R1+0x2310] ;  /* 0x0023100001147983 */ /* 0x000ee80000300800 */
[----:B------:R-:W3:Y:S04]  /*77f10*/  LDL.LU R13, [R1+0x2394] ;  /* 0x00239400010d7983 */ /* 0x000ee80000300800 */
[----:B------:R-:W3:Y:S04]  /*77f20*/  LDL.LU R30, [R1+0x2350] ;  /* 0x00235000011e7983 */ /* 0x000ee80000300800 */
[----:B------:R-:W-:Y:S04]  /*77f30*/  LDGSTS.E [R5+0xf400], desc[UR6][R72.64], P0 ;  /* 0x0f40000048057fae */ /* 0x000fe80008121846 */
[----:B------:R-:W-:Y:S04]  /*77f40*/  LDGSTS.E [R5+0xf800], desc[UR6][R68.64], P0 ;  /* 0x0f80000044057fae */ /* 0x000fe80008121846 */
[----:B------:R1:W-:Y:S04]  /*77f50*/  LDGSTS.E [R5+0xfc00], desc[UR6][R6.64], P0 ;  /* 0x0fc0000006057fae */ /* 0x0003e80008121846 */
[----:B------:R-:W3:Y:S04]  /*77f60*/  LDL.LU R10, [R1+0x23d4] ;  /* 0x0023d400010a7983 */ /* 0x000ee80000300800 */
[----:B------:R-:W3:Y:S01]  /*77f70*/  LDL.LU R29, [R1+0x2390] ;  /* 0x00239000011d7983 */ /* 0x000ee20000300800 */
[----:B-1----:R-:W-:-:S03]  /*77f80*/  IMAD.SHL.U32 R64, R242, 0x20, RZ ;  /* 0x00000020f2407824 */ /* 0x002fc600078e00ff */
[----:B------:R-:W3:Y:S01]  /*77f90*/  LDL.LU R9, [R1+0x2414] ;  /* 0x0024140001097983 */ /* 0x000ee20000300800 */
[----:B------:R-:W-:-:S03]  /*77fa0*/  IMAD.SHL.U32 R64, R64, 0x4, RZ ;  /* 0x0000000440407824 */ /* 0x000fc600078e00ff */
[----:B------:R-:W3:Y:S01]  /*77fb0*/  LDL.LU R28, [R1+0x23d0] ;  /* 0x0023d000011c7983 */ /* 0x000ee20000300800 */
[----:B------:R-:W-:-:S03]  /*77fc0*/  VIADD R4, R4, UR13 ;  /* 0x0000000d04047c36 */ /* 0x000fc60008000000 */
[----:B------:R-:W3:Y:S01]  /*77fd0*/  LDL.LU R16, [R1+0x2410] ;  /* 0x0024100001107983 */ /* 0x000ee20000300800 */
[----:B------:R-:W-:Y:S01]  /*77fe0*/  IMAD.MOV.U32 R7, RZ, RZ, R35 ;  /* 0x000000ffff077224 */ /* 0x000fe200078e0023 */
[----:B------:R-:W-:-:S05]  /*77ff0*/  MOV R6, R34 ;  /* 0x0000002200067202 */ /* 0x000fca0000000f00 */
[----:B------:R1:W-:Y:S02]  /*78000*/  LDGSTS.E [R4+0x80], desc[UR6][R6.64], P0 ;  /* 0x0008000006047fae */ /* 0x0003e40008121846 */
[----:B-1----:R-:W-:Y:S01]  /*78010*/  IMAD.MOV.U32 R6, RZ, RZ, R31 ;  /* 0x000000ffff067224 */ /* 0x002fe200078e001f */
[----:B--2---:R-:W-:-:S05]  /*78020*/  IADD3 R12, P1, R12, R64, RZ ;  /* 0x000000400c0c7210 */ /* 0x004fca0007f3e0ff */
[----:B------:R-:W-:Y:S01]  /*78030*/  STL [R1+0x22d4], R12 ;  /* 0x0022d40c01007387 */ /* 0x000fe20000100800 */
[----:B----4-:R-:W-:Y:S01]  /*78040*/  IMAD.X R21, R21, 0x1, R2, P2 ;  /* 0x0000000115157824 */ /* 0x010fe200010e0602 */
[----:B---3--:R-:W-:-:S04]  /*78050*/  IADD3 R8, P2, R8, R64, RZ ;  /* 0x0000004008087210 */ /* 0x008fc80007f5e0ff */
[----:B------:R1:W-:Y:S01]  /*78060*/  STL [R1+0x2290], R21 ;  /* 0x0022901501007387 */ /* 0x0003e20000100800 */
[----:B------:R-:W-:-:S03]  /*78070*/  IMAD.X R24, R24, 0x1, R2, P1 ;  /* 0x0000000118187824 */ /* 0x000fc600008e0602 */
[----:B------:R-:W2:Y:S01]  /*78080*/  LDL.LU R11, [R1+0x2454] ;  /* 0x00245400010b7983 */ /* 0x000ea20000300800 */
[----:B------:R-:W-:-:S03]  /*78090*/  IMAD.MOV.U32 R7, RZ, RZ, R21 ;  /* 0x000000ffff077224 */ /* 0x000fc600078e0015 */
[----:B------:R-:W3:Y:S04]  /*780a0*/  LDL.LU R25, [R1+0x2450] ;  /* 0x0024500001197983 */ /* 0x000ee80000300800 */
[----:B------:R-:W-:Y:S04]  /*780b0*/  STL [R1+0x2314], R8 ;  /* 0x0023140801007387 */ /* 0x000fe80000100800 */
[----:B------:R4:W-:Y:S04]  /*780c0*/  STL [R1+0x22d0], R24 ;  /* 0x0022d01801007387 */ /* 0x0009e80000100800 */
[----:B------:R4:W-:Y:S04]  /*780d0*/  LDGSTS.E [R4+0x480], desc[UR6][R6.64], P0 ;  /* 0x0048000006047fae */ /* 0x0009e80008121846 */
[----:B-1----:R-:W3:Y:S01]  /*780e0*/  LDL.LU R21, [R1+0x2494] ;  /* 0x0024940001157983 */ /* 0x002ee20000300800 */
[-C--:B------:R-:W-:Y:S01]  /*780f0*/  IADD3 R17, P1, R17, R64.reuse, RZ ;  /* 0x0000004011117210 */ /* 0x080fe20007f3e0ff */
[----:B------:R-:W-:Y:S01]  /*78100*/  IMAD.X R20, R20, 0x1, R2, P2 ;  /* 0x0000000114147824 */ /* 0x000fe200010e0602 */
[----:B------:R-:W-:-:S02]  /*78110*/  IADD3 R13, P2, R13, R64, RZ ;  /* 0x000000400d0d7210 */ /* 0x000fc40007f5e0ff */
[----:B----4-:R-:W-:Y:S01]  /*78120*/  MOV R6, R12 ;  /* 0x0000000c00067202 */ /* 0x010fe20000000f00 */
[----:B------:R-:W-:Y:S02]  /*78130*/  IMAD.MOV.U32 R7, RZ, RZ, R24 ;  /* 0x000000ffff077224 */ /* 0x000fe400078e0018 */
[----:B------:R-:W4:Y:S04]  /*78140*/  LDL.LU R24, [R1+0x2490] ;  /* 0x0024900001187983 */ /* 0x000f280000300800 */
[----:B------:R1:W-:Y:S04]  /*78150*/  LDGSTS.E [R4+0x880], desc[UR6][R6.64], P0 ;  /* 0x0088000006047fae */ /* 0x0003e80008121846 */
[----:B------:R-:W-:Y:S04]  /*78160*/  STL [R1+0x2354], R17 ;  /* 0x0023541101007387 */ /* 0x000fe80000100800 */
[----:B------:R1:W-:Y:S01]  /*78170*/  STL [R1+0x2310], R20 ;  /* 0x0023101401007387 */ /* 0x0003e20000100800 */
[----:B------:R-:W-:-:S03]  /*78180*/  IMAD.X R30, R30, 0x1, R2, P1 ;  /* 0x000000011e1e7824 */ /* 0x000fc600008e0602 */
[----:B------:R-:W4:Y:S01]  /*78190*/  LDL.LU R12, [R1+0x24d4] ;  /* 0x0024d400010c7983 */ /* 0x000f220000300800 */
[----:B------:R-:W-:Y:S01]  /*781a0*/  IADD3 R10, P1, R10, R64, RZ ;  /* 0x000000400a0a7210 */ /* 0x000fe20007f3e0ff */
[----:B-1----:R-:W-:Y:S02]  /*781b0*/  IMAD.MOV.U32 R6, RZ, RZ, R8 ;  /* 0x000000ffff067224 */ /* 0x002fe400078e0008 */
[----:B------:R-:W-:Y:S02]  /*781c0*/  IMAD.MOV.U32 R7, RZ, RZ, R20 ;  /* 0x000000ffff077224 */ /* 0x000fe400078e0014 */
[----:B------:R-:W4:Y:S04]  /*781d0*/  LDL.LU R20, [R1+0x24d0] ;  /* 0x0024d00001147983 */ /* 0x000f280000300800 */
[----:B------:R1:W-:Y:S04]  /*781e0*/  STL [R1+0x2394], R13 ;  /* 0x0023940d01007387 */ /* 0x0003e80000100800 */
[----:B------:R1:W-:Y:S04]  /*781f0*/  LDGSTS.E [R4+0xc80], desc[UR6][R6.64], P0 ;  /* 0x00c8000006047fae */ /* 0x0003e80008121846 */
[----:B------:R1:W-:Y:S04]  /*78200*/  STL [R1+0x2350], R30 ;  /* 0x0023501e01007387 */ /* 0x0003e80000100800 */
[----:B------:R-:W4:Y:S01]  /*78210*/  LDL.LU R8, [R1+0x2514] ;  /* 0x0025140001087983 */ /* 0x000f220000300800 */
[----:B------:R-:W-:Y:S01]  /*78220*/  IMAD.X R29, R29, 0x1, R2, P2 ;  /* 0x000000011d1d7824 */ /* 0x000fe200010e0602 */
[----:B-1----:R-:W-:Y:S01]  /*78230*/  MOV R6, R17 ;  /* 0x0000001100067202 */ /* 0x002fe20000000f00 */
[----:B------:R-:W-:Y:S01]  /*78240*/  IMAD.MOV.U32 R7, RZ, RZ, R30 ;  /* 0x000000ffff077224 */ /* 0x000fe200078e001e */
[----:B------:R-:W4:Y:S04]  /*78250*/  LDL.LU R17, [R1+0x2554] ;  /* 0x0025540001117983 */ /* 0x000f280000300800 */
[----:B------:R1:W-:Y:S04]  /*78260*/  STL [R1+0x23d4], R10 ;  /* 0x0023d40a01007387 */ /* 0x0003e80000100800 */
[----:B------:R-:W-:Y:S04]  /*78270*/  STL [R1+0x2390], R29 ;  /* 0x0023901d01007387 */ /* 0x000fe80000100800 */
[----:B------:R1:W-:Y:S02]  /*78280*/  LDGSTS.E [R4+0x1080], desc[UR6][R6.64], P0 ;  /* 0x0108000006047fae */ /* 0x0003e40008121846 */
[----:B-1----:R-:W-:-:S02]  /*78290*/  IMAD.MOV.U32 R6, RZ, RZ, R13 ;  /* 0x000000ffff067224 */ /* 0x002fc400078e000d */
[----:B------:R-:W4:Y:S01]  /*782a0*/  LDL.LU R13, [R1+0x2510] ;  /* 0x00251000010d7983 */ /* 0x000f220000300800 */
[----:B------:R-:W-:Y:S01]  /*782b0*/  IADD3 R9, P2, R9, R64, RZ ;  /* 0x0000004009097210 */ /* 0x000fe20007f5e0ff */
[--C-:B------:R-:W-:Y:S02]  /*782c0*/  IMAD.X R28, R28, 0x1, R2.reuse, P1 ;  /* 0x000000011c1c7824 */ /* 0x100fe400008e0602 */
[----:B------:R-:W-:Y:S02]  /*782d0*/  IMAD.MOV.U32 R7, RZ, RZ, R29 ;  /* 0x000000ffff077224 */ /* 0x000fe400078e001d */
[----:B------:R1:W-:Y:S04]  /*782e0*/  STL [R1+0x2414], R9 ;  /* 0x0024140901007387 */ /* 0x0003e80000100800 */
[----:B------:R-:W-:Y:S04]  /*782f0*/  STL [R1+0x23d0], R28 ;  /* 0x0023d01c01007387 */ /* 0x000fe80000100800 */
[----:B------:R-:W4:Y:S04]  /*78300*/  LDL.LU R5, [R1+0x2594] ;  /* 0x0025940001057983 */ /* 0x000f280000300800 */
[----:B------:R-:W4:Y:S04]  /*78310*/  LDL.LU R30, [R1+0x2550] ;  /* 0x00255000011e7983 */ /* 0x000f280000300800 */
[----:B------:R1:W-:Y:S01]  /*78320*/  LDGSTS.E [R4+0x1480], desc[UR6][R6.64], P0 ;  /* 0x0148000006047fae */ /* 0x0003e20008121846 */
[----:B------:R-:W-:Y:S01]  /*78330*/  IMAD.X R16, R16, 0x1, R2, P2 ;  /* 0x0000000110107824 */ /* 0x000fe200010e0602 */
[----:B-1----:R-:W-:Y:S01]  /*78340*/  MOV R6, R10 ;  /* 0x0000000a00067202 */ /* 0x002fe20000000f00 */
[----:B------:R-:W-:-:S05]  /*78350*/  IMAD.MOV.U32 R7, RZ, RZ, R28 ;  /* 0x000000ffff077224 */ /* 0x000fca00078e001c */
[----:B------:R1:W-:Y:S02]  /*78360*/  LDGSTS.E [R4+0x1880], desc[UR6][R6.64], P0 ;  /* 0x0188000006047fae */ /* 0x0003e40008121846 */
[----:B-1----:R-:W-:Y:S02]  /*78370*/  IMAD.MOV.U32 R6, RZ, RZ, R9 ;  /* 0x000000ffff067224 */ /* 0x002fe400078e0009 */
[----:B------:R-:W-:-:S05]  /*78380*/  IMAD.MOV.U32 R7, RZ, RZ, R16 ;  /* 0x000000ffff077224 */ /* 0x000fca00078e0010 */
[----:B------:R1:W-:Y:S01]  /*78390*/  LDGSTS.E [R4+0x1c80], desc[UR6][R6.64], P0 ;  /* 0x01c8000006047fae */ /* 0x0003e20008121846 */
[----:B--2---:R-:W-:-:S05]  /*783a0*/  IADD3 R11, P1, R11, R64, RZ ;  /* 0x000000400b0b7210 */ /* 0x004fca0007f3e0ff */
[----:B------:R-:W-:Y:S01]  /*783b0*/  STL [R1+0x2454], R11 ;  /* 0x0024540b01007387 */ /* 0x000fe20000100800 */
[--C-:B---3--:R-:W-:Y:S01]  /*783c0*/  IMAD.X R25, R25, 0x1, R2.reuse, P1 ;  /* 0x0000000119197824 */ /* 0x108fe200008e0602 */
[-C--:B------:R-:W-:Y:S02]  /*783d0*/  IADD3 R21, P2, R21, R64.reuse, RZ ;  /* 0x0000004015157210 */ /* 0x080fe40007f5e0ff */
[----:B------:R2:W-:Y:S04]  /*783e0*/  STL [R1+0x2410], R16 ;  /* 0x0024101001007387 */ /* 0x0005e80000100800 */
[----:B------:R-:W3:Y:S04]  /*783f0*/  LDL.LU R10, [R1+0x25d4] ;  /* 0x0025d400010a7983 */ /* 0x000ee80000300800 */
[----:B------:R-:W3:Y:S04]  /*78400*/  LDL.LU R9, [R1+0x2590] ;  /* 0x0025900001097983 */ /* 0x000ee80000300800 */
[----:B------:R-:W-:Y:S04]  /*78410*/  STL [R1+0x2494], R21 ;  /* 0x0024941501007387 */ /* 0x000fe80000100800 */
[----:B------:R1:W-:Y:S04]  /*78420*/  STL [R1+0x2450], R25 ;  /* 0x0024501901007387 */ /* 0x0003e80000100800 */
[----:B--2---:R-:W2:Y:S04]  /*78430*/  LDL.LU R16, [R1+0x2614] ;  /* 0x0026140001107983 */ /* 0x004ea80000300800 */
[----:B------:R-:W2:Y:S01]  /*78440*/  LDL.LU R29, [R1+0x25d0] ;  /* 0x0025d000011d7983 */ /* 0x000ea20000300800 */
[----:B----4-:R-:W-:Y:S01]  /*78450*/  IMAD.X R24, R24, 0x1, R2, P2 ;  /* 0x0000000118187824 */ /* 0x010fe200010e0602 */
[----:B-1----:R-:W-:Y:S01]  /*78460*/  MOV R6, R11 ;  /* 0x0000000b00067202 */ /* 0x002fe20000000f00 */
[----:B------:R-:W-:Y:S01]  /*78470*/  IMAD.MOV.U32 R7, RZ, RZ, R25 ;  /* 0x000000ffff077224 */ /* 0x000fe200078e0019 */
[----:B------:R-:W-:-:S04]  /*78480*/  IADD3 R12, P1, R12, R64, RZ ;  /* 0x000000400c0c7210 */ /* 0x000fc80007f3e0ff */
[----:B------:R1:W-:Y:S04]  /*78490*/  LDGSTS.E [R4+0x2080], desc[UR6][R6.64], P0 ;  /* 0x0208000006047fae */ /* 0x0003e80008121846 */
[----:B------:R-:W-:Y:S04]  /*784a0*/  STL [R1+0x24d4], R12 ;  /* 0x0024d40c01007387 */ /* 0x000fe80000100800 */
[----:B------:R4:W-:Y:S04]  /*784b0*/  STL [R1+0x2490], R24 ;  /* 0x0024901801007387 */ /* 0x0009e80000100800 */
[----:B------:R-:W2:Y:S04]  /*784c0*/  LDL.LU R11, [R1+0x2654] ;  /* 0x00265400010b7983 */ /* 0x000ea80000300800 */
[----:B------:R-:W2:Y:S01]  /*784d0*/  LDL.LU R28, [R1+0x2610] ;  /* 0x00261000011c7983 */ /* 0x000ea20000300800 */
[----:B------:R-:W-:Y:S01]  /*784e0*/  IMAD.X R20, R20, 0x1, R2, P1 ;  /* 0x0000000114147824 */ /* 0x000fe200008e0602 */
[----:B------:R-:W-:Y:S01]  /*784f0*/  IADD3 R8, P2, R8, R64, RZ ;  /* 0x0000004008087210 */ /* 0x000fe20007f5e0ff */
[----:B-1----:R-:W-:-:S02]  /*78500*/  IMAD.MOV.U32 R6, RZ, RZ, R21 ;  /* 0x000000ffff067224 */ /* 0x002fc400078e0015 */
[----:B------:R-:W-:Y:S02]  /*78510*/  IMAD.MOV.U32 R7, RZ, RZ, R24 ;  /* 0x000000ffff077224 */ /* 0x000fe400078e0018 */
[----:B------:R-:W-:Y:S04]  /*78520*/  STL [R1+0x2514], R8 ;  /* 0x0025140801007387 */ /* 0x000fe80000100800 */
[----:B------:R1:W-:Y:S04]  /*78530*/  STL [R1+0x24d0], R20 ;  /* 0x0024d01401007387 */ /* 0x0003e80000100800 */
[----:B------:R-:W2:Y:S04]  /*78540*/  LDL.LU R25, [R1+0x2650] ;  /* 0x0026500001197983 */ /* 0x000ea80000300800 */
[----:B------:R-:W2:Y:S04]  /*78550*/  LDL.LU R21, [R1+0x2694] ;  /* 0x0026940001157983 */ /* 0x000ea80000300800 */
[----:B----4-:R-:W4:Y:S04]  /*78560*/  LDL.LU R24, [R1+0x2690] ;  /* 0x0026900001187983 */ /* 0x010f280000300800 */
[----:B------:R1:W-:Y:S01]  /*78570*/  LDGSTS.E [R4+0x2480], desc[UR6][R6.64], P0 ;  /* 0x0248000006047fae */ /* 0x0003e20008121846 */
[----:B------:R-:W-:-:S05]  /*78580*/  IADD3 R17, P1, R17, R64, RZ ;  /* 0x0000004011117210 */ /* 0x000fca0007f3e0ff */
[----:B------:R-:W-:Y:S01]  /*78590*/  STL [R1+0x2554], R17 ;  /* 0x0025541101007387 */ /* 0x000fe20000100800 */
[----:B-1----:R-:W-:Y:S01]  /*785a0*/  MOV R6, R12 ;  /* 0x0000000c00067202 */ /* 0x002fe20000000f00 */
[----:B------:R-:W-:-:S05]  /*785b0*/  IMAD.X R13, R13, 0x1, R2, P2 ;  /* 0x000000010d0d7824 */ /* 0x000fca00010e0602 */
[----:B------:R1:W-:Y:S04]  /*785c0*/  STL [R1+0x2510], R13 ;  /* 0x0025100d01007387 */ /* 0x0003e80000100800 */
[----:B------:R-:W4:Y:S01]  /*785d0*/  LDL.LU R12, [R1+0x26d4] ;  /* 0x0026d400010c7983 */ /* 0x000f220000300800 */
[----:B------:R-:W-:Y:S01]  /*785e0*/  IMAD.MOV.U32 R7, RZ, RZ, R20 ;  /* 0x000000ffff077224 */ /* 0x000fe200078e0014 */
[----:B------:R-:W-:Y:S01]  /*785f0*/  IADD3 R5, P2, R5, R64, RZ ;  /* 0x0000004005057210 */ /* 0x000fe20007f5e0ff */
[----:B------:R-:W-:Y:S01]  /*78600*/  IMAD.X R30, R30, 0x1, R2, P1 ;  /* 0x000000011e1e7824 */ /* 0x000fe200008e0602 */
[----:B------:R-:W4:Y:S04]  /*78610*/  LDL.LU R20, [R1+0x26d0] ;  /* 0x0026d00001147983 */ /* 0x000f280000300800 */
[----:B------:R1:W-:Y:S04]  /*78620*/  LDGSTS.E [R4+0x2880], desc[UR6][R6.64], P0 ;  /* 0x0288000006047fae */ /* 0x0003e80008121846 */
[----:B------:R-:W-:Y:S04]  /*78630*/  STL [R1+0x2594], R5 ;  /* 0x0025940501007387 */ /* 0x000fe80000100800 */
[----:B------:R-:W-:Y:S01]  /*78640*/  STL [R1+0x2550], R30 ;  /* 0x0025501e01007387 */ /* 0x000fe20000100800 */
[----:B-1----:R-:W-:-:S02]  /*78650*/  IMAD.MOV.U32 R6, RZ, RZ, R8 ;  /* 0x000000ffff067224 */ /* 0x002fc400078e0008 */
[----:B------:R-:W-:Y:S02]  /*78660*/  IMAD.MOV.U32 R7, RZ, RZ, R13 ;  /* 0x000000ffff077224 */ /* 0x000fe400078e000d */
[----:B------:R-:W4:Y:S04]  /*78670*/  LDL.LU R13, [R1+0x2714] ;  /* 0x00271400010d7983 */ /* 0x000f280000300800 */
[----:B------:R1:W-:Y:S04]  /*78680*/  LDGSTS.E [R4+0x2c80], desc[UR6][R6.64], P0 ;  /* 0x02c8000006047fae */ /* 0x0003e80008121846 */
[----:B------:R-:W4:Y:S01]  /*78690*/  LDL.LU R8, [R1+0x2754] ;  /* 0x0027540001087983 */ /* 0x000f220000300800 */
[----:B-1----:R-:W-:Y:S01]  /*786a0*/  MOV R6, R17 ;  /* 0x0000001100067202 */ /* 0x002fe20000000f00 */
[----:B------:R-:W-:-:S02]  /*786b0*/  IMAD.MOV.U32 R7, RZ, RZ, R30 ;  /* 0x000000ffff077224 */ /* 0x000fc400078e001e */
[----:B------:R-:W4:Y:S04]  /*786c0*/  LDL.LU R17, [R1+0x2710] ;  /* 0x0027100001117983 */ /* 0x000f280000300800 */
[----:B------:R1:W-:Y:S02]  /*786d0*/  LDGSTS.E [R4+0x3080], desc[UR6][R6.64], P0 ;  /* 0x0308000006047fae */ /* 0x0003e40008121846 */
[----:B-1----:R-:W-:Y:S01]  /*786e0*/  IMAD.MOV.U32 R6, RZ, RZ, R5 ;  /* 0x000000ffff067224 */ /* 0x002fe200078e0005 */
[----:B---3--:R-:W-:Y:S01]  /*786f0*/  IADD3 R10, P1, R10, R64, RZ ;  /* 0x000000400a0a7210 */ /* 0x008fe20007f3e0ff */
[----:B------:R-:W-:-:S04]  /*78700*/  IMAD.X R9, R9, 0x1, R2, P2 ;  /* 0x0000000109097824 */ /* 0x000fc800010e0602 */
[----:B------:R-:W-:Y:S04]  /*78710*/  STL [R1+0x25d4], R10 ;  /* 0x0025d40a01007387 */ /* 0x000fe80000100800 */
[----:B------:R1:W-:Y:S01]  /*78720*/  STL [R1+0x2590], R9 ;  /* 0x0025900901007387 */ /* 0x0003e20000100800 */
[-C--:B--2---:R-:W-:Y:S01]  /*78730*/  IADD3 R16, P2, R16, R64.reuse, RZ ;  /* 0x0000004010107210 */ /* 0x084fe20007f5e0ff */
[--C-:B------:R-:W-:Y:S02]  /*78740*/  IMAD.X R29, R29, 0x1, R2.reuse, P1 ;  /* 0x000000011d1d7824 */ /* 0x100fe400008e0602 */
[----:B------:R-:W-:Y:S02]  /*78750*/  IMAD.MOV.U32 R7, RZ, RZ, R9 ;  /* 0x000000ffff077224 */ /* 0x000fe400078e0009 */
[----:B-1----:R-:W2:Y:S04]  /*78760*/  LDL.LU R9, [R1+0x2750] ;  /* 0x0027500001097983 */ /* 0x002ea80000300800 */
[----:B------:R1:W-:Y:S04]  /*78770*/  STL [R1+0x2614], R16 ;  /* 0x0026141001007387 */ /* 0x0003e80000100800 */
[----:B------:R-:W-:Y:S04]  /*78780*/  STL [R1+0x25d0], R29 ;  /* 0x0025d01d01007387 */ /* 0x000fe80000100800 */
[----:B------:R-:W3:Y:S04]  /*78790*/  LDL.LU R5, [R1+0x2794] ;  /* 0x0027940001057983 */ /* 0x000ee80000300800 */
[----:B------:R1:W-:Y:S01]  /*787a0*/  LDGSTS.E [R4+0x3480], desc[UR6][R6.64], P0 ;  /* 0x0348000006047fae */ /* 0x0003e20008121846 */
[----:B------:R-:W-:Y:S01]  /*787b0*/  IADD3 R11, P1, R11, R64, RZ ;  /* 0x000000400b0b7210 */ /* 0x000fe20007f3e0ff */
[--C-:B------:R-:W-:Y:S01]  /*787c0*/  IMAD.X R28, R28, 0x1, R2.reuse, P2 ;  /* 0x000000011c1c7824 */ /* 0x100fe200010e0602 */
[----:B-1----:R-:W-:Y:S01]  /*787d0*/  MOV R6, R10 ;  /* 0x0000000a00067202 */ /* 0x002fe20000000f00 */
[----:B------:R-:W-:Y:S01]  /*787e0*/  IMAD.MOV.U32 R7, RZ, RZ, R29 ;  /* 0x000000ffff077224 */ /* 0x000fe200078e001d */
[----:B------:R-:W3:Y:S04]  /*787f0*/  LDL.LU R10, [R1+0x27d4] ;  /* 0x0027d400010a7983 */ /* 0x000ee80000300800 */
[----:B------:R1:W-:Y:S04]  /*78800*/  STL [R1+0x2654], R11 ;  /* 0x0026540b01007387 */ /* 0x0003e80000100800 */
[----:B------:R-:W-:Y:S04]  /*78810*/  STL [R1+0x2610], R28 ;  /* 0x0026101c01007387 */ /* 0x000fe80000100800 */
[----:B------:R1:W-:Y:S01]  /*78820*/  LDGSTS.E [R4+0x3880], desc[UR6][R6.64], P0 ;  /* 0x0388000006047fae */ /* 0x0003e20008121846 */
[----:B------:R-:W-:Y:S01]  /*78830*/  IMAD.X R25, R25, 0x1, R2, P1 ;  /* 0x0000000119197824 */ /* 0x000fe200008e0602 */
[----:B------:R-:W-:-:S05]  /*78840*/  IADD3 R21, P2, R21, R64, RZ ;  /* 0x0000004015157210 */ /* 0x000fca0007f5e0ff */
[----:B----4-:R-:W-:Y:S02]  /*78850*/  IMAD.X R24, R24, 0x1, R2, P2 ;  /* 0x0000000118187824 */ /* 0x010fe400010e0602 */
[----:B-1----:R-:W-:Y:S02]  /*78860*/  IMAD.MOV.U32 R6, RZ, RZ, R16 ;  /* 0x000000ffff067224 */ /* 0x002fe400078e0010 */
[----:B------:R-:W-:Y:S01]  /*78870*/  IMAD.MOV.U32 R7, RZ, RZ, R28 ;  /* 0x000000ffff077224 */ /* 0x000fe200078e001c */
[----:B------:R-:W4:Y:S04]  /*78880*/  LDL.LU R16, [R1+0x2790] ;  /* 0x0027900001107983 */ /* 0x000f280000300800 */
[----:B------:R-:W-:Y:S04]  /*78890*/  STL [R1+0x2694], R21 ;  /* 0x0026941501007387 */ /* 0x000fe80000100800 */
[----:B------:R1:W-:Y:S04]  /*788a0*/  STL [R1+0x2650], R25 ;  /* 0x0026501901007387 */ /* 0x0003e80000100800 */
[----:B------:R-:W4:Y:S04]  /*788b0*/  LDL.LU R31, [R1+0x2814] ;  /* 0x00281400011f7983 */ /* 0x000f280000300800 */
[----:B------:R1:W-:Y:S01]  /*788c0*/  LDGSTS.E [R4+0x3c80], desc[UR6][R6.64], P0 ;  /* 0x03c8000006047fae */ /* 0x0003e20008121846 */
[----:B------:R-:W-:-:S02]  /*788d0*/  IADD3 R12, P1, R12, R64, RZ ;  /* 0x000000400c0c7210 */ /* 0x000fc40007f3e0ff */
[----:B-1----:R-:W-:Y:S02]  /*788e0*/  MOV R6, R11 ;  /* 0x0000000b00067202 */ /* 0x002fe40000000f00 */
[----:B------:R-:W4:Y:S04]  /*788f0*/  LDL.LU R11, [R1+0x27d0] ;  /* 0x0027d000010b7983 */ /* 0x000f280000300800 */
[----:B------:R1:W-:Y:S04]  /*78900*/  STL [R1+0x26d4], R12 ;  /* 0x0026d40c01007387 */ /* 0x0003e80000100800 */
[----:B------:R-:W-:Y:S04]  /*78910*/  STL [R1+0x2690], R24 ;  /* 0x0026901801007387 */ /* 0x000fe80000100800 */
[----:B------:R-:W4:Y:S04]  /*78920*/  LDL.LU R29, [R1+0x2854] ;  /* 0x00285400011d7983 */ /* 0x000f280000300800 */
[----:B------:R-:W4:Y:S01]  /*78930*/  LDL.LU R32, [R1+0x2810] ;  /* 0x0028100001207983 */ /* 0x000f220000300800 */
[----:B------:R-:W-:-:S02]  /*78940*/  IMAD.MOV.U32 R7, RZ, RZ, R25 ;  /* 0x000000ffff077224 */ /* 0x000fc400078e0019 */
[----:B------:R-:W-:-:S03]  /*78950*/  IMAD.X R20, R20, 0x1, R2, P1 ;  /* 0x0000000114147824 */ /* 0x000fc600008e0602 */
[----:B------:R1:W-:Y:S01]  /*78960*/  LDGSTS.E [R4+0x4080], desc[UR6][R6.64], P0 ;  /* 0x0408000006047fae */ /* 0x0003e20008121846 */
[-C--:B------:R-:W-:Y:S02]  /*78970*/  IADD3 R13, P2, R13, R64.reuse, RZ ;  /* 0x000000400d0d7210 */ /* 0x080fe40007f5e0ff */
[----:B------:R-:W-:-:S03]  /*78980*/  IADD3 R8, P1, R8, R64, RZ ;  /* 0x0000004008087210 */ /* 0x000fc60007f3e0ff */
[----:B------:R-:W-:Y:S04]  /*78990*/  STL [R1+0x2714], R13 ;  /* 0x0027140d01007387 */ /* 0x000fe80000100800 */
[----:B------:R-:W-:Y:S01]  /*789a0*/  STL [R1+0x26d0], R20 ;  /* 0x0026d01401007387 */ /* 0x000fe20000100800 */
[----:B-1----:R-:W-:Y:S02]  /*789b0*/  IMAD.MOV.U32 R6, RZ, RZ, R21 ;  /* 0x000000ffff067224 */ /* 0x002fe400078e0015 */
[----:B------:R-:W-:Y:S01]  /*789c0*/  IMAD.MOV.U32 R7, RZ, RZ, R24 ;  /* 0x000000ffff077224 */ /* 0x000fe200078e0018 */
[----:B------:R-:W4:Y:S04]  /*789d0*/  LDL.LU R30, [R1+0x2850] ;  /* 0x00285000011e7983 */ /* 0x000f280000300800 */
[----:B------:R-:W-:Y:S04]  /*789e0*/  STL [R1+0x2754], R8 ;  /* 0x0027540801007387 */ /* 0x000fe80000100800 */
[----:B------:R1:W-:Y:S01]  /*789f0*/  LDGSTS.E [R4+0x4480], desc[UR6][R6.64], P0 ;  /* 0x0448000006047fae */ /* 0x0003e20008121846 */
[----:B------:R-:W-:-:S05]  /*78a00*/  IMAD.X R17, R17, 0x1, R2, P2 ;  /* 0x0000000111117824 */ /* 0x000fca00010e0602 */
[----:B------:R3:W-:Y:S04]  /*78a10*/  STL [R1+0x2710], R17 ;  /* 0x0027101101007387 */ /* 0x0007e80000100800 */
[----:B------:R-:W4:Y:S01]  /*78a20*/  LDL.LU R25, [R1+0x2894] ;  /* 0x0028940001197983 */ /* 0x000f220000300800 */
[----:B-1----:R-:W-:Y:S01]  /*78a30*/  MOV R6, R12 ;  /* 0x0000000c00067202 */ /* 0x002fe20000000f00 */
[----:B------:R-:W-:Y:S02]  /*78a40*/  IMAD.MOV.U32 R7, RZ, RZ, R20 ;  /* 0x000000ffff077224 */ /* 0x000fe400078e0014 */
[----:B------:R-:W4:Y:S04]  /*78a50*/  LDL.LU R12, [R1+0x28d4] ;  /* 0x0028d400010c7983 */ /* 0x000f280000300800 */
[----:B------:R-:W4:Y:S04]  /*78a60*/  LDL.LU R28, [R1+0x2890] ;  /* 0x00289000011c7983 */ /* 0x000f280000300800 */
[----:B------:R1:W-:Y:S02]  /*78a70*/  LDGSTS.E [R4+0x4880], desc[UR6][R6.64], P0 ;  /* 0x0488000006047fae */ /* 0x0003e40008121846 */
[----:B-1----:R-:W-:-:S02]  /*78a80*/  IMAD.MOV.U32 R7, RZ, RZ, R17 ;  /* 0x000000ffff077224 */ /* 0x002fc400078e0011 */
[----:B------:R-:W-:-:S05]  /*78a90*/  IMAD.MOV.U32 R6, RZ, RZ, R13 ;  /* 0x000000ffff067224 */ /* 0x000fca00078e000d */
[----:B------:R1:W-:Y:S02]  /*78aa0*/  LDGSTS.E [R4+0x4c80], desc[UR6][R6.64], P0 ;  /* 0x04c8000006047fae */ /* 0x0003e40008121846 */
[----:B-1----:R-:W-:Y:S01]  /*78ab0*/  MOV R6, R8 ;  /* 0x0000000800067202 */ /* 0x002fe20000000f00 */
[----:B--2---:R-:W-:Y:S01]  /*78ac0*/  IMAD.X R9, R9, 0x1, R2, P1 ;  /* 0x0000000109097824 */ /* 0x004fe200008e0602 */
[----:B---3--:R-:W-:-:S05]  /*78ad0*/  IADD3 R5, P2, R5, R64, RZ ;  /* 0x0000004005057210 */ /* 0x008fca0007f5e0ff */
[----:B------:R-:W-:Y:S04]  /*78ae0*/  STL [R1+0x2794], R5 ;  /* 0x0027940501007387 */ /* 0x000fe80000100800 */
[----:B------:R1:W-:Y:S04]  /*78af0*/  STL [R1+0x2750], R9 ;  /* 0x0027500901007387 */ /* 0x0003e80000100800 */
[----:B------:R-:W2:Y:S04]  /*78b00*/  LDL.LU R17, [R1+0x28d0] ;  /* 0x0028d00001117983 */ /* 0x000ea80000300800 */
[----:B------:R-:W3:Y:S04]  /*78b10*/  LDL.LU R13, [R1+0x2914] ;  /* 0x00291400010d7983 */ /* 0x000ee80000300800 */
[----:B------:R-:W3:Y:S04]  /*78b20*/  LDL.LU R20, [R1+0x2954] ;  /* 0x0029540001147983 */ /* 0x000ee80000300800 */
[----:B------:R-:W3:Y:S01]  /*78b30*/  LDL.LU R24, [R1+0x2910] ;  /* 0x0029100001187983 */ /* 0x000ee20000300800 */
[----:B------:R-:W-:Y:S01]  /*78b40*/  IADD3 R10, P1, R10, R64, RZ ;  /* 0x000000400a0a7210 */ /* 0x000fe20007f3e0ff */
[----:B------:R-:W-:-:S04]  /*78b50*/  IMAD.MOV.U32 R7, RZ, RZ, R9 ;  /* 0x000000ffff077224 */ /* 0x000fc800078e0009 */
[----:B------:R-:W-:Y:S04]  /*78b60*/  STL [R1+0x27d4], R10 ;  /* 0x0027d40a01007387 */ /* 0x000fe80000100800 */
[----:B------:R1:W-:Y:S01]  /*78b70*/  LDGSTS.E [R4+0x5080], desc[UR6][R6.64], P0 ;  /* 0x0508000006047fae */ /* 0x0003e20008121846 */
[----:B----4-:R-:W-:Y:S01]  /*78b80*/  IMAD.X R16, R16, 0x1, R2, P2 ;  /* 0x0000000110107824 */ /* 0x010fe200010e0602 */
[----:B------:R-:W-:-:S04]  /*78b90*/  IADD3 R31, P2, R31, R64, RZ ;  /* 0x000000401f1f7210 */ /* 0x000fc80007f5e0ff */
[----:B------:R4:W-:Y:S04]  /*78ba0*/  STL [R1+0x2790], R16 ;  /* 0x0027901001007387 */ /* 0x0009e80000100800 */
[----:B-1----:R-:W3:Y:S04]  /*78bb0*/  LDL.LU R9, [R1+0x2994] ;  /* 0x0029940001097983 */ /* 0x002ee80000300800 */
[----:B------:R-:W3:Y:S04]  /*78bc0*/  LDL.LU R8, [R1+0x29d4] ;  /* 0x0029d40001087983 */ /* 0x000ee80000300800 */
[----:B------:R-:W3:Y:S01]  /*78bd0*/  LDL.LU R21, [R1+0x2950] ;  /* 0x0029500001157983 */ /* 0x000ee20000300800 */
[----:B------:R-:W-:-:S02]  /*78be0*/  IMAD.MOV.U32 R6, RZ, RZ, R5 ;  /* 0x000000ffff067224 */ /* 0x000fc400078e0005 */
[----:B------:R-:W-:Y:S01]  /*78bf0*/  IMAD.MOV.U32 R7, RZ, RZ, R16 ;  /* 0x000000ffff077224 */ /* 0x000fe200078e0010 */
[----:B------:R-:W-:Y:S04]  /*78c00*/  STL [R1+0x2814], R31 ;  /* 0x0028141f01007387 */ /* 0x000fe80000100800 */
[----:B------:R1:W-:Y:S01]  /*78c10*/  LDGSTS.E [R4+0x5480], desc[UR6][R6.64], P0 ;  /* 0x0548000006047fae */ /* 0x0003e20008121846 */
[--C-:B------:R-:W-:Y:S01]  /*78c20*/  IMAD.X R11, R11, 0x1, R2.reuse, P1 ;  /* 0x000000010b0b7824 */ /* 0x100fe200008e0602 */
[----:B------:R-:W-:Y:S01]  /*78c30*/  IADD3 R29, P1, R29, R64, RZ ;  /* 0x000000401d1d7210 */ /* 0x000fe20007f3e0ff */
[----:B------:R-:W-:-:S03]  /*78c40*/  IMAD.X R32, R32, 0x1, R2, P2 ;  /* 0x0000000120207824 */ /* 0x000fc600010e0602 */
[----:B------:R1:W-:Y:S04]  /*78c50*/  STL [R1+0x27d0], R11 ;  /* 0x0027d00b01007387 */ /* 0x0003e80000100800 */
[----:B------:R-:W3:Y:S04]  /*78c60*/  LDL.LU R5, [R1+0x2a14] ;  /* 0x002a140001057983 */ /* 0x000ee80000300800 */
[----:B----4-:R-:W4:Y:S04]  /*78c70*/  LDL.LU R16, [R1+0x2990] ;  /* 0x0029900001107983 */ /* 0x010f280000300800 */
[----:B------:R-:W-:Y:S01]  /*78c80*/  STL [R1+0x2854], R29 ;  /* 0x0028541d01007387 */ /* 0x000fe20000100800 */
[----:B-1----:R-:W-:-:S03]  /*78c90*/  IMAD.MOV.U32 R7, RZ, RZ, R11 ;  /* 0x000000ffff077224 */ /* 0x002fc600078e000b */
[----:B------:R-:W-:Y:S01]  /*78ca0*/  STL [R1+0x2810], R32 ;  /* 0x0028102001007387 */ /* 0x000fe20000100800 */
[----:B------:R-:W-:-:S03]  /*78cb0*/  MOV R6, R10 ;  /* 0x0000000a00067202 */ /* 0x000fc60000000f00 */
[----:B------:R-:W4:Y:S04]  /*78cc0*/  LDL.LU R11, [R1+0x29d0] ;  /* 0x0029d000010b7983 */ /* 0x000f280000300800 */
[----:B------:R-:W4:Y:S04]  /*78cd0*/  LDL.LU R10, [R1+0x2a10] ;  /* 0x002a1000010a7983 */ /* 0x000f280000300800 */
[----:B------:R1:W-:Y:S01]  /*78ce0*/  LDGSTS.E [R4+0x5880], desc[UR6][R6.64], P0 ;  /* 0x0588000006047fae */ /* 0x0003e20008121846 */
[----:B------:R-:W-:Y:S02]  /*78cf0*/  IMAD.X R30, R30, 0x1, R2, P1 ;  /* 0x000000011e1e7824 */ /* 0x000fe400008e0602 */
[----:B-1----:R-:W-:-:S02]  /*78d00*/  IMAD.MOV.U32 R6, RZ, RZ, R31 ;  /* 0x000000ffff067224 */ /* 0x002fc400078e001f */
[----:B------:R-:W-:-:S05]  /*78d10*/  IMAD.MOV.U32 R7, RZ, RZ, R32 ;  /* 0x000000ffff077224 */ /* 0x000fca00078e0020 */
[----:B------:R1:W-:Y:S01]  /*78d20*/  LDGSTS.E [R4+0x5c80], desc[UR6][R6.64], P0 ;  /* 0x05c8000006047fae */ /* 0x0003e20008121846 */
[-C--:B------:R-:W-:Y:S02]  /*78d30*/  IADD3 R25, P2, R25, R64.reuse, RZ ;  /* 0x0000004019197210 */ /* 0x080fe40007f5e0ff */
[----:B------:R-:W-:-:S03]  /*78d40*/  IADD3 R12, P1, R12, R64, RZ ;  /* 0x000000400c0c7210 */ /* 0x000fc60007f3e0ff */
[----:B------:R-:W-:Y:S01]  /*78d50*/  IMAD.X R28, R28, 0x1, R2, P2 ;  /* 0x000000011c1c7824 */ /* 0x000fe200010e0602 */
[----:B-1----:R-:W-:Y:S01]  /*78d60*/  MOV R6, R29 ;  /* 0x0000001d00067202 */ /* 0x002fe20000000f00 */
[----:B------:R-:W-:-:S05]  /*78d70*/  IMAD.MOV.U32 R7, RZ, RZ, R30 ;  /* 0x000000ffff077224 */ /* 0x000fca00078e001e */
[----:B------:R1:W-:Y:S04]  /*78d80*/  LDGSTS.E [R4+0x6080], desc[UR6][R6.64], P0 ;  /* 0x0608000006047fae */ /* 0x0003e80008121846 */
[----:B------:R-:W-:Y:S01]  /*78d90*/  STL [R1+0x2894], R25 ;  /* 0x0028941901007387 */ /* 0x000fe20000100800 */
[----:B-1----:R-:W-:Y:S02]  /*78da0*/  IMAD.MOV.U32 R6, RZ, RZ, R25 ;  /* 0x000000ffff067224 */ /* 0x002fe400078e0019 */
[----:B------:R-:W-:-:S05]  /*78db0*/  IMAD.MOV.U32 R7, RZ, RZ, R28 ;  /* 0x000000ffff077224 */ /* 0x000fca00078e001c */
[----:B------:R1:W-:Y:S04]  /*78dc0*/  LDGSTS.E [R4+0x6480], desc[UR6][R6.64], P0 ;  /* 0x0648000006047fae */ /* 0x0003e80008121846 */
[----:B------:R-:W-:Y:S04]  /*78dd0*/  STL [R1+0x2850], R30 ;  /* 0x0028501e01007387 */ /* 0x000fe80000100800 */
[----:B------:R3:W-:Y:S04]  /*78de0*/  STL [R1+0x28d4], R12 ;  /* 0x0028d40c01007387 */ /* 0x0007e80000100800 */
[----:B------:R-:W-:Y:S01]  /*78df0*/  STL [R1+0x2890], R28 ;  /* 0x0028901c01007387 */ /* 0x000fe20000100800 */
[----:B-1----:R-:W-:Y:S01]  /*78e00*/  MOV R6, R12 ;  /* 0x0000000c00067202 */ /* 0x002fe20000000f00 */
[----:B--2---:R-:W-:Y:S01]  /*78e10*/  IMAD.X R17, R17, 0x1, R2, P1 ;  /* 0x0000000111117824 */ /* 0x004fe200008e0602 */
[----:B---3--:R-:W-:-:S03]  /*78e20*/  IADD3 R13, P2, R13, R64, RZ ;  /* 0x000000400d0d7210 */ /* 0x008fc60007f5e0ff */
[----:B------:R-:W-:Y:S01]  /*78e30*/  IMAD.MOV.U32 R7, RZ, RZ, R17 ;  /* 0x000000ffff077224 */ /* 0x000fe200078e0011 */
[----:B------:R-:W-:Y:S01]  /*78e40*/  IADD3 R20, P1, R20, R64, RZ ;  /* 0x0000004014147210 */ /* 0x000fe20007f3e0ff */
[----:B------:R-:W-:-:S03]  /*78e50*/  IMAD.X R24, R24, 0x1, R2, P2 ;  /* 0x0000000118187824 */ /* 0x000fc600010e0602 */
[----:B------:R1:W-:Y:S04]  /*78e60*/  LDGSTS.E [R4+0x6880], desc[UR6][R6.64], P0 ;  /* 0x0688000006047fae */ /* 0x0003e80008121846 */
[----:B------:R-:W-:Y:S04]  /*78e70*/  STL [R1+0x2914], R13 ;  /* 0x0029140d01007387 */ /* 0x000fe80000100800 */
[----:B------:R2:W-:Y:S04]  /*78e80*/  STL [R1+0x28d0], R17 ;  /* 0x0028d01101007387 */ /* 0x0005e80000100800 */
[----:B------:R-:W3:Y:S04]  /*78e90*/  LDL.LU R12, [R1+0x225c] ;  /* 0x00225c00010c7983 */ /* 0x000ee80000300800 */
[----:B------:R-:W-:Y:S04]  /*78ea0*/  STL [R1+0x2954], R20 ;  /* 0x0029541401007387 */ /* 0x000fe80000100800 */
[----:B------:R-:W-:Y:S01]  /*78eb0*/  STL [R1+0x2910], R24 ;  /* 0x0029101801007387 */ /* 0x000fe20000100800 */
[----:B-1----:R-:W-:-:S02]  /*78ec0*/  IMAD.MOV.U32 R6, RZ, RZ, R13 ;  /* 0x000000ffff067224 */ /* 0x002fc400078e000d */
[----:B------:R-:W-:Y:S01]  /*78ed0*/  IMAD.MOV.U32 R7, RZ, RZ, R24 ;  /* 0x000000ffff077224 */ /* 0x000fe200078e0018 */
[----:B--2---:R-:W2:Y:S04]  /*78ee0*/  LDL.LU R17, [R1+0x229c] ;  /* 0x00229c0001117983 */ /* 0x004ea80000300800 */
[----:B------:R1:W-:Y:S01]  /*78ef0*/  LDGSTS.E [R4+0x6c80], desc[UR6][R6.64], P0 ;  /* 0x06c8000006047fae */ /* 0x0003e20008121846 */
[-C--:B------:R-:W-:Y:S01]  /*78f00*/  IADD3 R9, P2, R9, R64.reuse, RZ ;  /* 0x0000004009097210 */ /* 0x080fe20007f5e0ff */
[----:B------:R-:W-:Y:S01]  /*78f10*/  IMAD.X R21, R21, 0x1, R2, P1 ;  /* 0x0000000115157824 */ /* 0x000fe200008e0602 */
[----:B------:R-:W-:-:S03]  /*78f20*/  IADD3 R8, P3, R8, R64, RZ ;  /* 0x0000004008087210 */ /* 0x000fc60007f7e0ff */
[----:B------:R4:W-:Y:S04]  /*78f30*/  STL [R1+0x2994], R9 ;  /* 0x0029940901007387 */ /* 0x0009e80000100800 */
[----:B------:R-:W2:Y:S01]  /*78f40*/  LDL.LU R13, [R1+0x2258] ;  /* 0x00225800010d7983 */ /* 0x000ea20000300800 */
[----:B-1----:R-:W-:Y:S02]  /*78f50*/  IMAD.MOV.U32 R6, RZ, RZ, R20 ;  /* 0x000000ffff067224 */ /* 0x002fe400078e0014 */
[----:B------:R-:W-:Y:S01]  /*78f60*/  IMAD.MOV.U32 R7, RZ, RZ, R21 ;  /* 0x000000ffff077224 */ /* 0x000fe200078e0015 */
[----:B------:R-:W-:Y:S04]  /*78f70*/  STL [R1+0x2950], R21 ;  /* 0x0029501501007387 */ /* 0x000fe80000100800 */
[----:B------:R1:W-:Y:S04]  /*78f80*/  STL [R1+0x29d4], R8 ;  /* 0x0029d40801007387 */ /* 0x0003e80000100800 */
[----:B------:R1:W-:Y:S01]  /*78f90*/  LDGSTS.E [R4+0x7080], desc[UR6][R6.64], P0 ;  /* 0x0708000006047fae */ /* 0x0003e20008121846 */
[----:B------:R-:W-:Y:S01]  /*78fa0*/  IADD3 R5, P1, R5, R64, RZ ;  /* 0x0000004005057210 */ /* 0x000fe20007f3e0ff */
[----:B----4-:R-:W-:-:S02]  /*78fb0*/  IMAD.X R16, R16, 0x1, R2, P2 ;  /* 0x0000000110107824 */ /* 0x010fc400010e0602 */
[----:B-1----:R-:W-:Y:S02]  /*78fc0*/  IMAD.MOV.U32 R6, RZ, RZ, R9 ;  /* 0x000000ffff067224 */ /* 0x002fe400078e0009 */
[----:B------:R-:W-:Y:S01]  /*78fd0*/  IMAD.MOV.U32 R7, RZ, RZ, R16 ;  /* 0x000000ffff077224 */ /* 0x000fe200078e0010 */
[----:B------:R-:W-:Y:S01]  /*78fe0*/  IADD3.X R11, R11, R2, RZ, P3, !PT ;  /* 0x000000020b0b7210 */ /* 0x000fe20001ffe4ff */
[----:B------:R-:W-:Y:S01]  /*78ff0*/  IMAD.X R10, R10, 0x1, R2, P1 ;  /* 0x000000010a0a7824 */ /* 0x000fe200008e0602 */
[----:B------:R-:W-:Y:S04]  /*79000*/  STL [R1+0x2a14], R5 ;  /* 0x002a140501007387 */ /* 0x000fe80000100800 */
[----:B------:R-:W-:Y:S04]  /*79010*/  STL [R1+0x2990], R16 ;  /* 0x0029901001007387 */ /* 0x000fe80000100800 */
[----:B------:R1:W-:Y:S04]  /*79020*/  STL [R1+0x29d0], R11 ;  /* 0x0029d00b01007387 */ /* 0x0003e80000100800 */
[----:B------:R-:W4:Y:S04]  /*79030*/  LDL.LU R9, [R1] ;  /* 0x0000000001097983 */ /* 0x000f280000300800 */
[----:B------:R1:W-:Y:S04]  /*79040*/  LDGSTS.E [R4+0x7480], desc[UR6][R6.64], P0 ;  /* 0x0748000006047fae */ /* 0x0003e80008121846 */
[----:B------:R4:W-:Y:S01]  /*79050*/  STL [R1+0x2a10], R10 ;  /* 0x002a100a01007387 */ /* 0x0009e20000100800 */
[----:B-1----:R-:W-:-:S03]  /*79060*/  MOV R6, R8 ;  /* 0x0000000800067202 */ /* 0x002fc60000000f00 */
        /* <DEDUP_REMOVED lines=25> */
[----:B------:R-:W-:Y:S01]  /*79200*/  MOV R93, R225 ;  /* 0x000000e1005d7202 */ /* 0x000fe20000000f00 */
[----:B------:R1:W-:Y:S01]  /*79210*/  LDGSTS.E [R4+0x7880], desc[UR6][R6.64], P0 ;  /* 0x0788000006047fae */ /* 0x0003e20008121846 */
[----:B------:R-:W-:Y:S02]  /*79220*/  IMAD.MOV.U32 R89, RZ, RZ, R228 ;  /* 0x000000ffff597224 */ /* 0x000fe400078e00e4 */
[----:B------:R-:W-:Y:S01]  /*79230*/  IMAD.MOV.U32 R85, RZ, RZ, R229 ;  /* 0x000000ffff557224 */ /* 0x000fe200078e00e5 */
[----:B------:R-:W-:Y:S01]  /*79240*/  MOV R11, R232 ;  /* 0x000000e8000b7202 */ /* 0x000fe20000000f00 */
[----:B------:R-:W-:Y:S02]  /*79250*/  IMAD.MOV.U32 R81, RZ, RZ, R233 ;  /* 0x000000ffff517224 */ /* 0x000fe400078e00e9 */
[----:B------:R-:W-:Y:S01]  /*79260*/  IMAD.MOV.U32 R77, RZ, RZ, R236 ;  /* 0x000000ffff4d7224 */ /* 0x000fe200078e00ec */
[----:B------:R-:W-:Y:S01]  /*79270*/  MOV R73, R237 ;  /* 0x000000ed00497202 */ /* 0x000fe20000000f00 */
[----:B------:R-:W-:-:S02]  /*79280*/  IMAD.MOV.U32 R68, RZ, RZ, R196 ;  /* 0x000000ffff447224 */ /* 0x000fc400078e00c4 */
[----:B-1----:R-:W-:Y:S02]  /*79290*/  IMAD.MOV.U32 R7, RZ, RZ, R10 ;  /* 0x000000ffff077224 */ /* 0x002fe400078e000a */
        /* <DEDUP_REMOVED lines=10> */
[----:B------:R1:W-:Y:S01]  /*79340*/  LDGSTS.E [R4+0x7c80], desc[UR6][R6.64], P0 ;  /* 0x07c8000006047fae */ /* 0x0003e20008121846 */
[----:B------:R-:W-:Y:S02]  /*79350*/  IMAD.MOV.U32 R50, RZ, RZ, R168 ;  /* 0x000000ffff327224 */ /* 0x000fe400078e00a8 */
[----:B------:R-:W-:Y:S02]  /*79360*/  IMAD.MOV.U32 R51, RZ, RZ, R160 ;  /* 0x000000ffff337224 */ /* 0x000fe400078e00a0 */
[----:B------:R-:W-:Y:S02]  /*79370*/  IMAD.MOV.U32 R48, RZ, RZ, R169 ;  /* 0x000000ffff307224 */ /* 0x000fe400078e00a9 */
[----:B------:R-:W-:Y:S01]  /*79380*/  IMAD.MOV.U32 R49, RZ, RZ, R161 ;  /* 0x000000ffff317224 */ /* 0x000fe200078e00a1 */
[----:B------:R-:W-:Y:S01]  /*79390*/  LDGSTS.E [R4+0x8080], desc[UR6][R124.64], P0 ;  /* 0x080800007c047fae */ /* 0x000fe20008121846 */
[----:B------:R-:W-:Y:S01]  /*793a0*/  IMAD.MOV.U32 R44, RZ, RZ, R148 ;  /* 0x000000ffff2c7224 */ /* 0x000fe200078e0094 */
[----:B------:R-:W-:-:S02]  /*793b0*/  MOV R45, R140 ;  /* 0x0000008c002d7202 */ /* 0x000fc40000000f00 */
[----:B------:R-:W-:Y:S01]  /*793c0*/  LDGSTS.E [R4+0x8480], desc[UR6][R120.64], P0 ;  /* 0x0848000078047fae */ /* 0x000fe20008121846 */
[----:B------:R-:W-:Y:S02]  /*793d0*/  IMAD.MOV.U32 R40, RZ, RZ, R149 ;  /* 0x000000ffff287224 */ /* 0x000fe400078e0095 */
[----:B------:R-:W-:Y:S01]  /*793e0*/  IMAD.MOV.U32 R41, RZ, RZ, R141 ;  /* 0x000000ffff297224 */ /* 0x000fe200078e008d */
[----:B------:R-:W-:Y:S01]  /*793f0*/  LDGSTS.E [R4+0x8880], desc[UR6][R116.64], P0 ;  /* 0x0888000074047fae */ /* 0x000fe20008121846 */
[----:B------:R-:W-:Y:S02]  /*79400*/  IMAD.MOV.U32 R36, RZ, RZ, R152 ;  /* 0x000000ffff247224 */ /* 0x000fe400078e0098 */
[----:B------:R-:W-:Y:S01]  /*79410*/  IMAD.MOV.U32 R37, RZ, RZ, R144 ;  /* 0x000000ffff257224 */ /* 0x000fe200078e0090 */
[----:B------:R-:W-:Y:S01]  /*79420*/  LDGSTS.E [R4+0x8c80], desc[UR6][R112.64], P0 ;  /* 0x08c8000070047fae */ /* 0x000fe20008121846 */
[----:B------:R-:W-:Y:S01]  /*79430*/  IMAD.MOV.U32 R24, RZ, RZ, R153 ;  /* 0x000000ffff187224 */ /* 0x000fe200078e0099 */
[----:B------:R-:W-:-:S02]  /*79440*/  MOV R25, R145 ;  /* 0x0000009100197202 */ /* 0x000fc40000000f00 */
[----:B------:R-:W-:Y:S04]  /*79450*/  LDGSTS.E [R4+0x9080], desc[UR6][R108.64], P0 ;  /* 0x090800006c047fae */ /* 0x000fe80008121846 */
[----:B------:R-:W-:Y:S01]  /*79460*/  LDGSTS.E [R4+0x9480], desc[UR6][R104.64], P0 ;  /* 0x0948000068047fae */ /* 0x000fe20008121846 */
[----:B------:R-:W-:Y:S02]  /*79470*/  IMAD.MOV.U32 R32, RZ, RZ, R133 ;  /* 0x000000ffff207224 */ /* 0x000fe400078e0085 */
[----:B------:R-:W-:Y:S01]  /*79480*/  IMAD.MOV.U32 R33, RZ, RZ, R23 ;  /* 0x000000ffff217224 */ /* 0x000fe200078e0017 */
[----:B------:R-:W-:Y:S01]  /*79490*/  LDGSTS.E [R4+0x9880], desc[UR6][R100.64], P0 ;  /* 0x0988000064047fae */ /* 0x000fe20008121846 */
[----:B-1----:R-:W-:Y:S02]  /*794a0*/  IMAD.MOV.U32 R6, RZ, RZ, R137 ;  /* 0x000000ffff067224 */ /* 0x002fe400078e0089 */
[----:B------:R-:W-:Y:S01]  /*794b0*/  IMAD.MOV.U32 R7, RZ, RZ, R129 ;  /* 0x000000ffff077224 */ /* 0x000fe200078e0081 */
[----:B---3--:R-:W-:-:S05]  /*794c0*/  IADD3 R12, P1, R12, R64, RZ ;  /* 0x000000400c0c7210 */ /* 0x008fca0007f3e0ff */
[----:B------:R-:W-:Y:S01]  /*794d0*/  STL [R1+0x225c], R12 ;  /* 0x00225c0c01007387 */ /* 0x000fe20000100800 */
[----:B--2---:R-:W-:-:S05]  /*794e0*/  IADD3 R17, P2, R17, R64, RZ ;  /* 0x0000004011117210 */ /* 0x004fca0007f5e0ff */
[----:B------:R-:W-:Y:S01]  /*794f0*/  STL [R1+0x229c], R17 ;  /* 0x00229c1101007387 */ /* 0x000fe20000100800 */
[----:B------:R-:W-:-:S05]  /*79500*/  IMAD.X R13, R13, 0x1, R2, P1 ;  /* 0x000000010d0d7824 */ /* 0x000fca00008e0602 */
[----:B------:R-:W-:Y:S04]  /*79510*/  STL [R1+0x2258], R13 ;  /* 0x0022580d01007387 */ /* 0x000fe80000100800 */
        /* <DEDUP_REMOVED lines=8> */
[----:B----4-:R-:W-:-:S05]  /*795a0*/  IMAD.MOV.U32 R96, RZ, RZ, R9 ;  /* 0x000000ffff607224 */ /* 0x010fca00078e0009 */
[----:B------:R-:W-:Y:S01]  /*795b0*/  STL.64 [R1+0x1f00], R96 ;  /* 0x001f006001007387 */ /* 0x000fe20000100a00 */
[----:B------:R-:W-:Y:S02]  /*795c0*/  IMAD.MOV.U32 R92, RZ, RZ, R8 ;  /* 0x000000ffff5c7224 */ /* 0x000fe400078e0008 */
[----:B------:R-:W-:Y:S02]  /*795d0*/  IMAD.MOV.U32 R88, RZ, RZ, R241 ;  /* 0x000000ffff587224 */ /* 0x000fe400078e00f1 */
[----:B------:R-:W-:Y:S02]  /*795e0*/  IMAD.MOV.U32 R84, RZ, RZ, R242 ;  /* 0x000000ffff547224 */ /* 0x000fe400078e00f2 */
[----:B------:R-:W-:Y:S02]  /*795f0*/  IMAD.MOV.U32 R10, RZ, RZ, R30 ;  /* 0x000000ffff0a7224 */ /* 0x000fe400078e001e */
[----:B------:R-:W-:Y:S01]  /*79600*/  IMAD.MOV.U32 R80, RZ, RZ, R31 ;  /* 0x000000ffff507224 */ /* 0x000fe200078e001f */
[----:B------:R-:W-:Y:S01]  /*79610*/  STL.64 [R1+0x1ef8], R92 ;  /* 0x001ef85c01007387 */ /* 0x000fe20000100a00 */
[----:B------:R-:W-:-:S03]  /*79620*/  IMAD.MOV.U32 R76, RZ, RZ, R34 ;  /* 0x000000ffff4c7224 */ /* 0x000fc600078e0022 */
[----:B------:R-:W-:Y:S01]  /*79630*/  STL.64 [R1+0x1ef0], R88 ;  /* 0x001ef05801007387 */ /* 0x000fe20000100a00 */
[----:B------:R-:W-:-:S03]  /*79640*/  IMAD.MOV.U32 R72, RZ, RZ, R35 ;  /* 0x000000ffff487224 */ /* 0x000fc600078e0023 */
[----:B------:R-:W-:Y:S04]  /*79650*/  STL.64 [R1+0x1ee8], R84 ;  /* 0x001ee85401007387 */ /* 0x000fe80000100a00 */
[----:B------:R1:W-:Y:S04]  /*79660*/  STL.64 [R1+0x1ee0], R10 ;  /* 0x001ee00a01007387 */ /* 0x0003e80000100a00 */
[----:B------:R-:W-:Y:S04]  /*79670*/  STL.64 [R1+0x1ed8], R80 ;  /* 0x001ed85001007387 */ /* 0x000fe80000100a00 */
[----:B------:R-:W-:Y:S04]  /*79680*/  STL.64 [R1+0x1ed0], R76 ;  /* 0x001ed04c01007387 */ /* 0x000fe80000100a00 */
[----:B------:R-:W-:Y:S01]  /*79690*/  STL.64 [R1+0x1ec8], R72 ;  /* 0x001ec84801007387 */ /* 0x000fe20000100a00 */
[----:B------:R-:W-:-:S02]  /*796a0*/  IMAD.MOV.U32 R8, RZ, RZ, R164 ;  /* 0x000000ffff087224 */ /* 0x000fc400078e00a4 */
[----:B------:R-:W-:Y:S01]  /*796b0*/  IMAD.MOV.U32 R9, RZ, RZ, R156 ;  /* 0x000000ffff097224 */ /* 0x000fe200078e009c */
[----:B------:R-:W-:Y:S04]  /*796c0*/  STL.64 [R1+0x1ec0], R68 ;  /* 0x001ec04401007387 */ /* 0x000fe80000100a00 */
[----:B------:R-:W-:Y:S04]  /*796d0*/  STL.64 [R1+0x1eb8], R60 ;  /* 0x001eb83c01007387 */ /* 0x000fe80000100a00 */
[----:B------:R-:W-:Y:S04]  /*796e0*/  STL.64 [R1+0x1eb0], R56 ;  /* 0x001eb03801007387 */ /* 0x000fe80000100a00 */
[----:B------:R2:W-:Y:S04]  /*796f0*/  STL.64 [R1+0x1ea8], R20 ;  /* 0x001ea81401007387 */ /* 0x0005e80000100a00 */
[----:B------:R3:W-:Y:S04]  /*79700*/  STL.64 [R1+0x1ea0], R8 ;  /* 0x001ea00801007387 */ /* 0x0007e80000100a00 */
[----:B------:R-:W-:Y:S04]  /*79710*/  STL.64 [R1+0x1e98], R52 ;  /* 0x001e983401007387 */ /* 0x000fe80000100a00 */
[----:B------:R-:W-:Y:S04]  /*79720*/  STL.64 [R1+0x1e90], R50 ;  /* 0x001e903201007387 */ /* 0x000fe80000100a00 */
[----:B------:R-:W-:Y:S01]  /*79730*/  STL.64 [R1+0x1e88], R48 ;  /* 0x001e883001007387 */ /* 0x000fe20000100a00 */
[----:B------:R-:W-:-:S02]  /*79740*/  IMAD.MOV.U32 R34, RZ, RZ, R132 ;  /* 0x000000ffff227224 */ /* 0x000fc400078e0084 */
[----:B------:R-:W-:Y:S01]  /*79750*/  IMAD.MOV.U32 R35, RZ, RZ, R22 ;  /* 0x000000ffff237224 */ /* 0x000fe200078e0016 */
[----:B------:R-:W-:Y:S04]  /*79760*/  STL.64 [R1+0x1e80], R44 ;  /* 0x001e802c01007387 */ /* 0x000fe80000100a00 */
[----:B------:R-:W-:Y:S01]  /*79770*/  STL.64 [R1+0x1e78], R40 ;  /* 0x001e782801007387 */ /* 0x000fe20000100a00 */
[----:B------:R-:W-:Y:S01]  /*79780*/  IMAD.MOV.U32 R30, RZ, RZ, R136 ;  /* 0x000000ffff1e7224 */ /* 0x000fe200078e0088 */
[----:B------:R-:W-:Y:S02]  /*79790*/  MOV R31, R128 ;  /* 0x00000080001f7202 */ /* 0x000fe40000000f00 */
        /* <DEDUP_REMOVED lines=20> */
[----:B-1----:R-:W4:Y:S04]  /*798e0*/  LDL.LU R10, [R1+0x22dc] ;  /* 0x0022dc00010a7983 */ /* 0x002f280000300800 */
[----:B------:R-:W4:Y:S04]  /*798f0*/  LDL.LU R23, [R1+0x2298] ;  /* 0x0022980001177983 */ /* 0x000f280000300800 */
[----:B------:R-:W4:Y:S04]  /*79900*/  LDL.LU R16, [R1+0x231c] ;  /* 0x00231c0001107983 */ /* 0x000f280000300800 */
[----:B------:R-:W-:Y:S04]  /*79910*/  LDGSTS.E [R4+0xd480], desc[UR6][R50.64], P0 ;  /* 0x0d48000032047fae */ /* 0x000fe80008121846 */
[----:B------:R-:W-:Y:S04]  /*79920*/  LDGSTS.E [R4+0xd880], desc[UR6][R48.64], P0 ;  /* 0x0d88000030047fae */ /* 0x000fe80008121846 */
[----:B------:R-:W-:Y:S04]  /*79930*/  LDGSTS.E [R4+0xdc80], desc[UR6][R44.64], P0 ;  /* 0x0dc800002c047fae */ /* 0x000fe80008121846 */
[----:B------:R-:W-:Y:S04]  /*79940*/  LDGSTS.E [R4+0xe080], desc[UR6][R40.64], P0 ;  /* 0x0e08000028047fae */ /* 0x000fe80008121846 */
[----:B------:R-:W-:Y:S04]  /*79950*/  LDGSTS.E [R4+0xe480], desc[UR6][R36.64], P0 ;  /* 0x0e48000024047fae */ /* 0x000fe80008121846 */
[----:B------:R-:W-:Y:S04]  /*79960*/  LDGSTS.E [R4+0xe880], desc[UR6][R24.64], P0 ;  /* 0x0e88000018047fae */ /* 0x000fe80008121846 */
[----:B--2---:R-:W2:Y:S04]  /*79970*/  LDL.LU R21, [R1+0x22d8] ;  /* 0x0022d80001157983 */ /* 0x004ea80000300800 */
[----:B---3--:R-:W3:Y:S04]  /*79980*/  LDL.LU R9, [R1+0x235c] ;  /* 0x00235c0001097983 */ /* 0x008ee80000300800 */
[----:B------:R-:W3:Y:S04]  /*79990*/  LDL.LU R22, [R1+0x2318] ;  /* 0x0023180001167983 */ /* 0x000ee80000300800 */
[----:B------:R-:W3:Y:S04]  /*799a0*/  LDL.LU R20, [R1+0x239c] ;  /* 0x00239c0001147983 */ /* 0x000ee80000300800 */
[----:B------:R-:W-:Y:S04]  /*799b0*/  LDGSTS.E [R4+0xec80], desc[UR6][R34.64], P0 ;  /* 0x0ec8000022047fae */ /* 0x000fe80008121846 */
[----:B------:R-:W-:Y:S04]  /*799c0*/  LDGSTS.E [R4+0xf080], desc[UR6][R32.64], P0 ;  /* 0x0f08000020047fae */ /* 0x000fe80008121846 */
[----:B------:R-:W-:Y:S04]  /*799d0*/  LDGSTS.E [R4+0xf480], desc[UR6][R30.64], P0 ;  /* 0x0f4800001e047fae */ /* 0x000fe80008121846 */
[----:B------:R1:W-:Y:S01]  /*799e0*/  LDGSTS.E [R4+0xf880], desc[UR6][R6.64], P0 ;  /* 0x0f88000006047fae */ /* 0x0003e20008121846 */
[----:B------:R-:W-:-:S03]  /*799f0*/  VIADD R5, R18, UR13 ;  /* 0x0000000d12057c36 */ /* 0x000fc60008000000 */
[----:B------:R-:W-:Y:S04]  /*79a00*/  LDGSTS.E [R4+0xfc80], desc[UR6][R28.64], P0 ;  /* 0x0fc800001c047fae */ /* 0x000fe80008121846 */
[----:B----4-:R-:W4:Y:S04]  /*79a10*/  LDL.LU R25, [R1+0x2358] ;  /* 0x0023580001197983 */ /* 0x010f280000300800 */
[----:B------:R-:W4:Y:S04]  /*79a20*/  LDL.LU R11, [R1+0x23dc] ;  /* 0x0023dc00010b7983 */ /* 0x000f280000300800 */
[----:B------:R-:W4:Y:S04]  /*79a30*/  LDL.LU R24, [R1+0x2398] ;  /* 0x0023980001187983 */ /* 0x000f280000300800 */
[----:B------:R-:W4:Y:S04]  /*79a40*/  LDL.LU R8, [R1+0x241c] ;  /* 0x00241c0001087983 */ /* 0x000f280000300800 */
[----:B------:R-:W4:Y:S01]  /*79a50*/  LDL.LU R18, [R1+0x23d8] ;  /* 0x0023d80001127983 */ /* 0x000f220000300800 */
[----:B-1----:R-:W-:Y:S01]  /*79a60*/  IMAD.MOV.U32 R6, RZ, RZ, R12 ;  /* 0x000000ffff067224 */ /* 0x002fe200078e000c */
[----:B------:R-:W-:-:S02]  /*79a70*/  MOV R7, R13 ;  /* 0x0000000d00077202 */ /* 0x000fc40000000f00 */
[----:B------:R-:W4:Y:S04]  /*79a80*/  LDL.LU R12, [R1+0x2418] ;  /* 0x00241800010c7983 */ /* 0x000f280000300800 */
[----:B------:R1:W-:Y:S02]  /*79a90*/  LDGSTS.E [R5+0x100], desc[UR6][R6.64], P0 ;  /* 0x0010000006057fae */ /* 0x0003e40008121846 */
[----:B-1----:R-:W-:Y:S01]  /*79aa0*/  IMAD.MOV.U32 R6, RZ, RZ, R17 ;  /* 0x000000ffff067224 */ /* 0x002fe200078e0011 */
[-C--:B------:R-:W-:Y:S01]  /*79ab0*/  IADD3 R10, P1, R10, R64.reuse, RZ ;  /* 0x000000400a0a7210 */ /* 0x080fe20007f3e0ff */
[----:B------:R-:W-:Y:S01]  /*79ac0*/  IMAD.X R23, R23, 0x1, R2, P2 ;  /* 0x0000000117177824 */ /* 0x000fe200010e0602 */
[----:B------:R-:W-:-:S03]  /*79ad0*/  IADD3 R16, P2, R16, R64, RZ ;  /* 0x0000004010107210 */ /* 0x000fc60007f5e0ff */
[----:B------:R-:W-:Y:S04]  /*79ae0*/  STL [R1+0x22dc], R10 ;  /* 0x0022dc0a01007387 */ /* 0x000fe80000100800 */
[----:B------:R1:W-:Y:S01]  /*79af0*/  STL [R1+0x2298], R23 ;  /* 0x0022981701007387 */ /* 0x0003e20000100800 */
[----:B--2---:R-:W-:-:S03]  /*79b00*/  IMAD.X R21, R21, 0x1, R2, P1 ;  /* 0x0000000115157824 */ /* 0x004fc600008e0602 */
[----:B------:R-:W2:Y:S01]  /*79b10*/  LDL.LU R13, [R1+0x245c] ;  /* 0x00245c00010d7983 */ /* 0x000ea20000300800 */
[----:B------:R-:W-:Y:S01]  /*79b20*/  IMAD.MOV.U32 R7, RZ, RZ, R23 ;  /* 0x000000ffff077224 */ /* 0x000fe200078e0017 */
[----:B---3--:R-:W-:Y:S01]  /*79b30*/  IADD3 R9, P1, R9, R64, RZ ;  /* 0x0000004009097210 */ /* 0x008fe20007f3e0ff */
[----:B------:R-:W-:-:S03]  /*79b40*/  IMAD.X R22, R22, 0x1, R2, P2 ;  /* 0x0000000116167824 */ /* 0x000fc600010e0602 */
[----:B------:R3:W-:Y:S04]  /*79b50*/  LDGSTS.E [R5+0x500], desc[UR6][R6.64], P0 ;  /* 0x0050000006057fae */ /* 0x0007e80008121846 */
[----:B-1----:R-:W2:Y:S04]  /*79b60*/  LDL.LU R23, [R1+0x2458] ;  /* 0x0024580001177983 */ /* 0x002ea80000300800 */
[----:B------:R-:W-:Y:S04]  /*79b70*/  STL [R1+0x231c], R16 ;  /* 0x00231c1001007387 */ /* 0x000fe80000100800 */
[----:B------:R1:W-:Y:S04]  /*79b80*/  STL [R1+0x22d8], R21 ;  /* 0x0022d81501007387 */ /* 0x0003e80000100800 */
[----:B------:R-:W2:Y:S01]  /*79b90*/  LDL.LU R17, [R1+0x249c] ;  /* 0x00249c0001117983 */ /* 0x000ea20000300800 */
[----:B----4-:R-:W-:-:S02]  /*79ba0*/  IMAD.X R25, R25, 0x1, R2, P1 ;  /* 0x0000000119197824 */ /* 0x010fc400008e0602 */
[----:B---3--:R-:W-:Y:S01]  /*79bb0*/  IMAD.MOV.U32 R6, RZ, RZ, R10 ;  /* 0x000000ffff067224 */ /* 0x008fe200078e000a */
[----:B------:R-:W-:Y:S02]  /*79bc0*/  MOV R7, R21 ;  /* 0x0000001500077202 */ /* 0x000fe40000000f00 */
[----:B-1----:R-:W3:Y:S04]  /*79bd0*/  LDL.LU R21, [R1+0x2498] ;  /* 0x0024980001157983 */ /* 0x002ee80000300800 */
[----:B------:R1:W-:Y:S04]  /*79be0*/  LDGSTS.E [R5+0x900], desc[UR6][R6.64], P0 ;  /* 0x0090000006057fae */ /* 0x0003e80008121846 */
[----:B------:R-:W-:Y:S04]  /*79bf0*/  STL [R1+0x235c], R9 ;  /* 0x00235c0901007387 */ /* 0x000fe80000100800 */
[----:B------:R4:W-:Y:S04]  /*79c00*/  STL [R1+0x2318], R22 ;  /* 0x0023181601007387 */ /* 0x0009e80000100800 */
[----:B------:R-:W3:Y:S01]  /*79c10*/  LDL.LU R10, [R1+0x24dc] ;  /* 0x0024dc00010a7983 */ /* 0x000ee20000300800 */
[----:B------:R-:W-:Y:S01]  /*79c20*/  IADD3 R20, P2, R20, R64, RZ ;  /* 0x0000004014147210 */ /* 0x000fe20007f5e0ff */
[----:B-1----:R-:W-:-:S02]  /*79c30*/  IMAD.MOV.U32 R6, RZ, RZ, R16 ;  /* 0x000000ffff067224 */ /* 0x002fc400078e0010 */
[----:B------:R-:W-:Y:S01]  /*79c40*/  IMAD.MOV.U32 R7, RZ, RZ, R22 ;  /* 0x000000ffff077224 */ /* 0x000fe200078e0016 */
[----:B------:R-:W-:Y:S01]  /*79c50*/  IADD3 R11, P1, R11, R64, RZ ;  /* 0x000000400b0b7210 */ /* 0x000fe20007f3e0ff */
[----:B----4-:R-:W4:Y:S04]  /*79c60*/  LDL.LU R22, [R1+0x24d8] ;  /* 0x0024d80001167983 */ /* 0x010f280000300800 */
[----:B------:R1:W-:Y:S04]  /*79c70*/  LDGSTS.E [R5+0xd00], desc[UR6][R6.64], P0 ;  /* 0x00d0000006057fae */ /* 0x0003e80008121846 */
[----:B------:R1:W-:Y:S01]  /*79c80*/  STL [R1+0x239c], R20 ;  /* 0x00239c1401007387 */ /* 0x0003e20000100800 */
[----:B------:R-:W-:-:S03]  /*79c90*/  IMAD.X R24, R24, 0x1, R2, P2 ;  /* 0x0000000118187824 */ /* 0x000fc600010e0602 */
[----:B------:R-:W-:Y:S04]  /*79ca0*/  STL [R1+0x2358], R25 ;  /* 0x0023581901007387 */ /* 0x000fe80000100800 */
[----:B------:R-:W4:Y:S01]  /*79cb0*/  LDL.LU R16, [R1+0x251c] ;  /* 0x00251c0001107983 */ /* 0x000f220000300800 */
[----:B------:R-:W-:Y:S01]  /*79cc0*/  IADD3 R8, P2, R8, R64, RZ ;  /* 0x0000004008087210 */ /* 0x000fe20007f5e0ff */
[----:B-1----:R-:W-:Y:S01]  /*79cd0*/  IMAD.MOV.U32 R6, RZ, RZ, R9 ;  /* 0x000000ffff067224 */ /* 0x002fe200078e0009 */
[----:B------:R-:W-:Y:S01]  /*79ce0*/  MOV R7, R25 ;  /* 0x0000001900077202 */ /* 0x000fe20000000f00 */
[----:B------:R-:W4:Y:S04]  /*79cf0*/  LDL.LU R9, [R1+0x255c] ;  /* 0x00255c0001097983 */ /* 0x000f280000300800 */
[----:B------:R-:W-:Y:S01]  /*79d00*/  STL [R1+0x23dc], R11 ;  /* 0x0023dc0b01007387 */ /* 0x000fe20000100800 */
[----:B------:R-:W-:-:S03]  /*79d10*/  IMAD.X R18, R18, 0x1, R2, P1 ;  /* 0x0000000112127824 */ /* 0x000fc600008e0602 */
[----:B------:R1:W-:Y:S04]  /*79d20*/  LDGSTS.E [R5+0x1100], desc[UR6][R6.64], P0 ;  /* 0x0110000006057fae */ /* 0x0003e80008121846 */
[----:B------:R-:W-:Y:S01]  /*79d30*/  STL [R1+0x2398], R24 ;  /* 0x0023981801007387 */ /* 0x000fe20000100800 */
[----:B------:R-:W-:Y:S02]  /*79d40*/  IMAD.X R12, R12, 0x1, R2, P2 ;  /* 0x000000010c0c7824 */ /* 0x000fe400010e0602 */
[----:B-1----:R-:W-:Y:S02]  /*79d50*/  IMAD.MOV.U32 R6, RZ, RZ, R20 ;  /* 0x000000ffff067224 */ /* 0x002fe400078e0014 */
[----:B------:R-:W-:Y:S01]  /*79d60*/  IMAD.MOV.U32 R7, RZ, RZ, R24 ;  /* 0x000000ffff077224 */ /* 0x000fe200078e0018 */
[----:B------:R-:W4:Y:S04]  /*79d70*/  LDL.LU R20, [R1+0x2518] ;  /* 0x0025180001147983 */ /* 0x000f280000300800 */
[----:B------:R-:W-:Y:S04]  /*79d80*/  STL [R1+0x241c], R8 ;  /* 0x00241c0801007387 */ /* 0x000fe80000100800 */
[----:B------:R1:W-:Y:S04]  /*79d90*/  STL [R1+0x23d8], R18 ;  /* 0x0023d81201007387 */ /* 0x0003e80000100800 */
[----:B------:R-:W4:Y:S04]  /*79da0*/  LDL.LU R4, [R1+0x259c] ;  /* 0x00259c0001047983 */ /* 0x000f280000300800 */
[----:B------:R1:W-:Y:S02]  /*79db0*/  LDGSTS.E [R5+0x1500], desc[UR6][R6.64], P0 ;  /* 0x0150000006057fae */ /* 0x0003e40008121846 */
[----:B-1----:R-:W-:Y:S01]  /*79dc0*/  IMAD.MOV.U32 R6, RZ, RZ, R11 ;  /* 0x000000ffff067224 */ /* 0x002fe200078e000b */
[----:B------:R-:W-:-:S02]  /*79dd0*/  MOV R7, R18 ;  /* 0x0000001200077202 */ /* 0x000fc40000000f00 */
[----:B------:R-:W4:Y:S04]  /*79de0*/  LDL.LU R18, [R1+0x2558] ;  /* 0x0025580001127983 */ /* 0x000f280000300800 */
[----:B------:R1:W-:Y:S02]  /*79df0*/  LDGSTS.E [R5+0x1900], desc[UR6][R6.64], P0 ;  /* 0x0190000006057fae */ /* 0x0003e40008121846 */
[----:B-1----:R-:W-:Y:S02]  /*79e00*/  IMAD.MOV.U32 R7, RZ, RZ, R12 ;  /* 0x000000ffff077224 */ /* 0x002fe400078e000c */
[----:B------:R-:W-:-:S05]  /*79e10*/  IMAD.MOV.U32 R6, RZ, RZ, R8 ;  /* 0x000000ffff067224 */ /* 0x000fca00078e0008 */
[----:B------:R1:W-:Y:S01]  /*79e20*/  LDGSTS.E [R5+0x1d00], desc[UR6][R6.64], P0 ;  /* 0x01d0000006057fae */ /* 0x0003e20008121846 */
[----:B--2---:R-:W-:-:S05]  /*79e30*/  IADD3 R13, P1, R13, R64, RZ ;  /* 0x000000400d0d7210 */ /* 0x004fca0007f3e0ff */
[----:B------:R-:W-:Y:S04]  /*79e40*/  STL [R1+0x245c], R13 ;  /* 0x00245c0d01007387 */ /* 0x000fe80000100800 */
[----:B------:R2:W-:Y:S01]  /*79e50*/  STL [R1+0x2418], R12 ;  /* 0x0024180c01007387 */ /* 0x0005e20000100800 */
[----:B------:R-:W-:-:S03]  /*79e60*/  IMAD.X R23, R23, 0x1, R2, P1 ;  /* 0x0000000117177824 */ /* 0x000fc600008e0602 */
[----:B------:R-:W4:Y:S01]  /*79e70*/  LDL.LU R11, [R1+0x25dc] ;  /* 0x0025dc00010b7983 */ /* 0x000f220000300800 */
[----:B------:R-:W-:-:S03]  /*79e80*/  IADD3 R17, P2, R17, R64, RZ ;  /* 0x0000004011117210 */ /* 0x000fc60007f5e0ff */
[----:B--2---:R-:W2:Y:S04]  /*79e90*/  LDL.LU R12, [R1+0x2598] ;  /* 0x00259800010c7983 */ /* 0x004ea80000300800 */
[----:B------:R4:W-:Y:S04]  /*79ea0*/  STL [R1+0x249c], R17 ;  /* 0x00249c1101007387 */ /* 0x0009e80000100800 */
[----:B------:R4:W-:Y:S04]  /*79eb0*/  STL [R1+0x2458], R23 ;  /* 0x0024581701007387 */ /* 0x0009e80000100800 */
[----:B------:R-:W2:Y:S04]  /*79ec0*/  LDL.LU R8, [R1+0x261c] ;  /* 0x00261c0001087983 */ /* 0x000ea80000300800 */
[----:B------:R-:W2:Y:S01]  /*79ed0*/  LDL.LU R24, [R1+0x25d8] ;  /* 0x0025d80001187983 */ /* 0x000ea20000300800 */
[----:B-1----:R-:W-:Y:S01]  /*79ee0*/  IMAD.MOV.U32 R6, RZ, RZ, R13 ;  /* 0x000000ffff067224 */ /* 0x002fe200078e000d */
[----:B------:R-:W-:Y:S01]  /*79ef0*/  MOV R7, R23 ;  /* 0x0000001700077202 */ /* 0x000fe20000000f00 */
[----:B---3--:R-:W-:Y:S01]  /*79f00*/  IMAD.X R21, R21, 0x1, R2, P2 ;  /* 0x0000000115157824 */ /* 0x008fe200010e0602 */
[----:B------:R-:W-:-:S03]  /*79f10*/  IADD3 R10, P1, R10, R64, RZ ;  /* 0x000000400a0a7210 */ /* 0x000fc60007f3e0ff */
[----:B------:R1:W-:Y:S04]  /*79f20*/  LDGSTS.E [R5+0x2100], desc[UR6][R6.64], P0 ;  /* 0x0210000006057fae */ /* 0x0003e80008121846 */
[----:B------:R-:W-:Y:S04]  /*79f30*/  STL [R1+0x24dc], R10 ;  /* 0x0024dc0a01007387 */ /* 0x000fe80000100800 */
[----:B------:R3:W-:Y:S04]  /*79f40*/  STL [R1+0x2498], R21 ;  /* 0x0024981501007387 */ /* 0x0007e80000100800 */
[----:B------:R-:W2:Y:S01]  /*79f50*/  LDL.LU R13, [R1+0x265c] ;  /* 0x00265c00010d7983 */ /* 0x000ea20000300800 */
[----:B----4-:R-:W-:-:S02]  /*79f60*/  IMAD.X R22, R22, 0x1, R2, P1 ;  /* 0x0000000116167824 */ /* 0x010fc400008e0602 */
[----:B-1----:R-:W-:Y:S02]  /*79f70*/  IMAD.MOV.U32 R6, RZ, RZ, R17 ;  /* 0x000000ffff067224 */ /* 0x002fe400078e0011 */
[----:B------:R-:W-:Y:S01]  /*79f80*/  IMAD.MOV.U32 R7, RZ, RZ, R21 ;  /* 0x000000ffff077224 */ /* 0x000fe200078e0015 */
[----:B------:R-:W4:Y:S01]  /*79f90*/  LDL.LU R17, [R1+0x2618] ;  /* 0x0026180001117983 */ /* 0x000f220000300800 */
[----:B------:R-:W-:-:S03]  /*79fa0*/  IADD3 R16, P2, R16, R64, RZ ;  /* 0x0000004010107210 */ /* 0x000fc60007f5e0ff */
[----:B------:R1:W-:Y:S04]  /*79fb0*/  LDGSTS.E [R5+0x2500], desc[UR6][R6.64], P0 ;  /* 0x0250000006057fae */ /* 0x0003e80008121846 */
[----:B------:R-:W-:Y:S04]  /*79fc0*/  STL [R1+0x251c], R16 ;  /* 0x00251c1001007387 */ /* 0x000fe80000100800 */
[----:B------:R1:W-:Y:S04]  /*79fd0*/  STL [R1+0x24d8], R22 ;  /* 0x0024d81601007387 */ /* 0x0003e80000100800 */
[----:B------:R-:W4:Y:S04]  /*79fe0*/  LDL.LU R23, [R1+0x2658] ;  /* 0x0026580001177983 */ /* 0x000f280000300800 */
[----:B---3--:R-:W3:Y:S01]  /*79ff0*/  LDL.LU R21, [R1+0x269c] ;  /* 0x00269c0001157983 */ /* 0x008ee20000300800 */
[----:B------:R-:W-:Y:S01]  /*7a000*/  IADD3 R9, P1, R9, R64, RZ ;  /* 0x0000004009097210 */ /* 0x000fe20007f3e0ff */
[----:B-1----:R-:W-:Y:S01]  /*7a010*/  IMAD.MOV.U32 R6, RZ, RZ, R10 ;  /* 0x000000ffff067224 */ /* 0x002fe200078e000a */
[----:B------:R-:W-:-:S02]  /*7a020*/  MOV R7, R22 ;  /* 0x0000001600077202 */ /* 0x000fc40000000f00 */
[----:B------:R-:W3:Y:S04]  /*7a030*/  LDL.LU R22, [R1+0x2698] ;  /* 0x0026980001167983 */ /* 0x000ee80000300800 */
[----:B------:R1:W-:Y:S04]  /*7a040*/  LDGSTS.E [R5+0x2900], desc[UR6][R6.64], P0 ;  /* 0x0290000006057fae */ /* 0x0003e80008121846 */
[----:B------:R-:W-:Y:S01]  /*7a050*/  STL [R1+0x255c], R9 ;  /* 0x00255c0901007387 */ /* 0x000fe20000100800 */
[----:B------:R-:W-:Y:S02]  /*7a060*/  IMAD.X R20, R20, 0x1, R2, P2 ;  /* 0x0000000114147824 */ /* 0x000fe400010e0602 */
[----:B-1----:R-:W-:-:S02]  /*7a070*/  IMAD.MOV.U32 R6, RZ, RZ, R16 ;  /* 0x000000ffff067224 */ /* 0x002fc400078e0010 */
[----:B------:R-:W-:Y:S01]  /*7a080*/  IMAD.MOV.U32 R7, RZ, RZ, R20 ;  /* 0x000000ffff077224 */ /* 0x000fe200078e0014 */
[----:B------:R-:W-:Y:S01]  /*7a090*/  IADD3 R4, P2, R4, R64, RZ ;  /* 0x0000004004047210 */ /* 0x000fe20007f5e0ff */
[----:B------:R1:W-:Y:S04]  /*7a0a0*/  STL [R1+0x2518], R20 ;  /* 0x0025181401007387 */ /* 0x0003e80000100800 */
[----:B------:R-:W3:Y:S04]  /*7a0b0*/  LDL.LU R10, [R1+0x26dc] ;  /* 0x0026dc00010a7983 */ /* 0x000ee80000300800 */
[----:B------:R1:W-:Y:S04]  /*7a0c0*/  LDGSTS.E [R5+0x2d00], desc[UR6][R6.64], P0 ;  /* 0x02d0000006057fae */ /* 0x0003e80008121846 */
[----:B-1----:R-:W3:Y:S01]  /*7a0d0*/  LDL.LU R20, [R1+0x26d8] ;  /* 0x0026d80001147983 */ /* 0x002ee20000300800 */
[----:B------:R-:W-:-:S03]  /*7a0e0*/  IMAD.X R18, R18, 0x1, R2, P1 ;  /* 0x0000000112127824 */ /* 0x000fc600008e0602 */
[----:B------:R-:W-:Y:S01]  /*7a0f0*/  STL [R1+0x259c], R4 ;  /* 0x00259c0401007387 */ /* 0x000fe20000100800 */
[----:B------:R-:W-:Y:S01]  /*7a100*/  IMAD.MOV.U32 R6, RZ, RZ, R9 ;  /* 0x000000ffff067224 */ /* 0x000fe200078e0009 */
[----:B------:R-:W-:Y:S02]  /*7a110*/  MOV R7, R18 ;  /* 0x0000001200077202 */ /* 0x000fe40000000f00 */
[----:B------:R1:W-:Y:S04]  /*7a120*/  STL [R1+0x2558], R18 ;  /* 0x0025581201007387 */ /* 0x0003e80000100800 */
[----:B------:R-:W3:Y:S04]  /*7a130*/  LDL.LU R16, [R1+0x271c] ;  /* 0x00271c0001107983 */ /* 0x000ee80000300800 */
[----:B------:R1:W-:Y:S04]  /*7a140*/  LDGSTS.E [R5+0x3100], desc[UR6][R6.64], P0 ;  /* 0x0310000006057fae */ /* 0x0003e80008121846 */
[----:B-1----:R-:W3:Y:S01]  /*7a150*/  LDL.LU R18, [R1+0x2718] ;  /* 0x0027180001127983 */ /* 0x002ee20000300800 */
[----:B------:R-:W-:Y:S01]  /*7a160*/  IMAD.MOV.U32 R6, RZ, RZ, R4 ;  /* 0x000000ffff067224 */ /* 0x000fe200078e0004 */
[----:B------:R-:W-:Y:S01]  /*7a170*/  IADD3 R11, P1, R11, R64, RZ ;  /* 0x000000400b0b7210 */ /* 0x000fe20007f3e0ff */
[----:B--2---:R-:W-:-:S04]  /*7a180*/  IMAD.X R12, R12, 0x1, R2, P2 ;  /* 0x000000010c0c7824 */ /* 0x004fc800010e0602 */
[----:B------:R-:W-:Y:S01]  /*7a190*/  STL [R1+0x25dc], R11 ;  /* 0x0025dc0b01007387 */ /* 0x000fe20000100800 */
[----:B------:R-:W-:Y:S01]  /*7a1a0*/  IADD3 R8, P2, R8, R64, RZ ;  /* 0x0000004008087210 */ /* 0x000fe20007f5e0ff */
[----:B------:R-:W-:Y:S02]  /*7a1b0*/  IMAD.X R24, R24, 0x1, R2, P1 ;  /* 0x0000000118187824 */ /* 0x000fe400008e0602 */
[----:B------:R1:W-:Y:S04]  /*7a1c0*/  STL [R1+0x2598], R12 ;  /* 0x0025980c01007387 */ /* 0x0003e80000100800 */
[----:B------:R-:W2:Y:S01]  /*7a1d0*/  LDL.LU R9, [R1+0x275c] ;  /* 0x00275c0001097983 */ /* 0x000ea20000300800 */
[----:B------:R-:W-:-:S05]  /*7a1e0*/  IMAD.MOV.U32 R7, RZ, RZ, R12 ;  /* 0x000000ffff077224 */ /* 0x000fca00078e000c */
[----:B------:R4:W-:Y:S04]  /*7a1f0*/  LDGSTS.E [R5+0x3500], desc[UR6][R6.64], P0 ;  /* 0x0350000006057fae */ /* 0x0009e80008121846 */
[----:B-1----:R-:W2:Y:S04]  /*7a200*/  LDL.LU R12, [R1+0x2758] ;  /* 0x00275800010c7983 */ /* 0x002ea80000300800 */
[----:B------:R-:W-:Y:S04]  /*7a210*/  STL [R1+0x261c], R8 ;  /* 0x00261c0801007387 */ /* 0x000fe80000100800 */
[----:B------:R-:W-:Y:S04]  /*7a220*/  STL [R1+0x25d8], R24 ;  /* 0x0025d81801007387 */ /* 0x000fe80000100800 */
[----:B------:R-:W2:Y:S01]  /*7a230*/  LDL.LU R4, [R1+0x279c] ;  /* 0x00279c0001047983 */ /* 0x000ea20000300800 */
[----:B------:R-:W-:Y:S01]  /*7a240*/  IADD3 R13, P1, R13, R64, RZ ;  /* 0x000000400d0d7210 */ /* 0x000fe20007f3e0ff */
[----:B----4-:R-:W-:Y:S01]  /*7a250*/  IMAD.MOV.U32 R6, RZ, RZ, R11 ;  /* 0x000000ffff067224 */ /* 0x010fe200078e000b */
[----:B------:R-:W-:Y:S01]  /*7a260*/  MOV R7, R24 ;  /* 0x0000001800077202 */ /* 0x000fe20000000f00 */
[--C-:B------:R-:W-:Y:S01]  /*7a270*/  IMAD.X R17, R17, 0x1, R2.reuse, P2 ;  /* 0x0000000111117824 */ /* 0x100fe200010e0602 */
[----:B------:R-:W4:Y:S04]  /*7a280*/  LDL.LU R11, [R1+0x27dc] ;  /* 0x0027dc00010b7983 */ /* 0x000f280000300800 */
[----:B------:R1:W-:Y:S04]  /*7a290*/  LDGSTS.E [R5+0x3900], desc[UR6][R6.64], P0 ;  /* 0x0390000006057fae */ /* 0x0003e80008121846 */
[----:B------:R-:W-:Y:S01]  /*7a2a0*/  STL [R1+0x265c], R13 ;  /* 0x00265c0d01007387 */ /* 0x000fe20000100800 */
[----:B------:R-:W-:-:S03]  /*7a2b0*/  IMAD.X R23, R23, 0x1, R2, P1 ;  /* 0x0000000117177824 */ /* 0x000fc600008e0602 */
[----:B------:R1:W-:Y:S01]  /*7a2c0*/  STL [R1+0x2618], R17 ;  /* 0x0026181101007387 */ /* 0x0003e20000100800 */
[----:B---3--:R-:W-:Y:S01]  /*7a2d0*/  IADD3 R21, P2, R21, R64, RZ ;  /* 0x0000004015157210 */ /* 0x008fe20007f5e0ff */
[----:B-1----:R-:W-:Y:S02]  /*7a2e0*/  IMAD.MOV.U32 R6, RZ, RZ, R8 ;  /* 0x000000ffff067224 */ /* 0x002fe400078e0008 */
[----:B------:R-:W-:Y:S02]  /*7a2f0*/  IMAD.MOV.U32 R7, RZ, RZ, R17 ;  /* 0x000000ffff077224 */ /* 0x000fe400078e0011 */
[----:B------:R-:W3:Y:S04]  /*7a300*/  LDL.LU R17, [R1+0x2798] ;  /* 0x0027980001117983 */ /* 0x000ee80000300800 */
[----:B------:R1:W-:Y:S04]  /*7a310*/  LDGSTS.E [R5+0x3d00], desc[UR6][R6.64], P0 ;  /* 0x03d0000006057fae */ /* 0x0003e80008121846 */
[----:B------:R-:W-:Y:S01]  /*7a320*/  STL [R1+0x269c], R21 ;  /* 0x00269c1501007387 */ /* 0x000fe20000100800 */
[----:B------:R-:W-:-:S03]  /*7a330*/  IMAD.X R22, R22, 0x1, R2, P2 ;  /* 0x0000000116167824 */ /* 0x000fc600010e0602 */
[----:B------:R-:W-:Y:S04]  /*7a340*/  STL [R1+0x2658], R23 ;  /* 0x0026581701007387 */ /* 0x000fe80000100800 */
[----:B------:R-:W3:Y:S01]  /*7a350*/  LDL.LU R8, [R1+0x281c] ;  /* 0x00281c0001087983 */ /* 0x000ee20000300800 */
[----:B-1----:R-:W-:Y:S01]  /*7a360*/  IMAD.MOV.U32 R6, RZ, RZ, R13 ;  /* 0x000000ffff067224 */ /* 0x002fe200078e000d */
[----:B------:R-:W-:Y:S02]  /*7a370*/  MOV R7, R23 ;  /* 0x0000001700077202 */ /* 0x000fe40000000f00 */
[----:B------:R-:W3:Y:S01]  /*7a380*/  LDL.LU R13, [R1+0x27d8] ;  /* 0x0027d800010d7983 */ /* 0x000ee20000300800 */
[----:B------:R-:W-:-:S03]  /*7a390*/  IADD3 R10, P1, R10, R64, RZ ;  /* 0x000000400a0a7210 */ /* 0x000fc60007f3e0ff */
[----:B------:R1:W-:Y:S04]  /*7a3a0*/  LDGSTS.E [R5+0x4100], desc[UR6][R6.64], P0 ;  /* 0x0410000006057fae */ /* 0x0003e80008121846 */
[----:B------:R-:W-:Y:S04]  /*7a3b0*/  STL [R1+0x26dc], R10 ;  /* 0x0026dc0a01007387 */ /* 0x000fe80000100800 */
[----:B------:R1:W-:Y:S01]  /*7a3c0*/  STL [R1+0x2698], R22 ;  /* 0x0026981601007387 */ /* 0x0003e20000100800 */
[----:B------:R-:W-:-:S03]  /*7a3d0*/  IMAD.X R20, R20, 0x1, R2, P1 ;  /* 0x0000000114147824 */ /* 0x000fc600008e0602 */
[----:B------:R-:W3:Y:S04]  /*7a3e0*/  LDL.LU R24, [R1+0x285c] ;  /* 0x00285c0001187983 */ /* 0x000ee80000300800 */
[----:B------:R-:W3:Y:S01]  /*7a3f0*/  LDL.LU R28, [R1+0x2818] ;  /* 0x00281800011c7983 */ /* 0x000ee20000300800 */
[----:B-1----:R-:W-:Y:S02]  /*7a400*/  IMAD.MOV.U32 R6, RZ, RZ, R21 ;  /* 0x000000ffff067224 */ /* 0x002fe400078e0015 */
[----:B------:R-:W-:Y:S01]  /*7a410*/  IMAD.MOV.U32 R7, RZ, RZ, R22 ;  /* 0x000000ffff077224 */ /* 0x000fe200078e0016 */
[----:B------:R-:W-:-:S04]  /*7a420*/  IADD3 R16, P2, R16, R64, RZ ;  /* 0x0000004010107210 */ /* 0x000fc80007f5e0ff */
[----:B------:R1:W-:Y:S04]  /*7a430*/  LDGSTS.E [R5+0x4500], desc[UR6][R6.64], P0 ;  /* 0x0450000006057fae */ /* 0x0003e80008121846 */
[----:B------:R-:W-:Y:S04]  /*7a440*/  STL [R1+0x271c], R16 ;  /* 0x00271c1001007387 */ /* 0x000fe80000100800 */
[----:B------:R-:W-:Y:S01]  /*7a450*/  STL [R1+0x26d8], R20 ;  /* 0x0026d81401007387 */ /* 0x000fe20000100800 */
[----:B------:R-:W-:-:S03]  /*7a460*/  IMAD.X R18, R18, 0x1, R2, P2 ;  /* 0x0000000112127824 */ /* 0x000fc600010e0602 */
[----:B------:R-:W3:Y:S04]  /*7a470*/  LDL.LU R22, [R1+0x289c] ;  /* 0x00289c0001167983 */ /* 0x000ee80000300800 */
[----:B------:R-:W3:Y:S01]  /*7a480*/  LDL.LU R25, [R1+0x2858] ;  /* 0x0028580001197983 */ /* 0x000ee20000300800 */
[----:B-1----:R-:W-:Y:S01]  /*7a490*/  IMAD.MOV.U32 R6, RZ, RZ, R10 ;  /* 0x000000ffff067224 */ /* 0x002fe200078e000a */
[----:B------:R-:W-:-:S05]  /*7a4a0*/  MOV R7, R20 ;  /* 0x0000001400077202 */ /* 0x000fca0000000f00 */
[----:B------:R1:W-:Y:S02]  /*7a4b0*/  LDGSTS.E [R5+0x4900], desc[UR6][R6.64], P0 ;  /* 0x0490000006057fae */ /* 0x0003e40008121846 */
[----:B-1----:R-:W-:Y:S01]  /*7a4c0*/  IMAD.MOV.U32 R7, RZ, RZ, R18 ;  /* 0x000000ffff077224 */ /* 0x002fe200078e0012 */
[----:B--2---:R-:W-:-:S05]  /*7a4d0*/  IADD3 R9, P1, R9, R64, RZ ;  /* 0x0000004009097210 */ /* 0x004fca0007f3e0ff */
[----:B------:R-:W-:Y:S04]  /*7a4e0*/  STL [R1+0x275c], R9 ;  /* 0x00275c0901007387 */ /* 0x000fe80000100800 */
[----:B------:R1:W-:Y:S01]  /*7a4f0*/  STL [R1+0x2718], R18 ;  /* 0x0027181201007387 */ /* 0x0003e20000100800 */
[----:B------:R-:W-:-:S03]  /*7a500*/  IMAD.X R12, R12, 0x1, R2, P1 ;  /* 0x000000010c0c7824 */ /* 0x000fc600008e0602 */
[----:B------:R-:W2:Y:S04]  /*7a510*/  LDL.LU R10, [R1+0x28dc] ;  /* 0x0028dc00010a7983 */ /* 0x000ea80000300800 */
[----:B------:R-:W2:Y:S01]  /*7a520*/  LDL.LU R23, [R1+0x2898] ;  /* 0x0028980001177983 */ /* 0x000ea20000300800 */
[----:B------:R-:W-:-:S05]  /*7a530*/  IADD3 R4, P2, R4, R64, RZ ;  /* 0x0000004004047210 */ /* 0x000fca0007f5e0ff */
[----:B------:R-:W-:Y:S04]  /*7a540*/  STL [R1+0x279c], R4 ;  /* 0x00279c0401007387 */ /* 0x000fe80000100800 */
[----:B------:R3:W-:Y:S04]  /*7a550*/  STL [R1+0x2758], R12 ;  /* 0x0027580c01007387 */ /* 0x0007e80000100800 */
[----:B------:R-:W2:Y:S04]  /*7a560*/  LDL.LU R21, [R1+0x28d8] ;  /* 0x0028d80001157983 */ /* 0x000ea80000300800 */
[----:B-1----:R-:W2:Y:S01]  /*7a570*/  LDL.LU R18, [R1+0x291c] ;  /* 0x00291c0001127983 */ /* 0x002ea20000300800 */
[----:B------:R-:W-:-:S03]  /*7a580*/  IMAD.MOV.U32 R6, RZ, RZ, R16 ;  /* 0x000000ffff067224 */ /* 0x000fc600078e0010 */
[----:B------:R-:W2:Y:S01]  /*7a590*/  LDL.LU R20, [R1+0x2918] ;  /* 0x0029180001147983 */ /* 0x000ea20000300800 */
[----:B----4-:R-:W-:-:S03]  /*7a5a0*/  IADD3 R11, P1, R11, R64, RZ ;  /* 0x000000400b0b7210 */ /* 0x010fc60007f3e0ff */
[----:B------:R1:W-:Y:S04]  /*7a5b0*/  LDGSTS.E [R5+0x4d00], desc[UR6][R6.64], P0 ;  /* 0x04d0000006057fae */ /* 0x0003e80008121846 */
[----:B------:R-:W-:Y:S01]  /*7a5c0*/  STL [R1+0x27dc], R11 ;  /* 0x0027dc0b01007387 */ /* 0x000fe20000100800 */
[----:B-1----:R-:W-:Y:S01]  /*7a5d0*/  IMAD.MOV.U32 R6, RZ, RZ, R9 ;  /* 0x000000ffff067224 */ /* 0x002fe200078e0009 */
[----:B------:R-:W-:Y:S01]  /*7a5e0*/  MOV R7, R12 ;  /* 0x0000000c00077202 */ /* 0x000fe20000000f00 */
[----:B---3--:R-:W-:-:S04]  /*7a5f0*/  IMAD.X R17, R17, 0x1, R2, P2 ;  /* 0x0000000111117824 */ /* 0x008fc800010e0602 */
[----:B------:R1:W-:Y:S01]  /*7a600*/  LDGSTS.E [R5+0x5100], desc[UR6][R6.64], P0 ;  /* 0x0510000006057fae */ /* 0x0003e20008121846 */
[----:B------:R-:W-:-:S03]  /*7a610*/  IADD3 R8, P2, R8, R64, RZ ;  /* 0x0000004008087210 */ /* 0x000fc60007f5e0ff */
[----:B------:R3:W-:Y:S04]  /*7a620*/  STL [R1+0x2798], R17 ;  /* 0x0027981101007387 */ /* 0x0007e80000100800 */
[----:B------:R-:W4:Y:S04]  /*7a630*/  LDL.LU R16, [R1+0x295c] ;  /* 0x00295c0001107983 */ /* 0x000f280000300800 */
[----:B------:R-:W4:Y:S04]  /*7a640*/  LDL.LU R12, [R1+0x299c] ;  /* 0x00299c00010c7983 */ /* 0x000f280000300800 */
[----:B------:R-:W4:Y:S01]  /*7a650*/  LDL.LU R9, [R1+0x29dc] ;  /* 0x0029dc0001097983 */ /* 0x000f220000300800 */
[----:B------:R-:W-:-:S02]  /*7a660*/  IMAD.X R13, R13, 0x1, R2, P1 ;  /* 0x000000010d0d7824 */ /* 0x000fc400008e0602 */
[----:B-1----:R-:W-:Y:S02]  /*7a670*/  IMAD.MOV.U32 R6, RZ, RZ, R4 ;  /* 0x000000ffff067224 */ /* 0x002fe400078e0004 */
[----:B------:R-:W-:Y:S02]  /*7a680*/  IMAD.MOV.U32 R7, RZ, RZ, R17 ;  /* 0x000000ffff077224 */ /* 0x000fe400078e0011 */
[----:B---3--:R-:W3:Y:S04]  /*7a690*/  LDL.LU R17, [R1+0x2958] ;  /* 0x0029580001117983 */ /* 0x008ee80000300800 */
[----:B------:R1:W-:Y:S04]  /*7a6a0*/  LDGSTS.E [R5+0x5500], desc[UR6][R6.64], P0 ;  /* 0x0550000006057fae */ /* 0x0003e80008121846 */
[----:B------:R-:W-:Y:S04]  /*7a6b0*/  STL [R1+0x281c], R8 ;  /* 0x00281c0801007387 */ /* 0x000fe80000100800 */
[----:B------:R1:W-:Y:S04]  /*7a6c0*/  STL [R1+0x27d8], R13 ;  /* 0x0027d80d01007387 */ /* 0x0003e80000100800 */
[----:B------:R-:W3:Y:S01]  /*7a6d0*/  LDL.LU R4, [R1+0x2a1c] ;  /* 0x002a1c0001047983 */ /* 0x000ee20000300800 */
[----:B------:R-:W-:Y:S01]  /*7a6e0*/  IMAD.X R28, R28, 0x1, R2, P2 ;  /* 0x000000011c1c7824 */ /* 0x000fe200010e0602 */
[----:B------:R-:W-:Y:S01]  /*7a6f0*/  IADD3 R24, P1, R24, R64, RZ ;  /* 0x0000004018187210 */ /* 0x000fe20007f3e0ff */
[----:B-1----:R-:W-:Y:S01]  /*7a700*/  IMAD.MOV.U32 R6, RZ, RZ, R11 ;  /* 0x000000ffff067224 */ /* 0x002fe200078e000b */
[----:B------:R-:W-:-:S02]  /*7a710*/  MOV R7, R13 ;  /* 0x0000000d00077202 */ /* 0x000fc40000000f00 */
[----:B------:R-:W3:Y:S04]  /*7a720*/  LDL.LU R13, [R1+0x2998] ;  /* 0x00299800010d7983 */ /* 0x000ee80000300800 */
[----:B------:R1:W-:Y:S04]  /*7a730*/  LDGSTS.E [R5+0x5900], desc[UR6][R6.64], P0 ;  /* 0x0590000006057fae */ /* 0x0003e80008121846 */
[----:B------:R-:W-:Y:S04]  /*7a740*/  STL [R1+0x285c], R24 ;  /* 0x00285c1801007387 */ /* 0x000fe80000100800 */
[----:B------:R-:W-:Y:S04]  /*7a750*/  STL [R1+0x2818], R28 ;  /* 0x0028181c01007387 */ /* 0x000fe80000100800 */
[----:B------:R-:W3:Y:S01]  /*7a760*/  LDL.LU R11, [R1+0x29d8] ;  /* 0x0029d800010b7983 */ /* 0x000ee20000300800 */
[----:B------:R-:W-:Y:S01]  /*7a770*/  IADD3 R22, P2, R22, R64, RZ ;  /* 0x0000004016167210 */ /* 0x000fe20007f5e0ff */
[----:B------:R-:W-:-:S02]  /*7a780*/  IMAD.X R25, R25, 0x1, R2, P1 ;  /* 0x0000000119197824 */ /* 0x000fc400008e0602 */
[----:B-1----:R-:W-:Y:S02]  /*7a790*/  IMAD.MOV.U32 R6, RZ, RZ, R8 ;  /* 0x000000ffff067224 */ /* 0x002fe400078e0008 */
[----:B------:R-:W-:Y:S01]  /*7a7a0*/  IMAD.MOV.U32 R7, RZ, RZ, R28 ;  /* 0x000000ffff077224 */ /* 0x000fe200078e001c */
[----:B------:R-:W3:Y:S04]  /*7a7b0*/  LDL.LU R8, [R1+0x2a18] ;  /* 0x002a180001087983 */ /* 0x000ee80000300800 */
[----:B------:R1:W-:Y:S04]  /*7a7c0*/  STL [R1+0x289c], R22 ;  /* 0x00289c1601007387 */ /* 0x0003e80000100800 */
[----:B------:R-:W-:Y:S04]  /*7a7d0*/  STL [R1+0x2858], R25 ;  /* 0x0028581901007387 */ /* 0x000fe80000100800 */
[----:B------:R1:W-:Y:S02]  /*7a7e0*/  LDGSTS.E [R5+0x5d00], desc[UR6][R6.64], P0 ;  /* 0x05d0000006057fae */ /* 0x0003e40008121846 */
[----:B-1----:R-:W-:Y:S01]  /*7a7f0*/  IMAD.MOV.U32 R6, RZ, RZ, R24 ;  /* 0x000000ffff067224 */ /* 0x002fe200078e0018 */
[----:B------:R-:W-:-:S05]  /*7a800*/  MOV R7, R25 ;  /* 0x0000001900077202 */ /* 0x000fca0000000f00 */
[----:B------:R1:W-:Y:S02]  /*7a810*/  LDGSTS.E [R5+0x6100], desc[UR6][R6.64], P0 ;  /* 0x0610000006057fae */ /* 0x0003e40008121846 */
[----:B-1----:R-:W-:Y:S01]  /*7a820*/  IMAD.MOV.U32 R6, RZ, RZ, R22 ;  /* 0x000000ffff067224 */ /* 0x002fe200078e0016 */
[----:B--2---:R-:W-:Y:S01]  /*7a830*/  IADD3 R10, P1, R10, R64, RZ ;  /* 0x000000400a0a7210 */ /* 0x004fe20007f3e0ff */
[----:B------:R-:W-:-:S04]  /*7a840*/  IMAD.X R23, R23, 0x1, R2, P2 ;  /* 0x0000000117177824 */ /* 0x000fc800010e0602 */
[----:B------:R1:W-:Y:S04]  /*7a850*/  STL [R1+0x28dc], R10 ;  /* 0x0028dc0a01007387 */ /* 0x0003e80000100800 */
[----:B------:R-:W-:Y:S01]  /*7a860*/  STL [R1+0x2898], R23 ;  /* 0x0028981701007387 */ /* 0x000fe20000100800 */
[----:B------:R-:W-:-:S03]  /*7a870*/  IMAD.X R21, R21, 0x1, R2, P1 ;  /* 0x0000000115157824 */ /* 0x000fc600008e0602 */
[----:B------:R-:W2:Y:S01]  /*7a880*/  LDL.LU R34, [R1+0x460] ;  /* 0x0004600001227983 */ /* 0x000ea20000300800 */
[----:B------:R-:W-:-:S05]  /*7a890*/  IADD3 R18, P2, R18, R64, RZ ;  /* 0x0000004012127210 */ /* 0x000fca0007f5e0ff */
[----:B------:R-:W-:Y:S04]  /*7a8a0*/  STL [R1+0x291c], R18 ;  /* 0x00291c1201007387 */ /* 0x000fe80000100800 */
[----:B------:R2:W-:Y:S04]  /*7a8b0*/  STL [R1+0x28d8], R21 ;  /* 0x0028d81501007387 */ /* 0x0005e80000100800 */
[----:B------:R-:W2:Y:S04]  /*7a8c0*/  LDL.LU R35, [R1+0x4a0] ;  /* 0x0004a00001237983 */ /* 0x000ea80000300800 */
[----:B------:R-:W2:Y:S01]  /*7a8d0*/  LDL.LU R22, [R1+0x2264] ;  /* 0x0022640001167983 */ /* 0x000ea20000300800 */
[----:B------:R-:W-:-:S02]  /*7a8e0*/  IMAD.MOV.U32 R7, RZ, RZ, R23 ;  /* 0x000000ffff077224 */ /* 0x000fc400078e0017 */
[----:B------:R-:W-:-:S03]  /*7a8f0*/  IMAD.X R20, R20, 0x1, R2, P2 ;  /* 0x0000000114147824 */ /* 0x000fc600010e0602 */
[----:B------:R1:W-:Y:S01]  /*7a900*/  LDGSTS.E [R5+0x6500], desc[UR6][R6.64], P0 ;  /* 0x0650000006057fae */ /* 0x0003e20008121846 */
[-C--:B----4-:R-:W-:Y:S02]  /*7a910*/  IADD3 R16, P1, R16, R64.reuse, RZ ;  /* 0x0000004010107210 */ /* 0x090fe40007f3e0ff */
[-C--:B------:R-:W-:Y:S02]  /*7a920*/  IADD3 R12, P2, R12, R64.reuse, RZ ;  /* 0x000000400c0c7210 */ /* 0x080fe40007f5e0ff */
[-C--:B------:R-:W-:Y:S01]  /*7a930*/  IADD3 R9, P3, R9, R64.reuse, RZ ;  /* 0x0000004009097210 */ /* 0x080fe20007f7e0ff */
[----:B-1----:R-:W-:Y:S01]  /*7a940*/  IMAD.MOV.U32 R6, RZ, RZ, R10 ;  /* 0x000000ffff067224 */ /* 0x002fe200078e000a */
[----:B------:R-:W-:Y:S04]  /*7a950*/  STL [R1+0x295c], R16 ;  /* 0x00295c1001007387 */ /* 0x000fe80000100800 */
[----:B------:R1:W-:Y:S04]  /*7a960*/  STL [R1+0x2918], R20 ;  /* 0x0029181401007387 */ /* 0x0003e80000100800 */
[----:B------:R-:W4:Y:S04]  /*7a970*/  LDL.LU R10, [R1+0x22a4] ;  /* 0x0022a400010a7983 */ /* 0x000f280000300800 */
[----:B------:R-:W-:Y:S04]  /*7a980*/  STL [R1+0x299c], R12 ;  /* 0x00299c0c01007387 */ /* 0x000fe80000100800 */
[----:B------:R-:W4:Y:S01]  /*7a990*/  LDL.LU R25, [R1+0x2260] ;  /* 0x0022600001197983 */ /* 0x000f220000300800 */
[----:B---3--:R-:W-:Y:S01]  /*7a9a0*/  IMAD.X R17, R17, 0x1, R2, P1 ;  /* 0x0000000111117824 */ /* 0x008fe200008e0602 */
[----:B------:R-:W-:-:S04]  /*7a9b0*/  IADD3 R4, P1, R4, R64, RZ ;  /* 0x0000004004047210 */ /* 0x000fc80007f3e0ff */
[----:B------:R3:W-:Y:S04]  /*7a9c0*/  STL [R1+0x2958], R17 ;  /* 0x0029581101007387 */ /* 0x0007e80000100800 */
[----:B------:R-:W-:Y:S04]  /*7a9d0*/  STL [R1+0x29dc], R9 ;  /* 0x0029dc0901007387 */ /* 0x000fe80000100800 */
[----:B------:R-:W-:Y:S01]  /*7a9e0*/  STL [R1+0x2a1c], R4 ;  /* 0x002a1c0401007387 */ /* 0x000fe20000100800 */
[--C-:B------:R-:W-:Y:S02]  /*7a9f0*/  IMAD.X R13, R13, 0x1, R2.reuse, P2 ;  /* 0x000000010d0d7824 */ /* 0x100fe400010e0602 */
[----:B------:R-:W-:-:S03]  /*7aa00*/  IMAD.X R11, R11, 0x1, R2, P3 ;  /* 0x000000010b0b7824 */ /* 0x000fc600018e0602 */
[----:B------:R3:W-:Y:S04]  /*7aa10*/  STL [R1+0x2998], R13 ;  /* 0x0029980d01007387 */ /* 0x0007e80000100800 */
[----:B------:R-:W-:Y:S01]  /*7aa20*/  STL [R1+0x29d8], R11 ;  /* 0x0029d80b01007387 */ /* 0x000fe20000100800 */
[----:B------:R-:W-:-:S05]  /*7aa30*/  IMAD.X R8, R8, 0x1, R2, P1 ;  /* 0x0000000108087824 */ /* 0x000fca00008e0602 */
[----:B------:R4:W-:Y:S04]  /*7aa40*/  STL [R1+0x2a18], R8 ;  /* 0x002a180801007387 */ /* 0x0009e80000100800 */
[----:B------:R-:W4:Y:S04]  /*7aa50*/  LDL.LU R88, [R1+0x464] ;  /* 0x0004640001587983 */ /* 0x000f280000300800 */
[----:B------:R-:W4:Y:S01]  /*7aa60*/  LDL.LU R28, [R1+0x4a4] ;  /* 0x0004a400011c7983 */ /* 0x000f220000300800 */
[----:B--2---:R-:W-:Y:S01]  /*7aa70*/  IMAD.MOV.U32 R125, RZ, RZ, R34 ;  /* 0x000000ffff7d7224 */ /* 0x004fe200078e0022 */
[----:B------:R-:W-:Y:S01]  /*7aa80*/  IADD3 R22, P1, R22, R64, RZ ;  /* 0x0000004016167210 */ /* 0x000fe20007f3e0ff */
[----:B------:R-:W-:-:S04]  /*7aa90*/  IMAD.MOV.U32 R124, RZ, RZ, R35 ;  /* 0x000000ffff7c7224 */ /* 0x000fc800078e0023 */
[----:B------:R-:W-:Y:S04]  /*7aaa0*/  STL [R1+0x2264], R22 ;  /* 0x0022641601007387 */ /* 0x000fe80000100800 */
[----:B------:R-:W2:Y:S04]  /*7aab0*/  LDL.LU R34, [R1+0x468] ;  /* 0x0004680001227983 */ /* 0x000ea80000300800 */
[----:B------:R-:W2:Y:S01]  /*7aac0*/  LDL.LU R35, [R1+0x4a8] ;  /* 0x0004a80001237983 */ /* 0x000ea20000300800 */
[----:B------:R-:W-:-:S03]  /*7aad0*/  MOV R7, R21 ;  /* 0x0000001500077202 */ /* 0x000fc60000000f00 */
[----:B------:R-:W2:Y:S04]  /*7aae0*/  LDL.LU R85, [R1+0x46c] ;  /* 0x00046c0001557983 */ /* 0x000ea80000300800 */
[----:B------:R-:W2:Y:S04]  /*7aaf0*/  LDL.LU R84, [R1+0x4ac] ;  /* 0x0004ac0001547983 */ /* 0x000ea80000300800 */
[----:B------:R-:W2:Y:S04]  /*7ab00*/  LDL.LU R24, [R1+0x3a0] ;  /* 0x0003a00001187983 */ /* 0x000ea80000300800 */
[----:B------:R-:W2:Y:S04]  /*7ab10*/  LDL.LU R81, [R1+0x3e0] ;  /* 0x0003e00001517983 */ /* 0x000ea80000300800 */
[----:B------:R1:W-:Y:S04]  /*7ab20*/  LDGSTS.E [R5+0x6900], desc[UR6][R6.64], P0 ;  /* 0x0690000006057fae */ /* 0x0003e80008121846 */
[----:B------:R-:W2:Y:S04]  /*7ab30*/  LDL.LU R21, [R1+0x3a4] ;  /* 0x0003a40001157983 */ /* 0x000ea80000300800 */
[----:B------:R-:W2:Y:S01]  /*7ab40*/  LDL.LU R80, [R1+0x3e4] ;  /* 0x0003e40001507983 */ /* 0x000ea20000300800 */
[----:B-1----:R-:W-:-:S02]  /*7ab50*/  IMAD.MOV.U32 R6, RZ, RZ, R18 ;  /* 0x000000ffff067224 */ /* 0x002fc400078e0012 */
[----:B------:R-:W-:Y:S02]  /*7ab60*/  IMAD.MOV.U32 R7, RZ, RZ, R20 ;  /* 0x000000ffff077224 */ /* 0x000fe400078e0014 */
[----:B------:R-:W2:Y:S04]  /*7ab70*/  LDL.LU R20, [R1+0x3a8] ;  /* 0x0003a80001147983 */ /* 0x000ea80000300800 */
[----:B------:R1:W-:Y:S04]  /*7ab80*/  LDGSTS.E [R5+0x6d00], desc[UR6][R6.64], P0 ;  /* 0x06d0000006057fae */ /* 0x0003e80008121846 */
[----:B------:R-:W2:Y:S01]  /*7ab90*/  LDL.LU R77, [R1+0x3e8] ;  /* 0x0003e800014d7983 */ /* 0x000ea20000300800 */
[----:B-1----:R-:W-:Y:S01]  /*7aba0*/  MOV R6, R16 ;  /* 0x0000001000067202 */ /* 0x002fe20000000f00 */
[----:B------:R-:W-:-:S02]  /*7abb0*/  IMAD.MOV.U32 R7, RZ, RZ, R17 ;  /* 0x000000ffff077224 */ /* 0x000fc400078e0011 */
[----:B---3--:R-:W3:Y:S04]  /*7abc0*/  LDL.LU R17, [R1+0x3ac] ;  /* 0x0003ac0001117983 */ /* 0x008ee80000300800 */
[----:B------:R1:W-:Y:S04]  /*7abd0*/  LDGSTS.E [R5+0x7100], desc[UR6][R6.64], P0 ;  /* 0x0710000006057fae */ /* 0x0003e80008121846 */
[----:B------:R-:W3:Y:S04]  /*7abe0*/  LDL.LU R76, [R1+0x3ec] ;  /* 0x0003ec00014c7983 */ /* 0x000ee80000300800 */
[----:B------:R-:W3:Y:S04]  /*7abf0*/  LDL.LU R16, [R1+0x300] ;  /* 0x0003000001107983 */ /* 0x000ee80000300800 */
[----:B------:R-:W3:Y:S01]  /*7ac00*/  LDL.LU R73, [R1+0x360] ;  /* 0x0003600001497983 */ /* 0x000ee20000300800 */
[----:B-1----:R-:W-:-:S02]  /*7ac10*/  IMAD.MOV.U32 R6, RZ, RZ, R12 ;  /* 0x000000ffff067224 */ /* 0x002fc400078e000c */
[----:B------:R-:W-:Y:S02]  /*7ac20*/  IMAD.MOV.U32 R7, RZ, RZ, R13 ;  /* 0x000000ffff077224 */ /* 0x000fe400078e000d */
[----:B------:R-:W3:Y:S04]  /*7ac30*/  LDL.LU R13, [R1+0x304] ;  /* 0x00030400010d7983 */ /* 0x000ee80000300800 */
[----:B------:R1:W-:Y:S04]  /*7ac40*/  LDGSTS.E [R5+0x7500], desc[UR6][R6.64], P0 ;  /* 0x0750000006057fae */ /* 0x0003e80008121846 */
[----:B------:R-:W3:Y:S04]  /*7ac50*/  LDL.LU R72, [R1+0x364] ;  /* 0x0003640001487983 */ /* 0x000ee80000300800 */
[----:B------:R-:W3:Y:S04]  /*7ac60*/  LDL.LU R12, [R1+0x308] ;  /* 0x00030800010c7983 */ /* 0x000ee80000300800 */
[----:B------:R-:W3:Y:S01]  /*7ac70*/  LDL.LU R69, [R1+0x368] ;  /* 0x0003680001457983 */ /* 0x000ee20000300800 */
[----:B-1----:R-:W-:Y:S01]  /*7ac80*/  IMAD.MOV.U32 R6, RZ, RZ, R9 ;  /* 0x000000ffff067224 */ /* 0x002fe200078e0009 */
[----:B------:R-:W-:-:S02]  /*7ac90*/  MOV R7, R11 ;  /* 0x0000000b00077202 */ /* 0x000fc40000000f00 */
[----:B------:R-:W3:Y:S04]  /*7aca0*/  LDL.LU R9, [R1+0x30c] ;  /* 0x00030c0001097983 */ /* 0x000ee80000300800 */
[----:B------:R1:W-:Y:S01]  /*7acb0*/  LDGSTS.E [R5+0x7900], desc[UR6][R6.64], P0 ;  /* 0x0790000006057fae */ /* 0x0003e20008121846 */
[----:B----4-:R-:W-:Y:S01]  /*7acc0*/  IADD3 R10, P2, R10, R64, RZ ;  /* 0x000000400a0a7210 */ /* 0x010fe20007f5e0ff */
[----:B------:R-:W-:Y:S02]  /*7acd0*/  IMAD.X R25, R25, 0x1, R2, P1 ;  /* 0x0000000119197824 */ /* 0x000fe400008e0602 */
[----:B-1----:R-:W-:Y:S02]  /*7ace0*/  IMAD.MOV.U32 R7, RZ, RZ, R8 ;  /* 0x000000ffff077224 */ /* 0x002fe400078e0008 */
        /* <DEDUP_REMOVED lines=9> */
[----:B------:R-:W-:Y:S04]  /*7ad80*/  STL [R1+0x22a4], R10 ;  /* 0x0022a40a01007387 */ /* 0x000fe80000100800 */
[----:B------:R-:W-:Y:S04]  /*7ad90*/  STL [R1+0x2260], R25 ;  /* 0x0022601901007387 */ /* 0x000fe80000100800 */
[----:B------:R-:W-:Y:S01]  /*7ada0*/  STL.64 [R1+0x1e38], R124 ;  /* 0x001e387c01007387 */ /* 0x000fe20000100a00 */
[----:B--2---:R-:W-:-:S02]  /*7adb0*/  IMAD.MOV.U32 R117, RZ, RZ, R34 ;  /* 0x000000ffff757224 */ /* 0x004fc400078e0022 */
[----:B------:R-:W-:Y:S01]  /*7adc0*/  IMAD.MOV.U32 R116, RZ, RZ, R35 ;  /* 0x000000ffff747224 */ /* 0x000fe200078e0023 */
[----:B------:R-:W2:Y:S04]  /*7add0*/  LDL.LU R34, [R1+0x20] ;  /* 0x0000200001227983 */ /* 0x000ea80000300800 */
[----:B------:R-:W2:Y:S01]  /*7ade0*/  LDL.LU R35, [R1+0x24] ;  /* 0x0000240001237983 */ /* 0x000ea20000300800 */
[----:B------:R-:W-:Y:S01]  /*7adf0*/  MOV R120, R28 ;  /* 0x0000001c00787202 */ /* 0x000fe20000000f00 */
[----:B------:R-:W-:Y:S02]  /*7ae00*/  IMAD.MOV.U32 R121, RZ, RZ, R88 ;  /* 0x000000ffff797224 */ /* 0x000fe400078e0058 */
[----:B------:R-:W-:Y:S02]  /*7ae10*/  IMAD.MOV.U32 R112, RZ, RZ, R84 ;  /* 0x000000ffff707224 */ /* 0x000fe400078e0054 */
[----:B------:R-:W-:Y:S01]  /*7ae20*/  IMAD.MOV.U32 R113, RZ, RZ, R85 ;  /* 0x000000ffff717224 */ /* 0x000fe200078e0055 */
[----:B------:R-:W-:Y:S01]  /*7ae30*/  MOV R108, R81 ;  /* 0x00000051006c7202 */ /* 0x000fe20000000f00 */
[----:B------:R-:W-:-:S02]  /*7ae40*/  IMAD.MOV.U32 R109, RZ, RZ, R24 ;  /* 0x000000ffff6d7224 */ /* 0x000fc400078e0018 */
[----:B------:R-:W-:Y:S02]  /*7ae50*/  IMAD.MOV.U32 R104, RZ, RZ, R80 ;  /* 0x000000ffff687224 */ /* 0x000fe400078e0050 */
[----:B------:R-:W-:Y:S01]  /*7ae60*/  IMAD.MOV.U32 R105, RZ, RZ, R21 ;  /* 0x000000ffff697224 */ /* 0x000fe200078e0015 */
[----:B------:R-:W-:Y:S04]  /*7ae70*/  STL.64 [R1+0x1e30], R120 ;  /* 0x001e307801007387 */ /* 0x000fe80000100a00 */
[----:B------:R-:W-:Y:S04]  /*7ae80*/  STL.64 [R1+0x1e28], R116 ;  /* 0x001e287401007387 */ /* 0x000fe80000100a00 */
[----:B------:R-:W-:Y:S04]  /*7ae90*/  STL.64 [R1+0x1e20], R112 ;  /* 0x001e207001007387 */ /* 0x000fe80000100a00 */
[----:B------:R-:W-:Y:S04]  /*7aea0*/  STL.64 [R1+0x1e18], R108 ;  /* 0x001e186c01007387 */ /* 0x000fe80000100a00 */
[----:B------:R-:W-:Y:S01]  /*7aeb0*/  STL.64 [R1+0x1e10], R104 ;  /* 0x001e106801007387 */ /* 0x000fe20000100a00 */
[----:B------:R-:W-:-:S02]  /*7aec0*/  IMAD.MOV.U32 R101, RZ, RZ, R20 ;  /* 0x000000ffff657224 */ /* 0x000fc400078e0014 */
[----:B------:R-:W-:-:S05]  /*7aed0*/  IMAD.MOV.U32 R100, RZ, RZ, R77 ;  /* 0x000000ffff647224 */ /* 0x000fca00078e004d */
[----:B------:R-:W-:Y:S01]  /*7aee0*/  STL.64 [R1+0x1e08], R100 ;  /* 0x001e086401007387 */ /* 0x000fe20000100a00 */
[----:B---3--:R-:W-:Y:S01]  /*7aef0*/  IMAD.MOV.U32 R97, RZ, RZ, R17 ;  /* 0x000000ffff617224 */ /* 0x008fe200078e0011 */
[----:B------:R-:W-:Y:S01]  /*7af00*/  MOV R96, R76 ;  /* 0x0000004c00607202 */ /* 0x000fe20000000f00 */
[----:B------:R-:W-:Y:S02]  /*7af10*/  IMAD.MOV.U32 R93, RZ, RZ, R16 ;  /* 0x000000ffff5d7224 */ /* 0x000fe400078e0010 */
[----:B------:R-:W-:Y:S02]  /*7af20*/  IMAD.MOV.U32 R92, RZ, RZ, R73 ;  /* 0x000000ffff5c7224 */ /* 0x000fe400078e0049 */
[----:B------:R-:W-:Y:S04]  /*7af30*/  STL.64 [R1+0x1e00], R96 ;  /* 0x001e006001007387 */ /* 0x000fe80000100a00 */
[----:B------:R-:W-:Y:S01]  /*7af40*/  STL.64 [R1+0x1df8], R92 ;  /* 0x001df85c01007387 */ /* 0x000fe20000100a00 */
[----:B------:R-:W-:-:S02]  /*7af50*/  IMAD.MOV.U32 R89, RZ, RZ, R13 ;  /* 0x000000ffff597224 */ /* 0x000fc400078e000d */
[----:B------:R-:W-:Y:S02]  /*7af60*/  IMAD.MOV.U32 R88, RZ, RZ, R72 ;  /* 0x000000ffff587224 */ /* 0x000fe400078e0048 */
[----:B------:R-:W-:Y:S01]  /*7af70*/  IMAD.MOV.U32 R85, RZ, RZ, R12 ;  /* 0x000000ffff557224 */ /* 0x000fe200078e000c */
[----:B------:R-:W-:Y:S01]  /*7af80*/  MOV R84, R69 ;  /* 0x0000004500547202 */ /* 0x000fe20000000f00 */
[----:B------:R-:W-:Y:S01]  /*7af90*/  IMAD.MOV.U32 R69, RZ, RZ, R230 ;  /* 0x000000ffff457224 */ /* 0x000fe200078e00e6 */
[----:B------:R-:W-:Y:S04]  /*7afa0*/  STL.64 [R1+0x1df0], R88 ;  /* 0x001df05801007387 */ /* 0x000fe80000100a00 */
[----:B------:R-:W-:Y:S01]  /*7afb0*/  STL.64 [R1+0x1de8], R84 ;  /* 0x001de85401007387 */ /* 0x000fe20000100a00 */
        /* <DEDUP_REMOVED lines=11> */
[----:B------:R1:W-:Y:S01]  /*7b070*/  LDGSTS.E [R5+0x7d00], desc[UR6][R6.64], P0 ;  /* 0x07d0000006057fae */ /* 0x0003e20008121846 */
[----:B------:R-:W-:Y:S01]  /*7b080*/  MOV R48, R227 ;  /* 0x000000e300307202 */ /* 0x000fe20000000f00 */
[----:B------:R-:W-:Y:S02]  /*7b090*/  IMAD.MOV.U32 R49, RZ, RZ, R219 ;  /* 0x000000ffff317224 */ /* 0x000fe400078e00db */
[----:B------:R-:W-:Y:S02]  /*7b0a0*/  IMAD.MOV.U32 R44, RZ, RZ, R206 ;  /* 0x000000ffff2c7224 */ /* 0x000fe400078e00ce */
[----:B------:R-:W-:Y:S01]  /*7b0b0*/  IMAD.MOV.U32 R45, RZ, RZ, R202 ;  /* 0x000000ffff2d7224 */ /* 0x000fe200078e00ca */
[----:B------:R-:W-:Y:S01]  /*7b0c0*/  LDGSTS.E [R5+0x8100], desc[UR6][R124.64], P0 ;  /* 0x081000007c057fae */ /* 0x000fe20008121846 */
[----:B------:R-:W-:-:S02]  /*7b0d0*/  IMAD.MOV.U32 R40, RZ, RZ, R207 ;  /* 0x000000ffff287224 */ /* 0x000fc400078e00cf */
[----:B------:R-:W-:Y:S01]  /*7b0e0*/  IMAD.MOV.U32 R41, RZ, RZ, R203 ;  /* 0x000000ffff297224 */ /* 0x000fe200078e00cb */
[----:B------:R-:W-:Y:S01]  /*7b0f0*/  LDGSTS.E [R5+0x8500], desc[UR6][R120.64], P0 ;  /* 0x0850000078057fae */ /* 0x000fe20008121846 */
[----:B------:R-:W-:Y:S01]  /*7b100*/  MOV R36, R210 ;  /* 0x000000d200247202 */ /* 0x000fe20000000f00 */
[----:B------:R-:W-:Y:S02]  /*7b110*/  IMAD.MOV.U32 R37, RZ, RZ, R204 ;  /* 0x000000ffff257224 */ /* 0x000fe400078e00cc */
[----:B------:R-:W-:Y:S01]  /*7b120*/  LDGSTS.E [R5+0x8900], desc[UR6][R116.64], P0 ;  /* 0x0890000074057fae */ /* 0x000fe20008121846 */
[----:B----4-:R-:W-:Y:S02]  /*7b130*/  IMAD.MOV.U32 R81, RZ, RZ, R11 ;  /* 0x000000ffff517224 */ /* 0x010fe400078e000b */
[----:B------:R-:W-:Y:S02]  /*7b140*/  IMAD.MOV.U32 R80, RZ, RZ, R68 ;  /* 0x000000ffff507224 */ /* 0x000fe400078e0044 */
[----:B------:R-:W-:-:S02]  /*7b150*/  IMAD.MOV.U32 R21, RZ, RZ, R65 ;  /* 0x000000ffff157224 */ /* 0x000fc400078e0041 */
[----:B------:R-:W-:Y:S02]  /*7b160*/  IMAD.MOV.U32 R20, RZ, RZ, R241 ;  /* 0x000000ffff147224 */ /* 0x000fe400078e00f1 */
[----:B------:R-:W-:Y:S01]  /*7b170*/  IMAD.MOV.U32 R77, RZ, RZ, R242 ;  /* 0x000000ffff4d7224 */ /* 0x000fe200078e00f2 */
[----:B------:R-:W-:Y:S01]  /*7b180*/  MOV R76, R18 ;  /* 0x00000012004c7202 */ /* 0x000fe20000000f00 */
[----:B------:R-:W-:Y:S02]  /*7b190*/  IMAD.MOV.U32 R73, RZ, RZ, R30 ;  /* 0x000000ffff497224 */ /* 0x000fe400078e001e */
[----:B------:R-:W-:Y:S01]  /*7b1a0*/  IMAD.MOV.U32 R72, RZ, RZ, R31 ;  /* 0x000000ffff487224 */ /* 0x000fe200078e001f */
[----:B------:R3:W-:Y:S01]  /*7b1b0*/  STL.64 [R1+0x1de0], R8 ;  /* 0x001de00801007387 */ /* 0x0007e20000100a00 */
[----:B------:R-:W-:-:S03]  /*7b1c0*/  IMAD.MOV.U32 R68, RZ, RZ, R238 ;  /* 0x000000ffff447224 */ /* 0x000fc600078e00ee */
[----:B------:R-:W-:Y:S04]  /*7b1d0*/  STL.64 [R1+0x1dd8], R80 ;  /* 0x001dd85001007387 */ /* 0x000fe80000100a00 */
[----:B------:R4:W-:Y:S04]  /*7b1e0*/  STL.64 [R1+0x1dd0], R20 ;  /* 0x001dd01401007387 */ /* 0x0009e80000100a00 */
[----:B------:R-:W-:Y:S04]  /*7b1f0*/  STL.64 [R1+0x1dc8], R76 ;  /* 0x001dc84c01007387 */ /* 0x000fe80000100a00 */
[----:B------:R-:W-:Y:S04]  /*7b200*/  STL.64 [R1+0x1dc0], R72 ;  /* 0x001dc04801007387 */ /* 0x000fe80000100a00 */
[----:B------:R-:W-:Y:S04]  /*7b210*/  STL.64 [R1+0x1db8], R68 ;  /* 0x001db84401007387 */ /* 0x000fe80000100a00 */
[----:B------:R-:W-:Y:S04]  /*7b220*/  STL.64 [R1+0x1db0], R60 ;  /* 0x001db03c01007387 */ /* 0x000fe80000100a00 */
[----:B------:R-:W-:Y:S01]  /*7b230*/  LDGSTS.E [R5+0x8d00], desc[UR6][R112.64], P0 ;  /* 0x08d0000070057fae */ /* 0x000fe20008121846 */
[----:B------:R-:W-:-:S02]  /*7b240*/  IMAD.MOV.U32 R32, RZ, RZ, R188 ;  /* 0x000000ffff207224 */ /* 0x000fc400078e00bc */
[----:B------:R-:W-:Y:S01]  /*7b250*/  IMAD.MOV.U32 R33, RZ, RZ, R172 ;  /* 0x000000ffff217224 */ /* 0x000fe200078e00ac */
[----:B------:R-:W-:Y:S01]  /*7b260*/  LDGSTS.E [R5+0x9100], desc[UR6][R108.64], P0 ;  /* 0x091000006c057fae */ /* 0x000fe20008121846 */
[----:B------:R-:W-:Y:S01]  /*7b270*/  MOV R30, R189 ;  /* 0x000000bd001e7202 */ /* 0x000fe20000000f00 */
[----:B------:R-:W-:Y:S02]  /*7b280*/  IMAD.MOV.U32 R31, RZ, RZ, R173 ;  /* 0x000000ffff1f7224 */ /* 0x000fe400078e00ad */
[----:B------:R-:W-:Y:S01]  /*7b290*/  LDGSTS.E [R5+0x9500], desc[UR6][R104.64], P0 ;  /* 0x0950000068057fae */ /* 0x000fe20008121846 */
[----:B------:R-:W-:Y:S02]  /*7b2a0*/  IMAD.MOV.U32 R28, RZ, RZ, R192 ;  /* 0x000000ffff1c7224 */ /* 0x000fe400078e00c0 */
[----:B------:R-:W-:Y:S01]  /*7b2b0*/  IMAD.MOV.U32 R29, RZ, RZ, R176 ;  /* 0x000000ffff1d7224 */ /* 0x000fe200078e00b0 */
[----:B------:R-:W-:Y:S01]  /*7b2c0*/  LDGSTS.E [R5+0x9900], desc[UR6][R100.64], P0 ;  /* 0x0990000064057fae */ /* 0x000fe20008121846 */
[----:B-1----:R-:W-:-:S02]  /*7b2d0*/  IMAD.MOV.U32 R6, RZ, RZ, R193 ;  /* 0x000000ffff067224 */ /* 0x002fc400078e00c1 */
        /* <DEDUP_REMOVED lines=12> */
[----:B--2---:R-:W-:-:S02]  /*7b3a0*/  IMAD.MOV.U32 R56, RZ, RZ, R34 ;  /* 0x000000ffff387224 */ /* 0x004fc400078e0022 */
[----:B------:R-:W-:-:S03]  /*7b3b0*/  IMAD.MOV.U32 R52, RZ, RZ, R35 ;  /* 0x000000ffff347224 */ /* 0x000fc600078e0023 */
[----:B------:R-:W-:Y:S04]  /*7b3c0*/  STL.64 [R1+0x1da8], R56 ;  /* 0x001da83801007387 */ /* 0x000fe80000100a00 */
[----:B------:R-:W-:Y:S04]  /*7b3d0*/  STL.64 [R1+0x1da0], R52 ;  /* 0x001da03401007387 */ /* 0x000fe80000100a00 */
[----:B------:R-:W-:Y:S04]  /*7b3e0*/  STL.64 [R1+0x1d98], R50 ;  /* 0x001d983201007387 */ /* 0x000fe80000100a00 */
[----:B------:R1:W-:Y:S04]  /*7b3f0*/  STL.64 [R1+0x1d90], R16 ;  /* 0x001d901001007387 */ /* 0x0003e80000100a00 */
[----:B------:R2:W-:Y:S01]  /*7b400*/  STL.64 [R1+0x1d88], R12 ;  /* 0x001d880c01007387 */ /* 0x0005e20000100a00 */
[----:B------:R-:W-:-:S02]  /*7b410*/  IMAD.MOV.U32 R34, RZ, RZ, R211 ;  /* 0x000000ffff227224 */ /* 0x000fc400078e00d3 */
[----:B------:R-:W-:Y:S01]  /*7b420*/  IMAD.MOV.U32 R35, RZ, RZ, R205 ;  /* 0x000000ffff237224 */ /* 0x000fe200078e00cd */
        /* <DEDUP_REMOVED lines=9> */
[----:B---3--:R-:W3:Y:S04]  /*7b4c0*/  LDL.LU R8, [R1+0x22e4] ;  /* 0x0022e40001087983 */ /* 0x008ee80000300800 */
[----:B----4-:R-:W4:Y:S04]  /*7b4d0*/  LDL.LU R20, [R1+0x22a0] ;  /* 0x0022a00001147983 */ /* 0x010f280000300800 */
[----:B------:R-:W4:Y:S04]  /*7b4e0*/  LDL.LU R11, [R1+0x2324] ;  /* 0x00232400010b7983 */ /* 0x000f280000300800 */
[----:B------:R-:W4:Y:S04]  /*7b4f0*/  LDL.LU R24, [R1+0x22e0] ;  /* 0x0022e00001187983 */ /* 0x000f280000300800 */
[----:B------:R-:W-:Y:S04]  /*7b500*/  LDGSTS.E [R5+0xc900], desc[UR6][R56.64], P0 ;  /* 0x0c90000038057fae */ /* 0x000fe80008121846 */
[----:B------:R-:W-:Y:S04]  /*7b510*/  LDGSTS.E [R5+0xcd00], desc[UR6][R52.64], P0 ;  /* 0x0cd0000034057fae */ /* 0x000fe80008121846 */
[----:B------:R-:W-:Y:S04]  /*7b520*/  LDGSTS.E [R5+0xd100], desc[UR6][R50.64], P0 ;  /* 0x0d10000032057fae */ /* 0x000fe80008121846 */
[----:B------:R-:W4:Y:S04]  /*7b530*/  LDL.LU R9, [R1+0x2364] ;  /* 0x0023640001097983 */ /* 0x000f280000300800 */
[----:B------:R-:W-:Y:S04]  /*7b540*/  LDGSTS.E [R5+0xd500], desc[UR6][R16.64], P0 ;  /* 0x0d50000010057fae */ /* 0x000fe80008121846 */
[----:B------:R-:W-:Y:S04]  /*7b550*/  LDGSTS.E [R5+0xd900], desc[UR6][R12.64], P0 ;  /* 0x0d9000000c057fae */ /* 0x000fe80008121846 */
[----:B------:R-:W-:Y:S04]  /*7b560*/  LDGSTS.E [R5+0xdd00], desc[UR6][R48.64], P0 ;  /* 0x0dd0000030057fae */ /* 0x000fe80008121846 */
[----:B------:R-:W-:Y:S04]  /*7b570*/  LDGSTS.E [R5+0xe100], desc[UR6][R44.64], P0 ;  /* 0x0e1000002c057fae */ /* 0x000fe80008121846 */
[----:B------:R-:W-:Y:S04]  /*7b580*/  LDGSTS.E [R5+0xe500], desc[UR6][R40.64], P0 ;  /* 0x0e50000028057fae */ /* 0x000fe80008121846 */
[----:B------:R-:W-:Y:S04]  /*7b590*/  LDGSTS.E [R5+0xe900], desc[UR6][R36.64], P0 ;  /* 0x0e90000024057fae */ /* 0x000fe80008121846 */
[----:B------:R-:W-:Y:S01]  /*7b5a0*/  LDGSTS.E [R5+0xed00], desc[UR6][R34.64], P0 ;  /* 0x0ed0000022057fae */ /* 0x000fe20008121846 */
[----:B------:R-:W-:-:S03]  /*7b5b0*/  LOP3.LUT R4, R26, 0x30, RZ, 0x3c, !PT ;  /* 0x000000301a047812 */ /* 0x000fc600078e3cff */
[----:B------:R-:W-:Y:S04]  /*7b5c0*/  LDGSTS.E [R5+0xf100], desc[UR6][R32.64], P0 ;  /* 0x0f10000020057fae */ /* 0x000fe80008121846 */
[----:B------:R-:W-:Y:S04]  /*7b5d0*/  LDGSTS.E [R5+0xf500], desc[UR6][R30.64], P0 ;  /* 0x0f5000001e057fae */ /* 0x000fe80008121846 */
[----:B------:R-:W-:Y:S04]  /*7b5e0*/  LDGSTS.E [R5+0xf900], desc[UR6][R28.64], P0 ;  /* 0x0f9000001c057fae */ /* 0x000fe80008121846 */
[----:B------:R2:W-:Y:S04]  /*7b5f0*/  LDGSTS.E [R5+0xfd00], desc[UR6][R6.64], P0 ;  /* 0x0fd0000006057fae */ /* 0x0005e80008121846 */
[----:B-1----:R-:W4:Y:S04]  /*7b600*/  LDL.LU R17, [R1+0x2320] ;  /* 0x0023200001117983 */ /* 0x002f280000300800 */
[----:B--2---:R-:W2:Y:S04]  /*7b610*/  LDL.LU R13, [R1+0x23a4] ;  /* 0x0023a400010d7983 */ /* 0x004ea80000300800 */
[----:B------:R-:W2:Y:S04]  /*7b620*/  LDL.LU R12, [R1+0x2360] ;  /* 0x00236000010c7983 */ /* 0x000ea80000300800 */
[----:B------:R-:W2:Y:S04]  /*7b630*/  LDL.LU R21, [R1+0x23e4] ;  /* 0x0023e40001157983 */ /* 0x000ea80000300800 */
[----:B------:R-:W2:Y:S01]  /*7b640*/  LDL.LU R16, [R1+0x23a0] ;  /* 0x0023a00001107983 */ /* 0x000ea20000300800 */
[----:B------:R-:W-:-:S03]  /*7b650*/  IADD3 R4, R4, UR13, RZ ;  /* 0x0000000d04047c10 */ /* 0x000fc6000fffe0ff */
[----:B------:R-:W2:Y:S04]  /*7b660*/  LDL.LU R18, [R1+0x2424] ;  /* 0x0024240001127983 */ /* 0x000ea80000300800 */
[----:B------:R-:W2:Y:S01]  /*7b670*/  LDL.LU R23, [R1+0x23e0] ;  /* 0x0023e00001177983 */ /* 0x000ea20000300800 */
[----:B------:R-:W-:Y:S02]  /*7b680*/  IMAD.MOV.U32 R6, RZ, RZ, R22 ;  /* 0x000000ffff067224 */ /* 0x000fe400078e0016 */
[----:B------:R-:W-:Y:S01]  /*7b690*/  IMAD.MOV.U32 R7, RZ, RZ, R25 ;  /* 0x000000ffff077224 */ /* 0x000fe200078e0019 */
[----:B------:R-:W2:Y:S04]  /*7b6a0*/  LDL.LU R22, [R1+0x2420] ;  /* 0x0024200001167983 */ /* 0x000ea80000300800 */
[----:B------:R1:W-:Y:S02]  /*7b6b0*/  LDGSTS.E [R4+0x180], desc[UR6][R6.64], P0 ;  /* 0x0018000006047fae */ /* 0x0003e40008121846 */
[----:B-1----:R-:W-:Y:S01]  /*7b6c0*/  IMAD.MOV.U32 R6, RZ, RZ, R10 ;  /* 0x000000ffff067224 */ /* 0x002fe200078e000a */
[-C--:B---3--:R-:W-:Y:S01]  /*7b6d0*/  IADD3 R8, P1, R8, R64.reuse, RZ ;  /* 0x0000004008087210 */ /* 0x088fe20007f3e0ff */
[----:B----4-:R-:W-:Y:S01]  /*7b6e0*/  IMAD.X R20, R20, 0x1, R2, P2 ;  /* 0x0000000114147824 */ /* 0x010fe200010e0602 */
[----:B------:R-:W-:-:S03]  /*7b6f0*/  IADD3 R11, P2, R11, R64, RZ ;  /* 0x000000400b0b7210 */ /* 0x000fc60007f5e0ff */
[----:B------:R-:W-:Y:S01]  /*7b700*/  STL [R1+0x22e4], R8 ;  /* 0x0022e40801007387 */ /* 0x000fe20000100800 */
[----:B------:R-:W-:-:S03]  /*7b710*/  MOV R7, R20 ;  /* 0x0000001400077202 */ /* 0x000fc60000000f00 */
[----:B------:R1:W-:Y:S01]  /*7b720*/  STL [R1+0x22a0], R20 ;  /* 0x0022a01401007387 */ /* 0x0003e20000100800 */
[----:B------:R-:W-:-:S03]  /*7b730*/  IMAD.X R24, R24, 0x1, R2, P1 ;  /* 0x0000000118187824 */ /* 0x000fc600008e0602 */
[----:B------:R-:W3:Y:S04]  /*7b740*/  LDL.LU R5, [R1+0x2464] ;  /* 0x0024640001057983 */ /* 0x000ee80000300800 */
[----:B------:R4:W-:Y:S01]  /*7b750*/  LDGSTS.E [R4+0x580], desc[UR6][R6.64], P0 ;  /* 0x0058000006047fae */ /* 0x0009e20008121846 */
[----:B------:R-:W-:-:S03]  /*7b760*/  IADD3 R9, P1, R9, R64, RZ ;  /* 0x0000004009097210 */ /* 0x000fc60007f3e0ff */
[----:B-1----:R-:W3:Y:S04]  /*7b770*/  LDL.LU R20, [R1+0x2460] ;  /* 0x0024600001147983 */ /* 0x002ee80000300800 */
[----:B------:R-:W-:Y:S04]  /*7b780*/  STL [R1+0x2324], R11 ;  /* 0x0023240b01007387 */ /* 0x000fe80000100800 */
[----:B------:R-:W-:Y:S01]  /*7b790*/  STL [R1+0x22e0], R24 ;  /* 0x0022e01801007387 */ /* 0x000fe20000100800 */
[----:B----4-:R-:W-:-:S03]  /*7b7a0*/  IMAD.MOV.U32 R6, RZ, RZ, R8 ;  /* 0x000000ffff067224 */ /* 0x010fc600078e0008 */
[----:B------:R-:W4:Y:S01]  /*7b7b0*/  LDL.LU R10, [R1+0x24a4] ;  /* 0x0024a400010a7983 */ /* 0x000f220000300800 */
[----:B------:R-:W-:Y:S02]  /*7b7c0*/  IMAD.MOV.U32 R7, RZ, RZ, R24 ;  /* 0x000000ffff077224 */ /* 0x000fe400078e0018 */
[----:B------:R-:W-:Y:S01]  /*7b7d0*/  IMAD.X R17, R17, 0x1, R2, P2 ;  /* 0x0000000111117824 */ /* 0x000fe200010e0602 */
[----:B------:R-:W4:Y:S01]  /*7b7e0*/  LDL.LU R8, [R1+0x24e4] ;  /* 0x0024e40001087983 */ /* 0x000f220000300800 */
[----:B--2---:R-:W-:-:S03]  /*7b7f0*/  IADD3 R13, P2, R13, R64, RZ ;  /* 0x000000400d0d7210 */ /* 0x004fc60007f5e0ff */
[----:B------:R-:W-:Y:S04]  /*7b800*/  STL [R1+0x2364], R9 ;  /* 0x0023640901007387 */ /* 0x000fe80000100800 */
[----:B------:R1:W-:Y:S01]  /*7b810*/  LDGSTS.E [R4+0x980], desc[UR6][R6.64], P0 ;  /* 0x0098000006047fae */ /* 0x0003e20008121846 */
[----:B------:R-:W-:-:S03]  /*7b820*/  IMAD.X R12, R12, 0x1, R2, P1 ;  /* 0x000000010c0c7824 */ /* 0x000fc600008e0602 */
[----:B------:R2:W-:Y:S01]  /*7b830*/  STL [R1+0x2320], R17 ;  /* 0x0023201101007387 */ /* 0x0005e20000100800 */
[----:B-1----:R-:W-:Y:S01]  /*7b840*/  IMAD.MOV.U32 R6, RZ, RZ, R11 ;  /* 0x000000ffff067224 */ /* 0x002fe200078e000b */
[----:B------:R-:W-:Y:S02]  /*7b850*/  MOV R7, R17 ;  /* 0x0000001100077202 */ /* 0x000fe40000000f00 */
[----:B--2---:R-:W2:Y:S04]  /*7b860*/  LDL.LU R17, [R1+0x24a0] ;  /* 0x0024a00001117983 */ /* 0x004ea80000300800 */
[----:B------:R-:W-:Y:S04]  /*7b870*/  STL [R1+0x23a4], R13 ;  /* 0x0023a40d01007387 */ /* 0x000fe80000100800 */
[----:B------:R1:W-:Y:S04]  /*7b880*/  STL [R1+0x2360], R12 ;  /* 0x0023600c01007387 */ /* 0x0003e80000100800 */
[----:B------:R1:W-:Y:S04]  /*7b890*/  LDGSTS.E [R4+0xd80], desc[UR6][R6.64], P0 ;  /* 0x00d8000006047fae */ /* 0x0003e80008121846 */
[----:B------:R-:W2:Y:S01]  /*7b8a0*/  LDL.LU R11, [R1+0x2524] ;  /* 0x00252400010b7983 */ /* 0x000ea20000300800 */
[----:B-1----:R-:W-:-:S03]  /*7b8b0*/  IMAD.MOV.U32 R7, RZ, RZ, R12 ;  /* 0x000000ffff077224 */ /* 0x002fc600078e000c */
[----:B------:R-:W2:Y:S01]  /*7b8c0*/  LDL.LU R12, [R1+0x24e0] ;  /* 0x0024e000010c7983 */ /* 0x000ea20000300800 */
[-C--:B------:R-:W-:Y:S01]  /*7b8d0*/  IADD3 R21, P1, R21, R64.reuse, RZ ;  /* 0x0000004015157210 */ /* 0x080fe20007f3e0ff */
[--C-:B------:R-:W-:Y:S02]  /*7b8e0*/  IMAD.X R16, R16, 0x1, R2.reuse, P2 ;  /* 0x0000000110107824 */ /* 0x100fe400010e0602 */
[----:B------:R-:W-:Y:S01]  /*7b8f0*/  IMAD.MOV.U32 R6, RZ, RZ, R9 ;  /* 0x000000ffff067224 */ /* 0x000fe200078e0009 */
[----:B------:R-:W-:Y:S01]  /*7b900*/  IADD3 R18, P2, R18, R64, RZ ;  /* 0x0000004012127210 */ /* 0x000fe20007f5e0ff */
[----:B------:R-:W-:Y:S04]  /*7b910*/  STL [R1+0x23e4], R21 ;  /* 0x0023e41501007387 */ /* 0x000fe80000100800 */
[----:B------:R1:W-:Y:S04]  /*7b920*/  STL [R1+0x23a0], R16 ;  /* 0x0023a01001007387 */ /* 0x0003e80000100800 */
[----:B------:R1:W-:Y:S04]  /*7b930*/  LDGSTS.E [R4+0x1180], desc[UR6][R6.64], P0 ;  /* 0x0118000006047fae */ /* 0x0003e80008121846 */
[----:B------:R-:W2:Y:S01]  /*7b940*/  LDL.LU R9, [R1+0x2564] ;  /* 0x0025640001097983 */ /* 0x000ea20000300800 */
[----:B------:R-:W-:-:S02]  /*7b950*/  IMAD.X R23, R23, 0x1, R2, P1 ;  /* 0x0000000117177824 */ /* 0x000fc400008e0602 */
[----:B------:R-:W-:Y:S02]  /*7b960*/  IMAD.X R22, R22, 0x1, R2, P2 ;  /* 0x0000000116167824 */ /* 0x000fe400010e0602 */
[----:B-1----:R-:W-:Y:S01]  /*7b970*/  IMAD.MOV.U32 R6, RZ, RZ, R13 ;  /* 0x000000ffff067224 */ /* 0x002fe200078e000d */
[----:B------:R-:W-:Y:S02]  /*7b980*/  MOV R7, R16 ;  /* 0x0000001000077202 */ /* 0x000fe40000000f00 */
[----:B------:R-:W2:Y:S04]  /*7b990*/  LDL.LU R16, [R1+0x2520] ;  /* 0x0025200001107983 */ /* 0x000ea80000300800 */
[----:B------:R-:W-:Y:S04]  /*7b9a0*/  STL [R1+0x2424], R18 ;  /* 0x0024241201007387 */ /* 0x000fe80000100800 */
[----:B------:R1:W-:Y:S04]  /*7b9b0*/  LDGSTS.E [R4+0x1580], desc[UR6][R6.64], P0 ;  /* 0x0158000006047fae */ /* 0x0003e80008121846 */
[----:B------:R-:W-:Y:S04]  /*7b9c0*/  STL [R1+0x23e0], R23 ;  /* 0x0023e01701007387 */ /* 0x000fe80000100800 */
[----:B------:R-:W2:Y:S04]  /*7b9d0*/  LDL.LU R13, [R1+0x25a4] ;  /* 0x0025a400010d7983 */ /* 0x000ea80000300800 */
[----:B------:R-:W2:Y:S01]  /*7b9e0*/  LDL.LU R24, [R1+0x2560] ;  /* 0x0025600001187983 */ /* 0x000ea20000300800 */
[----:B-1----:R-:W-:-:S02]  /*7b9f0*/  IMAD.MOV.U32 R6, RZ, RZ, R21 ;  /* 0x000000ffff067224 */ /* 0x002fc400078e0015 */
[----:B------:R-:W-:-:S05]  /*7ba00*/  IMAD.MOV.U32 R7, RZ, RZ, R23 ;  /* 0x000000ffff077224 */ /* 0x000fca00078e0017 */
[----:B------:R1:W-:Y:S02]  /*7ba10*/  LDGSTS.E [R4+0x1980], desc[UR6][R6.64], P0 ;  /* 0x0198000006047fae */ /* 0x0003e40008121846 */
[----:B-1----:R-:W-:Y:S01]  /*7ba20*/  IMAD.MOV.U32 R6, RZ, RZ, R18 ;  /* 0x000000ffff067224 */ /* 0x002fe200078e0012 */
[----:B------:R-:W-:-:S05]  /*7ba30*/  MOV R7, R22 ;  /* 0x0000001600077202 */ /* 0x000fca0000000f00 */
[----:B------:R1:W-:Y:S01]  /*7ba40*/  LDGSTS.E [R4+0x1d80], desc[UR6][R6.64], P0 ;  /* 0x01d8000006047fae */ /* 0x0003e20008121846 */
[----:B---3--:R-:W-:-:S05]  /*7ba50*/  IADD3 R5, P1, R5, R64, RZ ;  /* 0x0000004005057210 */ /* 0x008fca0007f3e0ff */
[----:B------:R-:W-:Y:S04]  /*7ba60*/  STL [R1+0x2464], R5 ;  /* 0x0024640501007387 */ /* 0x000fe80000100800 */
[----:B------:R3:W-:Y:S01]  /*7ba70*/  STL [R1+0x2420], R22 ;  /* 0x0024201601007387 */ /* 0x0007e20000100800 */
[----:B------:R-:W-:-:S03]  /*7ba80*/  IMAD.X R20, R20, 0x1, R2, P1 ;  /* 0x0000000114147824 */ /* 0x000fc600008e0602 */
[----:B------:R-:W2:Y:S01]  /*7ba90*/  LDL.LU R21, [R1+0x25e4] ;  /* 0x0025e40001157983 */ /* 0x000ea20000300800 */
[----:B----4-:R-:W-:-:S03]  /*7baa0*/  IADD3 R10, P2, R10, R64, RZ ;  /* 0x000000400a0a7210 */ /* 0x010fc60007f5e0ff */
[----:B---3--:R-:W3:Y:S04]  /*7bab0*/  LDL.LU R22, [R1+0x25a0] ;  /* 0x0025a00001167983 */ /* 0x008ee80000300800 */
[----:B------:R-:W-:Y:S04]  /*7bac0*/  STL [R1+0x24a4], R10 ;  /* 0x0024a40a01007387 */ /* 0x000fe80000100800 */
[----:B------:R4:W-:Y:S01]  /*7bad0*/  STL [R1+0x2460], R20 ;  /* 0x0024601401007387 */ /* 0x0009e20000100800 */
[----:B------:R-:W-:-:S03]  /*7bae0*/  IADD3 R8, P1, R8, R64, RZ ;  /* 0x0000004008087210 */ /* 0x000fc60007f3e0ff */
[----:B------:R-:W3:Y:S04]  /*7baf0*/  LDL.LU R23, [R1+0x25e0] ;  /* 0x0025e00001177983 */ /* 0x000ee80000300800 */
[----:B------:R-:W3:Y:S01]  /*7bb00*/  LDL.LU R18, [R1+0x2624] ;  /* 0x0026240001127983 */ /* 0x000ee20000300800 */
[----:B-1----:R-:W-:Y:S02]  /*7bb10*/  IMAD.MOV.U32 R6, RZ, RZ, R5 ;  /* 0x000000ffff067224 */ /* 0x002fe400078e0005 */
[----:B------:R-:W-:Y:S02]  /*7bb20*/  IMAD.MOV.U32 R7, RZ, RZ, R20 ;  /* 0x000000ffff077224 */ /* 0x000fe400078e0014 */
[----:B----4-:R-:W4:Y:S04]  /*7bb30*/  LDL.LU R20, [R1+0x2620] ;  /* 0x0026200001147983 */ /* 0x010f280000300800 */
[----:B------:R-:W-:Y:S04]  /*7bb40*/  STL [R1+0x24e4], R8 ;  /* 0x0024e40801007387 */ /* 0x000fe80000100800 */
[----:B------:R1:W-:Y:S01]  /*7bb50*/  LDGSTS.E [R4+0x2180], desc[UR6][R6.64], P0 ;  /* 0x0218000006047fae */ /* 0x0003e20008121846 */
[----:B--2---:R-:W-:Y:S01]  /*7bb60*/  IMAD.X R17, R17, 0x1, R2, P2 ;  /* 0x0000000111117824 */ /* 0x004fe200010e0602 */
[----:B------:R-:W-:-:S04]  /*7bb70*/  IADD3 R11, P2, R11, R64, RZ ;  /* 0x000000400b0b7210 */ /* 0x000fc80007f5e0ff */
[----:B------:R2:W-:Y:S04]  /*7bb80*/  STL [R1+0x24a0], R17 ;  /* 0x0024a01101007387 */ /* 0x0005e80000100800 */
[----:B------:R-:W4:Y:S01]  /*7bb90*/  LDL.LU R5, [R1+0x2664] ;  /* 0x0026640001057983 */ /* 0x000f220000300800 */
[----:B-1----:R-:W-:Y:S01]  /*7bba0*/  MOV R7, R17 ;  /* 0x0000001100077202 */ /* 0x002fe20000000f00 */
[----:B------:R-:W-:Y:S02]  /*7bbb0*/  IMAD.MOV.U32 R6, RZ, RZ, R10 ;  /* 0x000000ffff067224 */ /* 0x000fe400078e000a */
[----:B--2---:R-:W2:Y:S01]  /*7bbc0*/  LDL.LU R17, [R1+0x2660] ;  /* 0x0026600001117983 */ /* 0x004ea20000300800 */
[----:B------:R-:W-:-:S03]  /*7bbd0*/  IMAD.X R12, R12, 0x1, R2, P1 ;  /* 0x000000010c0c7824 */ /* 0x000fc600008e0602 */
[----:B------:R-:W-:Y:S04]  /*7bbe0*/  STL [R1+0x2524], R11 ;  /* 0x0025240b01007387 */ /* 0x000fe80000100800 */
[----:B------:R1:W-:Y:S04]  /*7bbf0*/  LDGSTS.E [R4+0x2580], desc[UR6][R6.64], P0 ;  /* 0x0258000006047fae */ /* 0x0003e80008121846 */
[----:B------:R1:W-:Y:S04]  /*7bc00*/  STL [R1+0x24e0], R12 ;  /* 0x0024e00c01007387 */ /* 0x0003e80000100800 */
[----:B------:R-:W2:Y:S01]  /*7bc10*/  LDL.LU R10, [R1+0x26a4] ;  /* 0x0026a400010a7983 */ /* 0x000ea20000300800 */
[----:B------:R-:W-:Y:S01]  /*7bc20*/  IADD3 R9, P1, R9, R64, RZ ;  /* 0x0000004009097210 */ /* 0x000fe20007f3e0ff */
[----:B-1----:R-:W-:-:S02]  /*7bc30*/  IMAD.MOV.U32 R6, RZ, RZ, R8 ;  /* 0x000000ffff067224 */ /* 0x002fc400078e0008 */
[----:B------:R-:W-:Y:S02]  /*7bc40*/  IMAD.MOV.U32 R7, RZ, RZ, R12 ;  /* 0x000000ffff077224 */ /* 0x000fe400078e000c */
[----:B------:R-:W2:Y:S04]  /*7bc50*/  LDL.LU R12, [R1+0x26a0] ;  /* 0x0026a000010c7983 */ /* 0x000ea80000300800 */
[----:B------:R1:W-:Y:S01]  /*7bc60*/  LDGSTS.E [R4+0x2980], desc[UR6][R6.64], P0 ;  /* 0x0298000006047fae */ /* 0x0003e20008121846 */
[----:B------:R-:W-:-:S03]  /*7bc70*/  IMAD.X R16, R16, 0x1, R2, P2 ;  /* 0x0000000110107824 */ /* 0x000fc600010e0602 */
[----:B------:R-:W-:Y:S01]  /*7bc80*/  STL [R1+0x2564], R9 ;  /* 0x0025640901007387 */ /* 0x000fe20000100800 */
[----:B------:R-:W-:-:S03]  /*7bc90*/  IADD3 R13, P2, R13, R64, RZ ;  /* 0x000000400d0d7210 */ /* 0x000fc60007f5e0ff */
[----:B------:R1:W-:Y:S01]  /*7bca0*/  STL [R1+0x2520], R16 ;  /* 0x0025201001007387 */ /* 0x0003e20000100800 */
[----:B------:R-:W-:Y:S02]  /*7bcb0*/  IMAD.X R24, R24, 0x1, R2, P1 ;  /* 0x0000000118187824 */ /* 0x000fe400008e0602 */
[----:B-1----:R-:W-:Y:S01]  /*7bcc0*/  IMAD.MOV.U32 R6, RZ, RZ, R11 ;  /* 0x000000ffff067224 */ /* 0x002fe200078e000b */
[----:B------:R-:W-:Y:S01]  /*7bcd0*/  MOV R7, R16 ;  /* 0x0000001000077202 */ /* 0x000fe20000000f00 */
[----:B------:R-:W2:Y:S04]  /*7bce0*/  LDL.LU R8, [R1+0x26e4] ;  /* 0x0026e40001087983 */ /* 0x000ea80000300800 */
[----:B------:R1:W-:Y:S04]  /*7bcf0*/  LDGSTS.E [R4+0x2d80], desc[UR6][R6.64], P0 ;  /* 0x02d8000006047fae */ /* 0x0003e80008121846 */
[----:B------:R-:W2:Y:S04]  /*7bd00*/  LDL.LU R16, [R1+0x26e0] ;  /* 0x0026e00001107983 */ /* 0x000ea80000300800 */
[----:B------:R-:W-:Y:S04]  /*7bd10*/  STL [R1+0x25a4], R13 ;  /* 0x0025a40d01007387 */ /* 0x000fe80000100800 */
[----:B------:R-:W-:Y:S04]  /*7bd20*/  STL [R1+0x2560], R24 ;  /* 0x0025601801007387 */ /* 0x000fe80000100800 */
[----:B------:R-:W2:Y:S01]  /*7bd30*/  LDL.LU R11, [R1+0x2724] ;  /* 0x00272400010b7983 */ /* 0x000ea20000300800 */
[----:B-1----:R-:W-:-:S02]  /*7bd40*/  IMAD.MOV.U32 R6, RZ, RZ, R9 ;  /* 0x000000ffff067224 */ /* 0x002fc400078e0009 */
[----:B------:R-:W-:Y:S01]  /*7bd50*/  IMAD.MOV.U32 R7, RZ, RZ, R24 ;  /* 0x000000ffff077224 */ /* 0x000fe200078e0018 */
[----:B------:R-:W2:Y:S04]  /*7bd60*/  LDL.LU R9, [R1+0x2764] ;  /* 0x0027640001097983 */ /* 0x000ea80000300800 */
[----:B------:R1:W-:Y:S02]  /*7bd70*/  LDGSTS.E [R4+0x3180], desc[UR6][R6.64], P0 ;  /* 0x0318000006047fae */ /* 0x0003e40008121846 */
[----:B-1----:R-:W-:Y:S01]  /*7bd80*/  IMAD.MOV.U32 R6, RZ, RZ, R13 ;  /* 0x000000ffff067224 */ /* 0x002fe200078e000d */
[----:B------:R-:W-:Y:S01]  /*7bd90*/  IADD3 R21, P1, R21, R64, RZ ;  /* 0x0000004015157210 */ /* 0x000fe20007f3e0ff */
[----:B---3--:R-:W-:-:S04]  /*7bda0*/  IMAD.X R22, R22, 0x1, R2, P2 ;  /* 0x0000000116167824 */ /* 0x008fc800010e0602 */
[----:B------:R-:W-:Y:S01]  /*7bdb0*/  STL [R1+0x25e4], R21 ;  /* 0x0025e41501007387 */ /* 0x000fe20000100800 */
[----:B------:R-:W-:-:S03]  /*7bdc0*/  IMAD.X R23, R23, 0x1, R2, P1 ;  /* 0x0000000117177824 */ /* 0x000fc600008e0602 */
[----:B------:R1:W-:Y:S01]  /*7bdd0*/  STL [R1+0x25a0], R22 ;  /* 0x0025a01601007387 */ /* 0x0003e20000100800 */
[----:B------:R-:W-:Y:S02]  /*7bde0*/  IADD3 R18, P2, R18, R64, RZ ;  /* 0x0000004012127210 */ /* 0x000fe40007f5e0ff */
[----:B------:R-:W-:-:S05]  /*7bdf0*/  MOV R7, R22 ;  /* 0x0000001600077202 */ /* 0x000fca0000000f00 */
[----:B------:R3:W-:Y:S04]  /*7be00*/  LDGSTS.E [R4+0x3580], desc[UR6][R6.64], P0 ;  /* 0x0358000006047fae */ /* 0x0007e80008121846 */
[----:B-1----:R-:W2:Y:S04]  /*7be10*/  LDL.LU R22, [R1+0x2720] ;  /* 0x0027200001167983 */ /* 0x002ea80000300800 */
[----:B------:R-:W-:Y:S04]  /*7be20*/  STL [R1+0x2624], R18 ;  /* 0x0026241201007387 */ /* 0x000fe80000100800 */
[----:B------:R1:W-:Y:S01]  /*7be30*/  STL [R1+0x25e0], R23 ;  /* 0x0025e01701007387 */ /* 0x0003e20000100800 */
[----:B----4-:R-:W-:-:S03]  /*7be40*/  IMAD.X R20, R20, 0x1, R2, P2 ;  /* 0x0000000114147824 */ /* 0x010fc600010e0602 */
[----:B------:R-:W4:Y:S04]  /*7be50*/  LDL.LU R13, [R1+0x27a4] ;  /* 0x0027a400010d7983 */ /* 0x000f280000300800 */
[----:B------:R-:W4:Y:S01]  /*7be60*/  LDL.LU R25, [R1+0x2760] ;  /* 0x0027600001197983 */ /* 0x000f220000300800 */
[----:B------:R-:W-:Y:S01]  /*7be70*/  IADD3 R5, P1, R5, R64, RZ ;  /* 0x0000004005057210 */ /* 0x000fe20007f3e0ff */
[----:B---3--:R-:W-:Y:S02]  /*7be80*/  IMAD.MOV.U32 R6, RZ, RZ, R21 ;  /* 0x000000ffff067224 */ /* 0x008fe400078e0015 */
[----:B------:R-:W-:Y:S02]  /*7be90*/  IMAD.MOV.U32 R7, RZ, RZ, R23 ;  /* 0x000000ffff077224 */ /* 0x000fe400078e0017 */
[----:B------:R-:W-:Y:S04]  /*7bea0*/  STL [R1+0x2664], R5 ;  /* 0x0026640501007387 */ /* 0x000fe80000100800 */
[----:B------:R3:W-:Y:S04]  /*7beb0*/  STL [R1+0x2620], R20 ;  /* 0x0026201401007387 */ /* 0x0007e80000100800 */
[----:B------:R3:W-:Y:S01]  /*7bec0*/  LDGSTS.E [R4+0x3980], desc[UR6][R6.64], P0 ;  /* 0x0398000006047fae */ /* 0x0007e20008121846 */
[----:B--2---:R-:W-:-:S03]  /*7bed0*/  IMAD.X R17, R17, 0x1, R2, P1 ;  /* 0x0000000111117824 */ /* 0x004fc600008e0602 */
[----:B-1----:R-:W2:Y:S01]  /*7bee0*/  LDL.LU R23, [R1+0x27e4] ;  /* 0x0027e40001177983 */ /* 0x002ea20000300800 */
[----:B------:R-:W-:Y:S02]  /*7bef0*/  IADD3 R10, P2, R10, R64, RZ ;  /* 0x000000400a0a7210 */ /* 0x000fe40007f5e0ff */
[----:B---3--:R-:W-:Y:S02]  /*7bf00*/  MOV R7, R20 ;  /* 0x0000001400077202 */ /* 0x008fe40000000f00 */
[----:B------:R-:W3:Y:S04]  /*7bf10*/  LDL.LU R20, [R1+0x27a0] ;  /* 0x0027a00001147983 */ /* 0x000ee80000300800 */
[----:B------:R-:W-:Y:S01]  /*7bf20*/  STL [R1+0x26a4], R10 ;  /* 0x0026a40a01007387 */ /* 0x000fe20000100800 */
[----:B------:R-:W-:-:S03]  /*7bf30*/  IMAD.MOV.U32 R6, RZ, RZ, R18 ;  /* 0x000000ffff067224 */ /* 0x000fc600078e0012 */
[----:B------:R1:W-:Y:S04]  /*7bf40*/  STL [R1+0x2660], R17 ;  /* 0x0026601101007387 */ /* 0x0003e80000100800 */
[----:B------:R-:W3:Y:S04]  /*7bf50*/  LDL.LU R18, [R1+0x2824] ;  /* 0x0028240001127983 */ /* 0x000ee80000300800 */
[----:B------:R-:W3:Y:S04]  /*7bf60*/  LDL.LU R24, [R1+0x27e0] ;  /* 0x0027e00001187983 */ /* 0x000ee80000300800 */
[----:B------:R1:W-:Y:S01]  /*7bf70*/  LDGSTS.E [R4+0x3d80], desc[UR6][R6.64], P0 ;  /* 0x03d8000006047fae */ /* 0x0003e20008121846 */
[----:B------:R-:W-:-:S02]  /*7bf80*/  IMAD.X R12, R12, 0x1, R2, P2 ;  /* 0x000000010c0c7824 */ /* 0x000fc400010e0602 */
[----:B-1----:R-:W-:Y:S02]  /*7bf90*/  IMAD.MOV.U32 R6, RZ, RZ, R5 ;  /* 0x000000ffff067224 */ /* 0x002fe400078e0005 */
[----:B------:R-:W-:Y:S01]  /*7bfa0*/  IMAD.MOV.U32 R7, RZ, RZ, R17 ;  /* 0x000000ffff077224 */ /* 0x000fe200078e0011 */
[----:B------:R-:W-:-:S04]  /*7bfb0*/  IADD3 R8, P1, R8, R64, RZ ;  /* 0x0000004008087210 */ /* 0x000fc80007f3e0ff */
[----:B------:R1:W-:Y:S04]  /*7bfc0*/  LDGSTS.E [R4+0x4180], desc[UR6][R6.64], P0 ;  /* 0x0418000006047fae */ /* 0x0003e80008121846 */
[----:B------:R-:W-:Y:S04]  /*7bfd0*/  STL [R1+0x26e4], R8 ;  /* 0x0026e40801007387 */ /* 0x000fe80000100800 */
[----:B------:R1:W-:Y:S01]  /*7bfe0*/  STL [R1+0x26a0], R12 ;  /* 0x0026a00c01007387 */ /* 0x0003e20000100800 */
[----:B------:R-:W-:-:S03]  /*7bff0*/  IMAD.X R16, R16, 0x1, R2, P1 ;  /* 0x0000000110107824 */ /* 0x000fc600008e0602 */
[----:B------:R-:W3:Y:S04]  /*7c000*/  LDL.LU R5, [R1+0x2864] ;  /* 0x0028640001057983 */ /* 0x000ee80000300800 */
[----:B------:R-:W3:Y:S01]  /*7c010*/  LDL.LU R21, [R1+0x2820] ;  /* 0x0028200001157983 */ /* 0x000ee20000300800 */
[----:B------:R-:W-:Y:S01]  /*7c020*/  IADD3 R11, P2, R11, R64, RZ ;  /* 0x000000400b0b7210 */ /* 0x000fe20007f5e0ff */
[----:B-1----:R-:W-:Y:S01]  /*7c030*/  IMAD.MOV.U32 R6, RZ, RZ, R10 ;  /* 0x000000ffff067224 */ /* 0x002fe200078e000a */
[----:B------:R-:W-:-:S03]  /*7c040*/  MOV R7, R12 ;  /* 0x0000000c00077202 */ /* 0x000fc60000000f00 */
[----:B------:R-:W-:Y:S04]  /*7c050*/  STL [R1+0x2724], R11 ;  /* 0x0027240b01007387 */ /* 0x000fe80000100800 */
[----:B------:R1:W-:Y:S04]  /*7c060*/  STL [R1+0x26e0], R16 ;  /* 0x0026e01001007387 */ /* 0x0003e80000100800 */
[----:B------:R-:W3:Y:S01]  /*7c070*/  LDL.LU R17, [R1+0x2860] ;  /* 0x0028600001117983 */ /* 0x000ee20000300800 */
[----:B------:R-:W-:-:S03]  /*7c080*/  IADD3 R9, P1, R9, R64, RZ ;  /* 0x0000004009097210 */ /* 0x000fc60007f3e0ff */
[----:B------:R1:W-:Y:S04]  /*7c090*/  LDGSTS.E [R4+0x4580], desc[UR6][R6.64], P0 ;  /* 0x0458000006047fae */ /* 0x0003e80008121846 */
[----:B------:R-:W3:Y:S04]  /*7c0a0*/  LDL.LU R12, [R1+0x28a4] ;  /* 0x0028a400010c7983 */ /* 0x000ee80000300800 */
[----:B------:R-:W3:Y:S01]  /*7c0b0*/  LDL.LU R10, [R1+0x28e4] ;  /* 0x0028e400010a7983 */ /* 0x000ee20000300800 */
[----:B-1----:R-:W-:Y:S02]  /*7c0c0*/  IMAD.MOV.U32 R6, RZ, RZ, R8 ;  /* 0x000000ffff067224 */ /* 0x002fe400078e0008 */
[----:B------:R-:W-:-:S02]  /*7c0d0*/  IMAD.MOV.U32 R7, RZ, RZ, R16 ;  /* 0x000000ffff077224 */ /* 0x000fc400078e0010 */
[----:B------:R-:W3:Y:S04]  /*7c0e0*/  LDL.LU R16, [R1+0x28a0] ;  /* 0x0028a00001107983 */ /* 0x000ee80000300800 */
[----:B------:R1:W-:Y:S04]  /*7c0f0*/  LDGSTS.E [R4+0x4980], desc[UR6][R6.64], P0 ;  /* 0x0498000006047fae */ /* 0x0003e80008121846 */
[----:B------:R-:W-:Y:S01]  /*7c100*/  STL [R1+0x2764], R9 ;  /* 0x0027640901007387 */ /* 0x000fe20000100800 */
[----:B-1----:R-:W-:Y:S02]  /*7c110*/  IMAD.MOV.U32 R6, RZ, RZ, R11 ;  /* 0x000000ffff067224 */ /* 0x002fe400078e000b */
[----:B------:R-:W-:-:S05]  /*7c120*/  IMAD.X R22, R22, 0x1, R2, P2 ;  /* 0x0000000116167824 */ /* 0x000fca00010e0602 */
[----:B------:R-:W-:Y:S02]  /*7c130*/  MOV R7, R22 ;  /* 0x0000001600077202 */ /* 0x000fe40000000f00 */
[-C--:B----4-:R-:W-:Y:S01]  /*7c140*/  IADD3 R13, P2, R13, R64.reuse, RZ ;  /* 0x000000400d0d7210 */ /* 0x090fe20007f5e0ff */
[----:B------:R-:W-:Y:S01]  /*7c150*/  IMAD.X R25, R25, 0x1, R2, P1 ;  /* 0x0000000119197824 */ /* 0x000fe200008e0602 */
[----:B------:R1:W-:Y:S04]  /*7c160*/  STL [R1+0x2720], R22 ;  /* 0x0027201601007387 */ /* 0x0003e80000100800 */
[----:B------:R-:W4:Y:S04]  /*7c170*/  LDL.LU R8, [R1+0x2924] ;  /* 0x0029240001087983 */ /* 0x000f280000300800 */
[----:B------:R2:W-:Y:S04]  /*7c180*/  LDGSTS.E [R4+0x4d80], desc[UR6][R6.64], P0 ;  /* 0x04d8000006047fae */ /* 0x0005e80008121846 */
[----:B------:R-:W4:Y:S04]  /*7c190*/  LDL.LU R11, [R1+0x28e0] ;  /* 0x0028e000010b7983 */ /* 0x000f280000300800 */
[----:B------:R-:W-:Y:S04]  /*7c1a0*/  STL [R1+0x27a4], R13 ;  /* 0x0027a40d01007387 */ /* 0x000fe80000100800 */
[----:B------:R-:W-:Y:S04]  /*7c1b0*/  STL [R1+0x2760], R25 ;  /* 0x0027601901007387 */ /* 0x000fe80000100800 */
[----:B-1----:R-:W4:Y:S01]  /*7c1c0*/  LDL.LU R22, [R1+0x2964] ;  /* 0x0029640001167983 */ /* 0x002f220000300800 */
[----:B--2---:R-:W-:Y:S01]  /*7c1d0*/  IADD3 R23, P1, R23, R64, RZ ;  /* 0x0000004017177210 */ /* 0x004fe20007f3e0ff */
[----:B------:R-:W-:-:S02]  /*7c1e0*/  IMAD.MOV.U32 R6, RZ, RZ, R9 ;  /* 0x000000ffff067224 */ /* 0x000fc400078e0009 */
[----:B------:R-:W-:Y:S01]  /*7c1f0*/  IMAD.MOV.U32 R7, RZ, RZ, R25 ;  /* 0x000000ffff077224 */ /* 0x000fe200078e0019 */
[----:B------:R-:W2:Y:S04]  /*7c200*/  LDL.LU R9, [R1+0x2920] ;  /* 0x0029200001097983 */ /* 0x000ea80000300800 */
[----:B------:R-:W-:Y:S04]  /*7c210*/  STL [R1+0x27e4], R23 ;  /* 0x0027e41701007387 */ /* 0x000fe80000100800 */
[----:B------:R1:W-:Y:S01]  /*7c220*/  LDGSTS.E [R4+0x5180], desc[UR6][R6.64], P0 ;  /* 0x0518000006047fae */ /* 0x0003e20008121846 */
[--C-:B---3--:R-:W-:Y:S01]  /*7c230*/  IMAD.X R20, R20, 0x1, R2.reuse, P2 ;  /* 0x0000000114147824 */ /* 0x108fe200010e0602 */
[----:B------:R-:W-:Y:S01]  /*7c240*/  IADD3 R18, P2, R18, R64, RZ ;  /* 0x0000004012127210 */ /* 0x000fe20007f5e0ff */
[----:B------:R-:W-:-:S03]  /*7c250*/  IMAD.X R24, R24, 0x1, R2, P1 ;  /* 0x0000000118187824 */ /* 0x000fc600008e0602 */
[----:B------:R3:W-:Y:S01]  /*7c260*/  STL [R1+0x27a0], R20 ;  /* 0x0027a01401007387 */ /* 0x0007e20000100800 */
[----:B-1----:R-:W-:Y:S01]  /*7c270*/  IMAD.MOV.U32 R6, RZ, RZ, R13 ;  /* 0x000000ffff067224 */ /* 0x002fe200078e000d */
[----:B------:R-:W-:-:S05]  /*7c280*/  MOV R7, R20 ;  /* 0x0000001400077202 */ /* 0x000fca0000000f00 */
[----:B------:R1:W-:Y:S04]  /*7c290*/  LDGSTS.E [R4+0x5580], desc[UR6][R6.64], P0 ;  /* 0x0558000006047fae */ /* 0x0003e80008121846 */
[----:B---3--:R-:W3:Y:S04]  /*7c2a0*/  LDL.LU R20, [R1+0x29a4] ;  /* 0x0029a40001147983 */ /* 0x008ee80000300800 */
[----:B------:R-:W-:Y:S04]  /*7c2b0*/  STL [R1+0x2824], R18 ;  /* 0x0028241201007387 */ /* 0x000fe80000100800 */
[----:B------:R1:W-:Y:S04]  /*7c2c0*/  STL [R1+0x27e0], R24 ;  /* 0x0027e01801007387 */ /* 0x0003e80000100800 */
[----:B------:R-:W3:Y:S01]  /*7c2d0*/  LDL.LU R13, [R1+0x29e4] ;  /* 0x0029e400010d7983 */ /* 0x000ee20000300800 */
[----:B-1----:R-:W-:-:S03]  /*7c2e0*/  IMAD.MOV.U32 R7, RZ, RZ, R24 ;  /* 0x000000ffff077224 */ /* 0x002fc600078e0018 */
[----:B------:R-:W3:Y:S01]  /*7c2f0*/  LDL.LU R24, [R1+0x2960] ;  /* 0x0029600001187983 */ /* 0x000ee20000300800 */
[----:B------:R-:W-:Y:S02]  /*7c300*/  IMAD.MOV.U32 R6, RZ, RZ, R23 ;  /* 0x000000ffff067224 */ /* 0x000fe400078e0017 */
[--C-:B------:R-:W-:Y:S01]  /*7c310*/  IMAD.X R21, R21, 0x1, R2.reuse, P2 ;  /* 0x0000000115157824 */ /* 0x100fe200010e0602 */
[-C--:B------:R-:W-:Y:S02]  /*7c320*/  IADD3 R5, P1, R5, R64.reuse, RZ ;  /* 0x0000004005057210 */ /* 0x080fe40007f3e0ff */
[----:B------:R1:W-:Y:S04]  /*7c330*/  LDGSTS.E [R4+0x5980], desc[UR6][R6.64], P0 ;  /* 0x0598000006047fae */ /* 0x0003e80008121846 */
[----:B------:R1:W-:Y:S04]  /*7c340*/  STL [R1+0x2864], R5 ;  /* 0x0028640501007387 */ /* 0x0003e80000100800 */
[----:B------:R1:W-:Y:S01]  /*7c350*/  STL [R1+0x2820], R21 ;  /* 0x0028201501007387 */ /* 0x0003e20000100800 */
[----:B------:R-:W-:Y:S01]  /*7c360*/  IMAD.X R17, R17, 0x1, R2, P1 ;  /* 0x0000000111117824 */ /* 0x000fe200008e0602 */
[----:B------:R-:W-:-:S02]  /*7c370*/  IADD3 R12, P2, R12, R64, RZ ;  /* 0x000000400c0c7210 */ /* 0x000fc40007f5e0ff */
[----:B------:R-:W-:Y:S01]  /*7c380*/  IADD3 R10, P1, R10, R64, RZ ;  /* 0x000000400a0a7210 */ /* 0x000fe20007f3e0ff */
[----:B-1----:R-:W-:Y:S01]  /*7c390*/  IMAD.MOV.U32 R6, RZ, RZ, R18 ;  /* 0x000000ffff067224 */ /* 0x002fe200078e0012 */
[----:B------:R-:W-:Y:S01]  /*7c3a0*/  MOV R7, R21 ;  /* 0x0000001500077202 */ /* 0x000fe20000000f00 */
[----:B------:R-:W-:Y:S04]  /*7c3b0*/  STL [R1+0x28a4], R12 ;  /* 0x0028a40c01007387 */ /* 0x000fe80000100800 */
[----:B------:R-:W-:Y:S04]  /*7c3c0*/  STL [R1+0x2860], R17 ;  /* 0x0028601101007387 */ /* 0x000fe80000100800 */
[----:B------:R1:W-:Y:S01]  /*7c3d0*/  LDGSTS.E [R4+0x5d80], desc[UR6][R6.64], P0 ;  /* 0x05d8000006047fae */ /* 0x0003e20008121846 */
[----:B------:R-:W-:-:S02]  /*7c3e0*/  IMAD.X R16, R16, 0x1, R2, P2 ;  /* 0x0000000110107824 */ /* 0x000fc400010e0602 */
[----:B-1----:R-:W-:Y:S02]  /*7c3f0*/  IMAD.MOV.U32 R6, RZ, RZ, R5 ;  /* 0x000000ffff067224 */ /* 0x002fe400078e0005 */
[----:B------:R-:W-:Y:S01]  /*7c400*/  IMAD.MOV.U32 R7, RZ, RZ, R17 ;  /* 0x000000ffff077224 */ /* 0x000fe200078e0011 */
[----:B------:R-:W3:Y:S04]  /*7c410*/  LDL.LU R5, [R1+0x2a24] ;  /* 0x002a240001057983 */ /* 0x000ee80000300800 */
[----:B------:R-:W-:Y:S04]  /*7c420*/  STL [R1+0x28e4], R10 ;  /* 0x0028e40a01007387 */ /* 0x000fe80000100800 */
[----:B------:R1:W-:Y:S04]  /*7c430*/  STL [R1+0x28a0], R16 ;  /* 0x0028a01001007387 */ /* 0x0003e80000100800 */
[----:B------:R-:W3:Y:S04]  /*7c440*/  LDL.LU R21, [R1+0x29a0] ;  /* 0x0029a00001157983 */ /* 0x000ee80000300800 */
[----:B------:R1:W-:Y:S02]  /*7c450*/  LDGSTS.E [R4+0x6180], desc[UR6][R6.64], P0 ;  /* 0x0618000006047fae */ /* 0x0003e40008121846 */
[----:B-1----:R-:W-:Y:S01]  /*7c460*/  IMAD.MOV.U32 R6, RZ, RZ, R12 ;  /* 0x000000ffff067224 */ /* 0x002fe200078e000c */
[----:B------:R-:W-:-:S05]  /*7c470*/  MOV R7, R16 ;  /* 0x0000001000077202 */ /* 0x000fca0000000f00 */
[----:B------:R1:W-:Y:S02]  /*7c480*/  LDGSTS.E [R4+0x6580], desc[UR6][R6.64], P0 ;  /* 0x0658000006047fae */ /* 0x0003e40008121846 */
[----:B-1----:R-:W-:Y:S01]  /*7c490*/  IMAD.MOV.U32 R6, RZ, RZ, R10 ;  /* 0x000000ffff067224 */ /* 0x002fe200078e000a */
[----:B----4-:R-:W-:Y:S01]  /*7c4a0*/  IADD3 R8, P2, R8, R64, RZ ;  /* 0x0000004008087210 */ /* 0x010fe20007f5e0ff */
[----:B------:R-:W-:-:S04]  /*7c4b0*/  IMAD.X R11, R11, 0x1, R2, P1 ;  /* 0x000000010b0b7824 */ /* 0x000fc800008e0602 */
[----:B------:R-:W-:Y:S04]  /*7c4c0*/  STL [R1+0x2924], R8 ;  /* 0x0029240801007387 */ /* 0x000fe80000100800 */
[----:B------:R1:W-:Y:S04]  /*7c4d0*/  STL [R1+0x28e0], R11 ;  /* 0x0028e00b01007387 */ /* 0x0003e80000100800 */
[----:B------:R-:W4:Y:S04]  /*7c4e0*/  LDL.LU R16, [R1+0x29e0] ;  /* 0x0029e00001107983 */ /* 0x000f280000300800 */
[----:B------:R-:W4:Y:S01]  /*7c4f0*/  LDL.LU R12, [R1+0x2a20] ;  /* 0x002a2000010c7983 */ /* 0x000f220000300800 */
[----:B------:R-:W-:Y:S01]  /*7c500*/  IADD3 R22, P1, R22, R64, RZ ;  /* 0x0000004016167210 */ /* 0x000fe20007f3e0ff */
[----:B--2---:R-:W-:-:S04]  /*7c510*/  IMAD.X R9, R9, 0x1, R2, P2 ;  /* 0x0000000109097824 */ /* 0x004fc800010e0602 */
[----:B------:R-:W-:Y:S01]  /*7c520*/  STL [R1+0x2964], R22 ;  /* 0x0029641601007387 */ /* 0x000fe20000100800 */
[----:B------:R-:W-:-:S03]  /*7c530*/  IMAD.MOV.U32 R7, RZ, RZ, R11 ;  /* 0x000000ffff077224 */ /* 0x000fc600078e000b */
[----:B------:R2:W-:Y:S04]  /*7c540*/  STL [R1+0x2920], R9 ;  /* 0x0029200901007387 */ /* 0x0005e80000100800 */
[----:B------:R-:W4:Y:S04]  /*7c550*/  LDL.LU R69, [R1+0x5b0] ;  /* 0x0005b00001457983 */ /* 0x000f280000300800 */
[----:B-1----:R-:W4:Y:S04]  /*7c560*/  LDL.LU R11, [R1+0x5d8] ;  /* 0x0005d800010b7983 */ /* 0x002f280000300800 */
[----:B------:R-:W4:Y:S04]  /*7c570*/  LDL.LU R68, [R1+0x5b4] ;  /* 0x0005b40001447983 */ /* 0x000f280000300800 */
[----:B------:R-:W4:Y:S04]  /*7c580*/  LDL.LU R10, [R1+0x5dc] ;  /* 0x0005dc00010a7983 */ /* 0x000f280000300800 */
[----:B------:R-:W4:Y:S04]  /*7c590*/  LDL.LU R17, [R1+0x226c] ;  /* 0x00226c0001117983 */ /* 0x000f280000300800 */
[----:B------:R-:W4:Y:S04]  /*7c5a0*/  LDL.LU R23, [R1+0x22ac] ;  /* 0x0022ac0001177983 */ /* 0x000f280000300800 */
[----:B------:R1:W-:Y:S01]  /*7c5b0*/  LDGSTS.E [R4+0x6980], desc[UR6][R6.64], P0 ;  /* 0x0698000006047fae */ /* 0x0003e20008121846 */
[----:B---3--:R-:W-:-:S02]  /*7c5c0*/  IADD3 R20, P2, R20, R64, RZ ;  /* 0x0000004014147210 */ /* 0x008fc40007f5e0ff */
[----:B------:R-:W-:-:S03]  /*7c5d0*/  IADD3 R13, P3, R13, R64, RZ ;  /* 0x000000400d0d7210 */ /* 0x000fc60007f7e0ff */
[----:B------:R-:W-:Y:S04]  /*7c5e0*/  STL [R1+0x29a4], R20 ;  /* 0x0029a41401007387 */ /* 0x000fe80000100800 */
[----:B------:R-:W3:Y:S01]  /*7c5f0*/  LDL.LU R34, [R1+0x5b8] ;  /* 0x0005b80001227983 */ /* 0x000ee20000300800 */
[----:B------:R-:W-:Y:S01]  /*7c600*/  IMAD.X R24, R24, 0x1, R2, P1 ;  /* 0x0000000118187824 */ /* 0x000fe200008e0602 */
[----:B-1----:R-:W-:-:S04]  /*7c610*/  MOV R7, R9 ;  /* 0x0000000900077202 */ /* 0x002fc80000000f00 */
[----:B------:R1:W-:Y:S04]  /*7c620*/  STL [R1+0x2960], R24 ;  /* 0x0029601801007387 */ /* 0x0003e80000100800 */
[----:B------:R-:W-:Y:S04]  /*7c630*/  STL [R1+0x29e4], R13 ;  /* 0x0029e40d01007387 */ /* 0x000fe80000100800 */
[----:B------:R-:W3:Y:S04]  /*7c640*/  LDL.LU R35, [R1+0x5e0] ;  /* 0x0005e00001237983 */ /* 0x000ee80000300800 */
[----:B------:R-:W3:Y:S01]  /*7c650*/  LDL.LU R65, [R1+0x5bc] ;  /* 0x0005bc0001417983 */ /* 0x000ee20000300800 */
[----:B------:R-:W-:-:S03]  /*7c660*/  IMAD.MOV.U32 R6, RZ, RZ, R8 ;  /* 0x000000ffff067224 */ /* 0x000fc600078e0008 */
        /* <DEDUP_REMOVED lines=8> */
[----:B------:R1:W-:Y:S01]  /*7c6f0*/  LDGSTS.E [R4+0x6d80], desc[UR6][R6.64], P0 ;  /* 0x06d8000006047fae */ /* 0x0003e20008121846 */
[----:B------:R-:W-:Y:S01]  /*7c700*/  IADD3 R5, P1, R5, R64, RZ ;  /* 0x0000004005057210 */ /* 0x000fe20007f3e0ff */
[----:B------:R-:W-:-:S04]  /*7c710*/  IMAD.X R21, R21, 0x1, R2, P2 ;  /* 0x0000000115157824 */ /* 0x000fc800010e0602 */
[----:B------:R-:W-:Y:S04]  /*7c720*/  STL [R1+0x2a24], R5 ;  /* 0x002a240501007387 */ /* 0x000fe80000100800 */
[----:B------:R1:W-:Y:S01]  /*7c730*/  STL [R1+0x29a0], R21 ;  /* 0x0029a01501007387 */ /* 0x0003e20000100800 */
[--C-:B----4-:R-:W-:Y:S02]  /*7c740*/  IMAD.X R16, R16, 0x1, R2.reuse, P3 ;  /* 0x0000000110107824 */ /* 0x110fe400018e0602 */
[----:B------:R-:W-:-:S03]  /*7c750*/  IMAD.X R12, R12, 0x1, R2, P1 ;  /* 0x000000010c0c7824 */ /* 0x000fc600008e0602 */
[----:B------:R4:W-:Y:S04]  /*7c760*/  STL [R1+0x29e0], R16 ;  /* 0x0029e01001007387 */ /* 0x0009e80000100800 */
[----:B------:R4:W-:Y:S01]  /*7c770*/  STL [R1+0x2a20], R12 ;  /* 0x002a200c01007387 */ /* 0x0009e20000100800 */
[-C--:B------:R-:W-:Y:S02]  /*7c780*/  IADD3 R17, P1, R17, R64.reuse, RZ ;  /* 0x0000004011117210 */ /* 0x080fe40007f3e0ff */
[----:B------:R-:W-:Y:S01]  /*7c790*/  IADD3 R23, P2, R23, R64, RZ ;  /* 0x0000004017177210 */ /* 0x000fe20007f5e0ff */
[----:B------:R-:W-:Y:S02]  /*7c7a0*/  IMAD.MOV.U32 R120, RZ, RZ, R11 ;  /* 0x000000ffff787224 */ /* 0x000fe400078e000b */
[----:B------:R-:W-:Y:S01]  /*7c7b0*/  IMAD.MOV.U32 R121, RZ, RZ, R69 ;  /* 0x000000ffff797224 */ /* 0x000fe200078e0045 */
[----:B------:R-:W-:Y:S04]  /*7c7c0*/  STL [R1+0x226c], R17 ;  /* 0x00226c1101007387 */ /* 0x000fe80000100800 */
[----:B------:R-:W-:Y:S01]  /*7c7d0*/  STL [R1+0x22ac], R23 ;  /* 0x0022ac1701007387 */ /* 0x000fe20000100800 */
[----:B---3--:R-:W-:Y:S01]  /*7c7e0*/  MOV R113, R34 ;  /* 0x0000002200717202 */ /* 0x008fe20000000f00 */
[----:B------:R-:W-:Y:S01]  /*7c7f0*/  IMAD.MOV.U32 R112, RZ, RZ, R35 ;  /* 0x000000ffff707224 */ /* 0x000fe200078e0023 */
[----:B--2---:R-:W-:-:S05]  /*7c800*/  IADD3.X R18, R18, R2, RZ, P1, !PT ;  /* 0x0000000212127210 */ /* 0x004fca0000ffe4ff */
[----:B------:R-:W-:Y:S04]  /*7c810*/  STL [R1+0x2268], R18 ;  /* 0x0022681201007387 */ /* 0x000fe80000100800 */
[----:B------:R-:W-:Y:S04]  /*7c820*/  STL.64 [R1+0x1d38], R120 ;  /* 0x001d387801007387 */ /* 0x000fe80000100a00 */
[----:B------:R-:W2:Y:S04]  /*7c830*/  LDL.LU R34, [R1+0x56c] ;  /* 0x00056c0001227983 */ /* 0x000ea80000300800 */
[----:B------:R-:W3:Y:S01]  /*7c840*/  LDL.LU R35, [R1+0x59c] ;  /* 0x00059c0001237983 */ /* 0x000ee20000300800 */
[----:B------:R-:W-:-:S02]  /*7c850*/  IMAD.MOV.U32 R116, RZ, RZ, R10 ;  /* 0x000000ffff747224 */ /* 0x000fc400078e000a */
[----:B------:R-:W-:Y:S02]  /*7c860*/  IMAD.MOV.U32 R117, RZ, RZ, R68 ;  /* 0x000000ffff757224 */ /* 0x000fe400078e0044 */
[----:B-1----:R-:W-:Y:S02]  /*7c870*/  IMAD.MOV.U32 R6, RZ, RZ, R22 ;  /* 0x000000ffff067224 */ /* 0x002fe400078e0016 */
[----:B------:R-:W-:Y:S01]  /*7c880*/  IMAD.MOV.U32 R7, RZ, RZ, R24 ;  /* 0x000000ffff077224 */ /* 0x000fe200078e0018 */
[----:B------:R-:W-:Y:S04]  /*7c890*/  STL.64 [R1+0x1d30], R116 ;  /* 0x001d307401007387 */ /* 0x000fe80000100a00 */
[----:B------:R-:W-:Y:S04]  /*7c8a0*/  STL.64 [R1+0x1d28], R112 ;  /* 0x001d287001007387 */ /* 0x000fe80000100a00 */
[----:B------:R-:W3:Y:S04]  /*7c8b0*/  LDL.LU R28, [R1+0x4e0] ;  /* 0x0004e000011c7983 */ /* 0x000ee80000300800 */
[----:B------:R-:W3:Y:S04]  /*7c8c0*/  LDL.LU R85, [R1+0x520] ;  /* 0x0005200001557983 */ /* 0x000ee80000300800 */
[----:B------:R-:W3:Y:S04]  /*7c8d0*/  LDL.LU R25, [R1+0x4e4] ;  /* 0x0004e40001197983 */ /* 0x000ee80000300800 */
[----:B------:R-:W3:Y:S04]  /*7c8e0*/  LDL.LU R84, [R1+0x524] ;  /* 0x0005240001547983 */ /* 0x000ee80000300800 */
[----:B------:R-:W3:Y:S04]  /*7c8f0*/  LDL.LU R81, [R1+0x4e8] ;  /* 0x0004e80001517983 */ /* 0x000ee80000300800 */
[----:B------:R1:W-:Y:S04]  /*7c900*/  LDGSTS.E [R4+0x7180], desc[UR6][R6.64], P0 ;  /* 0x0718000006047fae */ /* 0x0003e80008121846 */
[----:B------:R-:W3:Y:S04]  /*7c910*/  LDL.LU R80, [R1+0x528] ;  /* 0x0005280001507983 */ /* 0x000ee80000300800 */
[----:B------:R-:W3:Y:S01]  /*7c920*/  LDL.LU R24, [R1+0x4ec] ;  /* 0x0004ec0001187983 */ /* 0x000ee20000300800 */
[----:B------:R-:W-:-:S02]  /*7c930*/  IMAD.MOV.U32 R108, RZ, RZ, R9 ;  /* 0x000000ffff6c7224 */ /* 0x000fc400078e0009 */
[----:B------:R-:W-:Y:S01]  /*7c940*/  IMAD.MOV.U32 R105, RZ, RZ, R8 ;  /* 0x000000ffff697224 */ /* 0x000fe200078e0008 */
[----:B-1----:R-:W-:Y:S01]  /*7c950*/  MOV R6, R20 ;  /* 0x0000001400067202 */ /* 0x002fe20000000f00 */
[----:B------:R-:W-:Y:S02]  /*7c960*/  IMAD.MOV.U32 R7, RZ, RZ, R21 ;  /* 0x000000ffff077224 */ /* 0x000fe400078e0015 */
        /* <DEDUP_REMOVED lines=8> */
[----:B-1----:R-:W-:Y:S02]  /*7c9f0*/  IMAD.MOV.U32 R6, RZ, RZ, R13 ;  /* 0x000000ffff067224 */ /* 0x002fe400078e000d */
[----:B------:R-:W-:Y:S02]  /*7ca00*/  IMAD.MOV.U32 R7, RZ, RZ, R16 ;  /* 0x000000ffff077224 */ /* 0x000fe400078e0010 */
[----:B----4-:R-:W4:Y:S04]  /*7ca10*/  LDL.LU R16, [R1+0x488] ;  /* 0x0004880001107983 */ /* 0x010f280000300800 */
[----:B------:R-:W4:Y:S04]  /*7ca20*/  LDL.LU R73, [R1+0x40c] ;  /* 0x00040c0001497983 */ /* 0x000f280000300800 */
[----:B------:R-:W4:Y:S04]  /*7ca30*/  LDL.LU R72, [R1+0x48c] ;  /* 0x00048c0001487983 */ /* 0x000f280000300800 */
[----:B------:R-:W4:Y:S04]  /*7ca40*/  LDL.LU R69, [R1+0x370] ;  /* 0x0003700001457983 */ /* 0x000f280000300800 */
[----:B------:R1:W-:Y:S04]  /*7ca50*/  LDGSTS.E [R4+0x7980], desc[UR6][R6.64], P0 ;  /* 0x0798000006047fae */ /* 0x0003e80008121846 */
[----:B------:R-:W4:Y:S04]  /*7ca60*/  LDL.LU R68, [R1+0x3b0] ;  /* 0x0003b00001447983 */ /* 0x000f280000300800 */
[----:B------:R-:W4:Y:S01]  /*7ca70*/  LDL.LU R13, [R1+0x374] ;  /* 0x00037400010d7983 */ /* 0x000f220000300800 */
[----:B------:R-:W-:Y:S01]  /*7ca80*/  IMAD.MOV.U32 R104, RZ, RZ, R241 ;  /* 0x000000ffff687224 */ /* 0x000fe200078e00f1 */
[----:B------:R-:W-:Y:S01]  /*7ca90*/  MOV R101, R242 ;  /* 0x000000f200657202 */ /* 0x000fe20000000f00 */
[----:B------:R-:W-:-:S02]  /*7caa0*/  IMAD.MOV.U32 R100, RZ, RZ, R26 ;  /* 0x000000ffff647224 */ /* 0x000fc400078e001a */
[----:B-1----:R-:W-:Y:S02]  /*7cab0*/  IMAD.MOV.U32 R7, RZ, RZ, R12 ;  /* 0x000000ffff077224 */ /* 0x002fe400078e000c */
[----:B------:R-:W4:Y:S04]  /*7cac0*/  LDL.LU R12, [R1+0x3b4] ;  /* 0x0003b400010c7983 */ /* 0x000f280000300800 */
[----:B------:R-:W4:Y:S04]  /*7cad0*/  LDL.LU R11, [R1+0x378] ;  /* 0x00037800010b7983 */ /* 0x000f280000300800 */
[----:B------:R-:W4:Y:S04]  /*7cae0*/  LDL.LU R10, [R1+0x3b8] ;  /* 0x0003b800010a7983 */ /* 0x000f280000300800 */
[----:B------:R-:W4:Y:S04]  /*7caf0*/  LDL.LU R65, [R1+0x37c] ;  /* 0x00037c0001417983 */ /* 0x000f280000300800 */
[----:B------:R-:W4:Y:S04]  /*7cb00*/  LDL.LU R241, [R1+0x3bc] ;  /* 0x0003bc0001f17983 */ /* 0x000f280000300800 */
[----:B------:R-:W-:Y:S04]  /*7cb10*/  STL.64 [R1+0x1d20], R108 ;  /* 0x001d206c01007387 */ /* 0x000fe80000100a00 */
[----:B------:R-:W4:Y:S01]  /*7cb20*/  LDL.LU R242, [R1+0x330] ;  /* 0x0003300001f27983 */ /* 0x000f220000300800 */
[----:B------:R-:W-:-:S03]  /*7cb30*/  IMAD.MOV.U32 R97, RZ, RZ, R30 ;  /* 0x000000ffff617224 */ /* 0x000fc600078e001e */
[----:B------:R-:W4:Y:S01]  /*7cb40*/  LDL.LU R26, [R1+0x334] ;  /* 0x00033400011a7983 */ /* 0x000f220000300800 */
[----:B------:R-:W-:-:S03]  /*7cb50*/  IMAD.MOV.U32 R96, RZ, RZ, R31 ;  /* 0x000000ffff607224 */ /* 0x000fc600078e001f */
[----:B------:R-:W4:Y:S04]  /*7cb60*/  LDL.LU R30, [R1+0x2d8] ;  /* 0x0002d800011e7983 */ /* 0x000f280000300800 */
[----:B------:R-:W4:Y:S01]  /*7cb70*/  LDL.LU R31, [R1+0x338] ;  /* 0x00033800011f7983 */ /* 0x000f220000300800 */
[----:B--2---:R-:W-:Y:S02]  /*7cb80*/  IMAD.MOV.U32 R93, RZ, RZ, R34 ;  /* 0x000000ffff5d7224 */ /* 0x004fe400078e0022 */
[----:B---3--:R-:W-:Y:S01]  /*7cb90*/  IMAD.MOV.U32 R92, RZ, RZ, R35 ;  /* 0x000000ffff5c7224 */ /* 0x008fe200078e0023 */
[----:B------:R-:W2:Y:S04]  /*7cba0*/  LDL.LU R34, [R1+0x2dc] ;  /* 0x0002dc0001227983 */ /* 0x000ea80000300800 */
[----:B------:R-:W3:Y:S01]  /*7cbb0*/  LDL.LU R35, [R1+0x33c] ;  /* 0x00033c0001237983 */ /* 0x000ee20000300800 */
[----:B------:R-:W-:-:S03]  /*7cbc0*/  IMAD.MOV.U32 R6, RZ, RZ, R5 ;  /* 0x000000ffff067224 */ /* 0x000fc600078e0005 */
[----:B------:R-:W-:Y:S04]  /*7cbd0*/  STL.64 [R1+0x1d18], R104 ;  /* 0x001d186801007387 */ /* 0x000fe80000100a00 */
[----:B------:R-:W-:Y:S04]  /*7cbe0*/  STL.64 [R1+0x1d10], R100 ;  /* 0x001d106401007387 */ /* 0x000fe80000100a00 */
[----:B------:R1:W-:Y:S01]  /*7cbf0*/  LDGSTS.E [R4+0x7d80], desc[UR6][R6.64], P0 ;  /* 0x07d8000006047fae */ /* 0x0003e20008121846 */
[----:B------:R-:W-:Y:S01]  /*7cc00*/  MOV R89, R28 ;  /* 0x0000001c00597202 */ /* 0x000fe20000000f00 */
[----:B------:R-:W-:-:S02]  /*7cc10*/  IMAD.MOV.U32 R88, RZ, RZ, R85 ;  /* 0x000000ffff587224 */ /* 0x000fc400078e0055 */
[----:B------:R-:W-:Y:S01]  /*7cc20*/  IMAD.MOV.U32 R85, RZ, RZ, R25 ;  /* 0x000000ffff557224 */ /* 0x000fe200078e0019 */
[----:B------:R-:W-:Y:S04]  /*7cc30*/  STL.64 [R1+0x1d08], R96 ;  /* 0x001d086001007387 */ /* 0x000fe80000100a00 */
[----:B------:R-:W-:Y:S04]  /*7cc40*/  STL.64 [R1+0x1d00], R92 ;  /* 0x001d005c01007387 */ /* 0x000fe80000100a00 */
[----:B------:R-:W-:Y:S01]  /*7cc50*/  STL.64 [R1+0x1cf8], R88 ;  /* 0x001cf85801007387 */ /* 0x000fe20000100a00 */
[----:B------:R-:W-:-:S02]  /*7cc60*/  IMAD.MOV.U32 R51, RZ, RZ, R199 ;  /* 0x000000ffff337224 */ /* 0x000fc400078e00c7 */
[----:B-1----:R-:W-:Y:S01]  /*7cc70*/  IMAD.MOV.U32 R7, RZ, RZ, R24 ;  /* 0x000000ffff077224 */ /* 0x002fe200078e0018 */
[----:B------:R-:W-:Y:S04]  /*7cc80*/  STL.64 [R1+0x1cf0], R84 ;  /* 0x001cf05401007387 */ /* 0x000fe80000100a00 */
[----:B------:R-:W-:Y:S01]  /*7cc90*/  STL.64 [R1+0x1ce8], R80 ;  /* 0x001ce85001007387 */ /* 0x000fe20000100a00 */
[----:B------:R-:W-:Y:S02]  /*7cca0*/  IMAD.MOV.U32 R44, RZ, RZ, R190 ;  /* 0x000000ffff2c7224 */ /* 0x000fe400078e00be */
[----:B------:R-:W-:Y:S01]  /*7ccb0*/  IMAD.MOV.U32 R45, RZ, RZ, R182 ;  /* 0x000000ffff2d7224 */ /* 0x000fe200078e00b6 */
[----:B------:R-:W-:Y:S01]  /*7ccc0*/  LDGSTS.E [R4+0x8180], desc[UR6][R120.64], P0 ;  /* 0x0818000078047fae */ /* 0x000fe20008121846 */
[----:B------:R-:W-:-:S02]  /*7ccd0*/  IMAD.MOV.U32 R40, RZ, RZ, R191 ;  /* 0x000000ffff287224 */ /* 0x000fc400078e00bf */
[----:B------:R-:W-:Y:S01]  /*7cce0*/  IMAD.MOV.U32 R41, RZ, RZ, R183 ;  /* 0x000000ffff297224 */ /* 0x000fe200078e00b7 */
[----:B------:R-:W-:Y:S01]  /*7ccf0*/  LDGSTS.E [R4+0x8580], desc[UR6][R116.64], P0 ;  /* 0x0858000074047fae */ /* 0x000fe20008121846 */
[----:B------:R-:W-:Y:S01]  /*7cd00*/  IMAD.MOV.U32 R6, RZ, RZ, R21 ;  /* 0x000000ffff067224 */ /* 0x000fe200078e0015 */
[----:B------:R-:W-:Y:S01]  /*7cd10*/  MOV R36, R194 ;  /* 0x000000c200247202 */ /* 0x000fe20000000f00 */
[----:B------:R-:W-:Y:S01]  /*7cd20*/  IMAD.MOV.U32 R37, RZ, RZ, R186 ;  /* 0x000000ffff257224 */ /* 0x000fe200078e00ba */
[----:B------:R-:W-:Y:S04]  /*7cd30*/  LDGSTS.E [R4+0x8980], desc[UR6][R112.64], P0 ;  /* 0x0898000070047fae */ /* 0x000fe80008121846 */
[----:B------:R-:W-:Y:S04]  /*7cd40*/  STL.64 [R1+0x1c40], R6 ;  /* 0x001c400601007387 */ /* 0x000fe80000100a00 */
[----:B------:R1:W-:Y:S01]  /*7cd50*/  STL.64 [R1+0x1ce0], R8 ;  /* 0x001ce00801007387 */ /* 0x0003e20000100a00 */
[----:B------:R-:W-:-:S03]  /*7cd60*/  IMAD.MOV.U32 R25, RZ, RZ, R20 ;  /* 0x000000ffff197224 */ /* 0x000fc600078e0014 */
[----:B------:R-:W-:Y:S04]  /*7cd70*/  STL.64 [R1+0x1cd8], R76 ;  /* 0x001cd84c01007387 */ /* 0x000fe80000100a00 */
[----:B------:R-:W-:Y:S01]  /*7cd80*/  LDGSTS.E [R4+0x8d80], desc[UR6][R108.64], P0 ;  /* 0x08d800006c047fae */ /* 0x000fe20008121846 */
[----:B------:R-:W-:Y:S02]  /*7cd90*/  IMAD.MOV.U32 R32, RZ, RZ, R174 ;  /* 0x000000ffff207224 */ /* 0x000fe400078e00ae */
[----:B------:R-:W-:Y:S01]  /*7cda0*/  IMAD.MOV.U32 R33, RZ, RZ, R166 ;  /* 0x000000ffff217224 */ /* 0x000fe200078e00a6 */
[----:B------:R-:W-:Y:S04]  /*7cdb0*/  LDGSTS.E [R4+0x9180], desc[UR6][R104.64], P0 ;  /* 0x0918000068047fae */ /* 0x000fe80008121846 */
[----:B------:R-:W-:Y:S01]  /*7cdc0*/  LDGSTS.E [R4+0x9580], desc[UR6][R100.64], P0 ;  /* 0x0958000064047fae */ /* 0x000fe20008121846 */
[----:B----4-:R-:W-:-:S02]  /*7cdd0*/  IMAD.MOV.U32 R24, RZ, RZ, R16 ;  /* 0x000000ffff187224 */ /* 0x010fc400078e0010 */
[----:B------:R-:W-:-:S03]  /*7cde0*/  IMAD.MOV.U32 R61, RZ, RZ, R13 ;  /* 0x000000ffff3d7224 */ /* 0x000fc600078e000d */
[----:B------:R4:W-:Y:S04]  /*7cdf0*/  STL.64 [R1+0x1cd0], R24 ;  /* 0x001cd01801007387 */ /* 0x0009e80000100a00 */
[----:B------:R-:W-:Y:S04]  /*7ce00*/  STL.64 [R1+0x1cc8], R72 ;  /* 0x001cc84801007387 */ /* 0x000fe80000100a00 */
[----:B------:R-:W-:Y:S01]  /*7ce10*/  STL.64 [R1+0x1cc0], R68 ;  /* 0x001cc04401007387 */ /* 0x000fe20000100a00 */
[----:B------:R-:W-:Y:S01]  /*7ce20*/  MOV R60, R12 ;  /* 0x0000000c003c7202 */ /* 0x000fe20000000f00 */
[----:B------:R-:W-:-:S02]  /*7ce30*/  IMAD.MOV.U32 R57, RZ, RZ, R11 ;  /* 0x000000ffff397224 */ /* 0x000fc400078e000b */
[----:B------:R-:W-:Y:S02]  /*7ce40*/  IMAD.MOV.U32 R56, RZ, RZ, R10 ;  /* 0x000000ffff387224 */ /* 0x000fe400078e000a */
[----:B------:R-:W-:Y:S02]  /*7ce50*/  IMAD.MOV.U32 R53, RZ, RZ, R65 ;  /* 0x000000ffff357224 */ /* 0x000fe400078e0041 */
[----:B------:R-:W-:Y:S02]  /*7ce60*/  IMAD.MOV.U32 R52, RZ, RZ, R241 ;  /* 0x000000ffff347224 */ /* 0x000fe400078e00f1 */
[----:B------:R-:W-:Y:S01]  /*7ce70*/  IMAD.MOV.U32 R11, RZ, RZ, R198 ;  /* 0x000000ffff0b7224 */ /* 0x000fe200078e00c6 */
[----:B------:R-:W-:Y:S01]  /*7ce80*/  MOV R10, R242 ;  /* 0x000000f2000a7202 */ /* 0x000fe20000000f00 */
[----:B------:R-:W-:Y:S01]  /*7ce90*/  STL.64 [R1+0x1cb8], R60 ;  /* 0x001cb83c01007387 */ /* 0x000fe20000100a00 */
[----:B------:R-:W-:-:S03]  /*7cea0*/  IMAD.MOV.U32 R50, RZ, RZ, R26 ;  /* 0x000000ffff327224 */ /* 0x000fc600078e001a */
[----:B------:R-:W-:Y:S01]  /*7ceb0*/  STL.64 [R1+0x1cb0], R56 ;  /* 0x001cb03801007387 */ /* 0x000fe20000100a00 */
[----:B------:R-:W-:Y:S02]  /*7cec0*/  IMAD.MOV.U32 R48, RZ, RZ, R31 ;  /* 0x000000ffff307224 */ /* 0x000fe400078e001f */
[----:B------:R-:W-:Y:S01]  /*7ced0*/  IMAD.MOV.U32 R49, RZ, RZ, R30 ;  /* 0x000000ffff317224 */ /* 0x000fe200078e001e */
[----:B------:R-:W-:Y:S04]  /*7cee0*/  STL.64 [R1+0x1ca8], R52 ;  /* 0x001ca83401007387 */ /* 0x000fe80000100a00 */
[----:B------:R4:W-:Y:S04]  /*7cef0*/  STL.64 [R1+0x1ca0], R10 ;  /* 0x001ca00a01007387 */ /* 0x0009e80000100a00 */
[----:B------:R-:W-:Y:S01]  /*7cf00*/  STL.64 [R1+0x1c98], R50 ;  /* 0x001c983201007387 */ /* 0x000fe20000100a00 */
[----:B------:R-:W-:-:S03]  /*7cf10*/  IMAD.MOV.U32 R20, RZ, RZ, R178 ;  /* 0x000000ffff147224 */ /* 0x000fc600078e00b2 */
[----:B------:R-:W-:Y:S01]  /*7cf20*/  STL.64 [R1+0x1c90], R48 ;  /* 0x001c903001007387 */ /* 0x000fe20000100a00 */
[----:B------:R-:W-:Y:S01]  /*7cf30*/  MOV R30, R175 ;  /* 0x000000af001e7202 */ /* 0x000fe20000000f00 */
[----:B------:R-:W-:Y:S02]  /*7cf40*/  IMAD.MOV.U32 R31, RZ, RZ, R167 ;  /* 0x000000ffff1f7224 */ /* 0x000fe400078e00a7 */
[----:B------:R-:W-:Y:S01]  /*7cf50*/  IMAD.MOV.U32 R21, RZ, RZ, R170 ;  /* 0x000000ffff157224 */ /* 0x000fe200078e00aa */
[----:B------:R-:W-:Y:S01]  /*7cf60*/  LDGSTS.E [R4+0x9980], desc[UR6][R96.64], P0 ;  /* 0x0998000060047fae */ /* 0x000fe20008121846 */
[----:B------:R-:W-:Y:S02]  /*7cf70*/  IMAD.MOV.U32 R28, RZ, RZ, R179 ;  /* 0x000000ffff1c7224 */ /* 0x000fe400078e00b3 */
        /* <DEDUP_REMOVED lines=16> */
[----:B--2---:R-:W-:Y:S01]  /*7d080*/  IMAD.MOV.U32 R13, RZ, RZ, R34 ;  /* 0x000000ffff0d7224 */ /* 0x004fe200078e0022 */
[----:B---3--:R-:W-:Y:S01]  /*7d090*/  MOV R12, R35 ;  /* 0x00000023000c7202 */ /* 0x008fe20000000f00 */
[----:B------:R-:W-:-:S02]  /*7d0a0*/  IMAD.MOV.U32 R34, RZ, RZ, R195 ;  /* 0x000000ffff227224 */ /* 0x000fc400078e00c3 */
[----:B------:R-:W-:Y:S02]  /*7d0b0*/  IMAD.MOV.U32 R35, RZ, RZ, R187 ;  /* 0x000000ffff237224 */ /* 0x000fe400078e00bb */
[----:B------:R2:W-:Y:S04]  /*7d0c0*/  STL.64 [R1+0x1c88], R12 ;  /* 0x001c880c01007387 */ /* 0x0005e80000100a00 */
        /* <DEDUP_REMOVED lines=8> */
[----:B-1----:R-:W3:Y:S04]  /*7d150*/  LDL.LU R8, [R1+0x22ec] ;  /* 0x0022ec0001087983 */ /* 0x002ee80000300800 */
[----:B----4-:R-:W4:Y:S04]  /*7d160*/  LDL.LU R24, [R1+0x22a8] ;  /* 0x0022a80001187983 */ /* 0x010f280000300800 */
[----:B------:R-:W4:Y:S04]  /*7d170*/  LDL.LU R9, [R1+0x232c] ;  /* 0x00232c0001097983 */ /* 0x000f280000300800 */
[----:B------:R-:W4:Y:S04]  /*7d180*/  LDL.LU R22, [R1+0x22e8] ;  /* 0x0022e80001167983 */ /* 0x000f280000300800 */
[----:B------:R-:W4:Y:S04]  /*7d190*/  LDL.LU R10, [R1+0x236c] ;  /* 0x00236c00010a7983 */ /* 0x000f280000300800 */
[----:B------:R-:W-:Y:S04]  /*7d1a0*/  LDGSTS.E [R4+0xd980], desc[UR6][R12.64], P0 ;  /* 0x0d9800000c047fae */ /* 0x000fe80008121846 */
[----:B------:R-:W-:Y:S04]  /*7d1b0*/  LDGSTS.E [R4+0xdd80], desc[UR6][R44.64], P0 ;  /* 0x0dd800002c047fae */ /* 0x000fe80008121846 */
[----:B------:R-:W-:Y:S04]  /*7d1c0*/  LDGSTS.E [R4+0xe180], desc[UR6][R40.64], P0 ;  /* 0x0e18000028047fae */ /* 0x000fe80008121846 */
[----:B------:R-:W-:Y:S04]  /*7d1d0*/  LDGSTS.E [R4+0xe580], desc[UR6][R36.64], P0 ;  /* 0x0e58000024047fae */ /* 0x000fe80008121846 */
[----:B------:R-:W-:Y:S04]  /*7d1e0*/  LDGSTS.E [R4+0xe980], desc[UR6][R34.64], P0 ;  /* 0x0e98000022047fae */ /* 0x000fe80008121846 */
[----:B------:R-:W-:Y:S01]  /*7d1f0*/  LDGSTS.E [R4+0xed80], desc[UR6][R32.64], P0 ;  /* 0x0ed8000020047fae */ /* 0x000fe20008121846 */
[----:B------:R-:W-:-:S03]  /*7d200*/  IADD3 R5, R19, UR13, RZ ;  /* 0x0000000d13057c10 */ /* 0x000fc6000fffe0ff */
[----:B------:R-:W-:Y:S04]  /*7d210*/  LDGSTS.E [R4+0xf180], desc[UR6][R30.64], P0 ;  /* 0x0f1800001e047fae */ /* 0x000fe80008121846 */
[----:B------:R-:W-:Y:S04]  /*7d220*/  LDGSTS.E [R4+0xf580], desc[UR6][R20.64], P0 ;  /* 0x0f58000014047fae */ /* 0x000fe80008121846 */
[----:B------:R-:W-:Y:S04]  /*7d230*/  LDGSTS.E [R4+0xf980], desc[UR6][R28.64], P0 ;  /* 0x0f9800001c047fae */ /* 0x000fe80008121846 */
[----:B------:R1:W-:Y:S04]  /*7d240*/  LDGSTS.E [R4+0xfd80], desc[UR6][R6.64], P0 ;  /* 0x0fd8000006047fae */ /* 0x0003e80008121846 */
[----:B--2---:R-:W2:Y:S04]  /*7d250*/  LDL.LU R13, [R1+0x2328] ;  /* 0x00232800010d7983 */ /* 0x004ea80000300800 */
[----:B------:R-:W2:Y:S04]  /*7d260*/  LDL.LU R11, [R1+0x23ac] ;  /* 0x0023ac00010b7983 */ /* 0x000ea80000300800 */
[----:B------:R-:W2:Y:S04]  /*7d270*/  LDL.LU R16, [R1+0x2368] ;  /* 0x0023680001107983 */ /* 0x000ea80000300800 */
[----:B------:R-:W2:Y:S04]  /*7d280*/  LDL.LU R19, [R1+0x23ec] ;  /* 0x0023ec0001137983 */ /* 0x000ea80000300800 */
[----:B---3--:R-:W3:Y:S04]  /*7d290*/  LDL.LU R21, [R1+0x23a8] ;  /* 0x0023a80001157983 */ /* 0x008ee80000300800 */
[----:B------:R-:W3:Y:S01]  /*7d2a0*/  LDL.LU R12, [R1+0x242c] ;  /* 0x00242c00010c7983 */ /* 0x000ee20000300800 */
[----:B-1----:R-:W-:-:S02]  /*7d2b0*/  IMAD.MOV.U32 R6, RZ, RZ, R17 ;  /* 0x000000ffff067224 */ /* 0x002fc400078e0011 */
[----:B------:R-:W-:Y:S01]  /*7d2c0*/  IMAD.MOV.U32 R7, RZ, RZ, R18 ;  /* 0x000000ffff077224 */ /* 0x000fe200078e0012 */
[----:B------:R-:W3:Y:S04]  /*7d2d0*/  LDL.LU R20, [R1+0x23e8] ;  /* 0x0023e80001147983 */ /* 0x000ee80000300800 */
[----:B------:R-:W3:Y:S04]  /*7d2e0*/  LDL.LU R17, [R1+0x2428] ;  /* 0x0024280001117983 */ /* 0x000ee80000300800 */
[----:B------:R1:W-:Y:S01]  /*7d2f0*/  LDGSTS.E [R5+0x200], desc[UR6][R6.64], P0 ;  /* 0x0020000006057fae */ /* 0x0003e20008121846 */
[-C--:B------:R-:W-:Y:S01]  /*7d300*/  IADD3 R8, P1, R8, R64.reuse, RZ ;  /* 0x0000004008087210 */ /* 0x080fe20007f3e0ff */
[----:B----4-:R-:W-:Y:S01]  /*7d310*/  IMAD.X R24, R24, 0x1, R2, P2 ;  /* 0x0000000118187824 */ /* 0x010fe200010e0602 */
[----:B------:R-:W-:-:S03]  /*7d320*/  IADD3 R9, P2, R9, R64, RZ ;  /* 0x0000004009097210 */ /* 0x000fc60007f5e0ff */
[----:B------:R-:W-:Y:S01]  /*7d330*/  STL [R1+0x22ec], R8 ;  /* 0x0022ec0801007387 */ /* 0x000fe20000100800 */
[----:B------:R-:W-:-:S03]  /*7d340*/  IMAD.X R22, R22, 0x1, R2, P1 ;  /* 0x0000000116167824 */ /* 0x000fc600008e0602 */
[----:B------:R4:W-:Y:S04]  /*7d350*/  STL [R1+0x22a8], R24 ;  /* 0x0022a81801007387 */ /* 0x0009e80000100800 */
[----:B------:R-:W3:Y:S01]  /*7d360*/  LDL.LU R18, [R1+0x246c] ;  /* 0x00246c0001127983 */ /* 0x000ee20000300800 */
[----:B-1----:R-:W-:-:S03]  /*7d370*/  MOV R7, R24 ;  /* 0x0000001800077202 */ /* 0x002fc60000000f00 */
[----:B----4-:R-:W4:Y:S04]  /*7d380*/  LDL.LU R24, [R1+0x2468] ;  /* 0x0024680001187983 */ /* 0x010f280000300800 */
[----:B------:R-:W-:Y:S04]  /*7d390*/  STL [R1+0x232c], R9 ;  /* 0x00232c0901007387 */ /* 0x000fe80000100800 */
[----:B------:R-:W-:Y:S04]  /*7d3a0*/  STL [R1+0x22e8], R22 ;  /* 0x0022e81601007387 */ /* 0x000fe80000100800 */
[----:B------:R-:W4:Y:S01]  /*7d3b0*/  LDL.LU R4, [R1+0x24ac] ;  /* 0x0024ac0001047983 */ /* 0x000f220000300800 */
[----:B------:R-:W-:-:S02]  /*7d3c0*/  IMAD.MOV.U32 R6, RZ, RZ, R23 ;  /* 0x000000ffff067224 */ /* 0x000fc400078e0017 */
[--C-:B--2---:R-:W-:Y:S01]  /*7d3d0*/  IMAD.X R13, R13, 0x1, R2.reuse, P2 ;  /* 0x000000010d0d7824 */ /* 0x104fe200010e0602 */
[-C--:B------:R-:W-:Y:S02]  /*7d3e0*/  IADD3 R10, P1, R10, R64.reuse, RZ ;  /* 0x000000400a0a7210 */ /* 0x080fe40007f3e0ff */
[----:B------:R1:W-:Y:S01]  /*7d3f0*/  LDGSTS.E [R5+0x600], desc[UR6][R6.64], P0 ;  /* 0x0060000006057fae */ /* 0x0003e20008121846 */
[-C--:B------:R-:W-:Y:S02]  /*7d400*/  IADD3 R11, P2, R11, R64.reuse, RZ ;  /* 0x000000400b0b7210 */ /* 0x080fe40007f5e0ff */
[----:B------:R-:W-:Y:S02]  /*7d410*/  IMAD.X R16, R16, 0x1, R2, P1 ;  /* 0x0000000110107824 */ /* 0x000fe400008e0602 */
[----:B-1----:R-:W-:Y:S02]  /*7d420*/  IMAD.MOV.U32 R6, RZ, RZ, R8 ;  /* 0x000000ffff067224 */ /* 0x002fe400078e0008 */
[----:B------:R-:W-:Y:S01]  /*7d430*/  IMAD.MOV.U32 R7, RZ, RZ, R22 ;  /* 0x000000ffff077224 */ /* 0x000fe200078e0016 */
[----:B------:R-:W2:Y:S04]  /*7d440*/  LDL.LU R8, [R1+0x24ec] ;  /* 0x0024ec0001087983 */ /* 0x000ea80000300800 */
[----:B------:R-:W-:Y:S04]  /*7d450*/  STL [R1+0x236c], R10 ;  /* 0x00236c0a01007387 */ /* 0x000fe80000100800 */
[----:B------:R1:W-:Y:S04]  /*7d460*/  LDGSTS.E [R5+0xa00], desc[UR6][R6.64], P0 ;  /* 0x00a0000006057fae */ /* 0x0003e80008121846 */
[----:B------:R1:W-:Y:S01]  /*7d470*/  STL [R1+0x2328], R13 ;  /* 0x0023280d01007387 */ /* 0x0003e20000100800 */
[----:B------:R-:W-:Y:S01]  /*7d480*/  IADD3 R19, P1, R19, R64, RZ ;  /* 0x0000004013137210 */ /* 0x000fe20007f3e0ff */
[----:B---3--:R-:W-:-:S02]  /*7d490*/  IMAD.X R21, R21, 0x1, R2, P2 ;  /* 0x0000000115157824 */ /* 0x008fc400010e0602 */
[----:B-1----:R-:W-:Y:S01]  /*7d4a0*/  IMAD.MOV.U32 R6, RZ, RZ, R9 ;  /* 0x000000ffff067224 */ /* 0x002fe200078e0009 */
[----:B------:R-:W-:Y:S02]  /*7d4b0*/  MOV R7, R13 ;  /* 0x0000000d00077202 */ /* 0x000fe40000000f00 */
[----:B------:R-:W3:Y:S04]  /*7d4c0*/  LDL.LU R13, [R1+0x24a8] ;  /* 0x0024a800010d7983 */ /* 0x000ee80000300800 */
[----:B------:R-:W-:Y:S04]  /*7d4d0*/  STL [R1+0x23ac], R11 ;  /* 0x0023ac0b01007387 */ /* 0x000fe80000100800 */
[----:B------:R1:W-:Y:S04]  /*7d4e0*/  LDGSTS.E [R5+0xe00], desc[UR6][R6.64], P0 ;  /* 0x00e0000006057fae */ /* 0x0003e80008121846 */
[----:B------:R1:W-:Y:S04]  /*7d4f0*/  STL [R1+0x2368], R16 ;  /* 0x0023681001007387 */ /* 0x0003e80000100800 */
[----:B------:R-:W3:Y:S01]  /*7d500*/  LDL.LU R9, [R1+0x252c] ;  /* 0x00252c0001097983 */ /* 0x000ee20000300800 */
[----:B------:R-:W-:Y:S01]  /*7d510*/  IADD3 R12, P2, R12, R64, RZ ;  /* 0x000000400c0c7210 */ /* 0x000fe20007f5e0ff */
[----:B------:R-:W-:-:S02]  /*7d520*/  IMAD.X R20, R20, 0x1, R2, P1 ;  /* 0x0000000114147824 */ /* 0x000fc400008e0602 */
[----:B-1----:R-:W-:Y:S02]  /*7d530*/  IMAD.MOV.U32 R6, RZ, RZ, R10 ;  /* 0x000000ffff067224 */ /* 0x002fe400078e000a */
[----:B------:R-:W-:Y:S01]  /*7d540*/  IMAD.MOV.U32 R7, RZ, RZ, R16 ;  /* 0x000000ffff077224 */ /* 0x000fe200078e0010 */
[----:B------:R-:W3:Y:S04]  /*7d550*/  LDL.LU R10, [R1+0x24e8] ;  /* 0x0024e800010a7983 */ /* 0x000ee80000300800 */
[----:B------:R-:W-:Y:S04]  /*7d560*/  STL [R1+0x23ec], R19 ;  /* 0x0023ec1301007387 */ /* 0x000fe80000100800 */
[----:B------:R1:W-:Y:S04]  /*7d570*/  STL [R1+0x23a8], R21 ;  /* 0x0023a81501007387 */ /* 0x0003e80000100800 */
[----:B------:R-:W3:Y:S04]  /*7d580*/  LDL.LU R16, [R1+0x256c] ;  /* 0x00256c0001107983 */ /* 0x000ee80000300800 */
[----:B------:R1:W-:Y:S01]  /*7d590*/  LDGSTS.E [R5+0x1200], desc[UR6][R6.64], P0 ;  /* 0x0120000006057fae */ /* 0x0003e20008121846 */
[----:B------:R-:W-:-:S02]  /*7d5a0*/  IMAD.X R17, R17, 0x1, R2, P2 ;  /* 0x0000000111117824 */ /* 0x000fc400010e0602 */
[----:B-1----:R-:W-:Y:S02]  /*7d5b0*/  IMAD.MOV.U32 R6, RZ, RZ, R11 ;  /* 0x000000ffff067224 */ /* 0x002fe400078e000b */
[----:B------:R-:W3:Y:S01]  /*7d5c0*/  LDL.LU R11, [R1+0x2528] ;  /* 0x00252800010b7983 */ /* 0x000ee20000300800 */
[----:B------:R-:W-:-:S03]  /*7d5d0*/  MOV R7, R21 ;  /* 0x0000001500077202 */ /* 0x000fc60000000f00 */
[----:B------:R-:W-:Y:S04]  /*7d5e0*/  STL [R1+0x242c], R12 ;  /* 0x00242c0c01007387 */ /* 0x000fe80000100800 */
[----:B------:R1:W-:Y:S04]  /*7d5f0*/  STL [R1+0x23e8], R20 ;  /* 0x0023e81401007387 */ /* 0x0003e80000100800 */
[----:B------:R-:W3:Y:S04]  /*7d600*/  LDL.LU R21, [R1+0x25ac] ;  /* 0x0025ac0001157983 */ /* 0x000ee80000300800 */
[----:B------:R1:W-:Y:S04]  /*7d610*/  LDGSTS.E [R5+0x1600], desc[UR6][R6.64], P0 ;  /* 0x0160000006057fae */ /* 0x0003e80008121846 */
[----:B------:R-:W3:Y:S01]  /*7d620*/  LDL.LU R23, [R1+0x2568] ;  /* 0x0025680001177983 */ /* 0x000ee20000300800 */
[----:B-1----:R-:W-:-:S02]  /*7d630*/  IMAD.MOV.U32 R6, RZ, RZ, R19 ;  /* 0x000000ffff067224 */ /* 0x002fc400078e0013 */
[----:B------:R-:W-:-:S05]  /*7d640*/  IMAD.MOV.U32 R7, RZ, RZ, R20 ;  /* 0x000000ffff077224 */ /* 0x000fca00078e0014 */
[----:B------:R1:W-:Y:S02]  /*7d650*/  LDGSTS.E [R5+0x1a00], desc[UR6][R6.64], P0 ;  /* 0x01a0000006057fae */ /* 0x0003e40008121846 */
[----:B-1----:R-:W-:Y:S01]  /*7d660*/  IMAD.MOV.U32 R6, RZ, RZ, R12 ;  /* 0x000000ffff067224 */ /* 0x002fe200078e000c */
[----:B------:R-:W-:-:S05]  /*7d670*/  MOV R7, R17 ;  /* 0x0000001100077202 */ /* 0x000fca0000000f00 */
[----:B------:R1:W-:Y:S01]  /*7d680*/  LDGSTS.E [R5+0x1e00], desc[UR6][R6.64], P0 ;  /* 0x01e0000006057fae */ /* 0x0003e20008121846 */
[----:B------:R-:W-:-:S05]  /*7d690*/  IADD3 R18, P1, R18, R64, RZ ;  /* 0x0000004012127210 */ /* 0x000fca0007f3e0ff */
[----:B------:R-:W-:Y:S04]  /*7d6a0*/  STL [R1+0x246c], R18 ;  /* 0x00246c1201007387 */ /* 0x000fe80000100800 */
[----:B------:R1:W-:Y:S01]  /*7d6b0*/  STL [R1+0x2428], R17 ;  /* 0x0024281101007387 */ /* 0x0003e20000100800 */
[----:B----4-:R-:W-:-:S03]  /*7d6c0*/  IMAD.X R24, R24, 0x1, R2, P1 ;  /* 0x0000000118187824 */ /* 0x010fc600008e0602 */
[----:B------:R-:W4:Y:S04]  /*7d6d0*/  LDL.LU R19, [R1+0x25ec] ;  /* 0x0025ec0001137983 */ /* 0x000f280000300800 */
[----:B------:R-:W4:Y:S01]  /*7d6e0*/  LDL.LU R22, [R1+0x25a8] ;  /* 0x0025a80001167983 */ /* 0x000f220000300800 */
[----:B------:R-:W-:-:S05]  /*7d6f0*/  IADD3 R4, P2, R4, R64, RZ ;  /* 0x0000004004047210 */ /* 0x000fca0007f5e0ff */
[----:B------:R-:W-:Y:S04]  /*7d700*/  STL [R1+0x24ac], R4 ;  /* 0x0024ac0401007387 */ /* 0x000fe80000100800 */
[----:B------:R-:W-:Y:S04]  /*7d710*/  STL [R1+0x2468], R24 ;  /* 0x0024681801007387 */ /* 0x000fe80000100800 */
[----:B------:R-:W4:Y:S04]  /*7d720*/  LDL.LU R20, [R1+0x25e8] ;  /* 0x0025e80001147983 */ /* 0x000f280000300800 */
[----:B-1----:R-:W4:Y:S04]  /*7d730*/  LDL.LU R17, [R1+0x262c] ;  /* 0x00262c0001117983 */ /* 0x002f280000300800 */
[----:B------:R-:W4:Y:S01]  /*7d740*/  LDL.LU R12, [R1+0x266c] ;  /* 0x00266c00010c7983 */ /* 0x000f220000300800 */
[----:B------:R-:W-:-:S03]  /*7d750*/  IMAD.MOV.U32 R6, RZ, RZ, R18 ;  /* 0x000000ffff067224 */ /* 0x000fc600078e0012 */
[----:B------:R-:W4:Y:S01]  /*7d760*/  LDL.LU R18, [R1+0x2628] ;  /* 0x0026280001127983 */ /* 0x000f220000300800 */
[----:B------:R-:W-:-:S05]  /*7d770*/  IMAD.MOV.U32 R7, RZ, RZ, R24 ;  /* 0x000000ffff077224 */ /* 0x000fca00078e0018 */
[----:B------:R1:W-:Y:S01]  /*7d780*/  LDGSTS.E [R5+0x2200], desc[UR6][R6.64], P0 ;  /* 0x0220000006057fae */ /* 0x0003e20008121846 */
[----:B--2---:R-:W-:-:S05]  /*7d790*/  IADD3 R8, P1, R8, R64, RZ ;  /* 0x0000004008087210 */ /* 0x004fca0007f3e0ff */
[----:B------:R-:W-:Y:S01]  /*7d7a0*/  STL [R1+0x24ec], R8 ;  /* 0x0024ec0801007387 */ /* 0x000fe20000100800 */
[----:B-1----:R-:W-:Y:S02]  /*7d7b0*/  IMAD.MOV.U32 R6, RZ, RZ, R4 ;  /* 0x000000ffff067224 */ /* 0x002fe400078e0004 */
[----:B---3--:R-:W-:Y:S01]  /*7d7c0*/  IMAD.X R13, R13, 0x1, R2, P2 ;  /* 0x000000010d0d7824 */ /* 0x008fe200010e0602 */
[----:B------:R-:W-:-:S04]  /*7d7d0*/  IADD3 R9, P2, R9, R64, RZ ;  /* 0x0000004009097210 */ /* 0x000fc80007f5e0ff */
[----:B------:R-:W-:Y:S01]  /*7d7e0*/  MOV R7, R13 ;  /* 0x0000000d00077202 */ /* 0x000fe20000000f00 */
[----:B------:R1:W-:Y:S04]  /*7d7f0*/  STL [R1+0x24a8], R13 ;  /* 0x0024a80d01007387 */ /* 0x0003e80000100800 */
[----:B------:R2:W-:Y:S01]  /*7d800*/  LDGSTS.E [R5+0x2600], desc[UR6][R6.64], P0 ;  /* 0x0260000006057fae */ /* 0x0005e20008121846 */
[----:B------:R-:W-:-:S03]  /*7d810*/  IMAD.X R10, R10, 0x1, R2, P1 ;  /* 0x000000010a0a7824 */ /* 0x000fc600008e0602 */
[----:B-1----:R-:W3:Y:S04]  /*7d820*/  LDL.LU R13, [R1+0x2668] ;  /* 0x00266800010d7983 */ /* 0x002ee80000300800 */
[----:B------:R-:W-:Y:S01]  /*7d830*/  STL [R1+0x252c], R9 ;  /* 0x00252c0901007387 */ /* 0x000fe20000100800 */
[----:B------:R-:W-:-:S03]  /*7d840*/  IADD3 R16, P1, R16, R64, RZ ;  /* 0x0000004010107210 */ /* 0x000fc60007f3e0ff */
[----:B------:R1:W-:Y:S04]  /*7d850*/  STL [R1+0x24e8], R10 ;  /* 0x0024e80a01007387 */ /* 0x0003e80000100800 */
[----:B------:R-:W3:Y:S01]  /*7d860*/  LDL.LU R4, [R1+0x26ac] ;  /* 0x0026ac0001047983 */ /* 0x000ee20000300800 */
[----:B--2---:R-:W-:Y:S02]  /*7d870*/  IMAD.MOV.U32 R7, RZ, RZ, R10 ;  /* 0x000000ffff077224 */ /* 0x004fe400078e000a */
[----:B------:R-:W-:-:S05]  /*7d880*/  IMAD.MOV.U32 R6, RZ, RZ, R8 ;  /* 0x000000ffff067224 */ /* 0x000fca00078e0008 */
[----:B------:R2:W-:Y:S04]  /*7d890*/  LDGSTS.E [R5+0x2a00], desc[UR6][R6.64], P0 ;  /* 0x02a0000006057fae */ /* 0x0005e80008121846 */
[----:B-1----:R-:W3:Y:S01]  /*7d8a0*/  LDL.LU R10, [R1+0x26a8] ;  /* 0x0026a800010a7983 */ /* 0x002ee20000300800 */
[----:B------:R-:W-:-:S03]  /*7d8b0*/  IMAD.X R11, R11, 0x1, R2, P2 ;  /* 0x000000010b0b7824 */ /* 0x000fc600010e0602 */
[----:B------:R-:W-:Y:S01]  /*7d8c0*/  STL [R1+0x256c], R16 ;  /* 0x00256c1001007387 */ /* 0x000fe20000100800 */
[----:B------:R-:W-:-:S03]  /*7d8d0*/  IADD3 R21, P2, R21, R64, RZ ;  /* 0x0000004015157210 */ /* 0x000fc60007f5e0ff */
[----:B------:R1:W-:Y:S04]  /*7d8e0*/  STL [R1+0x2528], R11 ;  /* 0x0025280b01007387 */ /* 0x0003e80000100800 */
[----:B------:R-:W3:Y:S01]  /*7d8f0*/  LDL.LU R8, [R1+0x26ec] ;  /* 0x0026ec0001087983 */ /* 0x000ee20000300800 */
[----:B------:R-:W-:Y:S01]  /*7d900*/  IMAD.X R23, R23, 0x1, R2, P1 ;  /* 0x0000000117177824 */ /* 0x000fe200008e0602 */
[----:B--2---:R-:W-:Y:S01]  /*7d910*/  MOV R7, R11 ;  /* 0x0000000b00077202 */ /* 0x004fe20000000f00 */
[----:B------:R-:W-:-:S05]  /*7d920*/  IMAD.MOV.U32 R6, RZ, RZ, R9 ;  /* 0x000000ffff067224 */ /* 0x000fca00078e0009 */
[----:B------:R2:W-:Y:S04]  /*7d930*/  LDGSTS.E [R5+0x2e00], desc[UR6][R6.64], P0 ;  /* 0x02e0000006057fae */ /* 0x0005e80008121846 */
[----:B-1----:R-:W3:Y:S04]  /*7d940*/  LDL.LU R11, [R1+0x26e8] ;  /* 0x0026e800010b7983 */ /* 0x002ee80000300800 */
[----:B------:R1:W-:Y:S04]  /*7d950*/  STL [R1+0x25ac], R21 ;  /* 0x0025ac1501007387 */ /* 0x0003e80000100800 */
[----:B------:R1:W-:Y:S04]  /*7d960*/  STL [R1+0x2568], R23 ;  /* 0x0025681701007387 */ /* 0x0003e80000100800 */
[----:B------:R-:W3:Y:S01]  /*7d970*/  LDL.LU R9, [R1+0x272c] ;  /* 0x00272c0001097983 */ /* 0x000ee20000300800 */
[----:B--2---:R-:W-:-:S02]  /*7d980*/  IMAD.MOV.U32 R6, RZ, RZ, R16 ;  /* 0x000000ffff067224 */ /* 0x004fc400078e0010 */
[----:B------:R-:W-:Y:S01]  /*7d990*/  IMAD.MOV.U32 R7, RZ, RZ, R23 ;  /* 0x000000ffff077224 */ /* 0x000fe200078e0017 */
[----:B------:R-:W2:Y:S04]  /*7d9a0*/  LDL.LU R16, [R1+0x276c] ;  /* 0x00276c0001107983 */ /* 0x000ea80000300800 */
[----:B------:R1:W-:Y:S02]  /*7d9b0*/  LDGSTS.E [R5+0x3200], desc[UR6][R6.64], P0 ;  /* 0x0320000006057fae */ /* 0x0003e40008121846 */
[----:B-1----:R-:W-:Y:S01]  /*7d9c0*/  IMAD.MOV.U32 R6, RZ, RZ, R21 ;  /* 0x000000ffff067224 */ /* 0x002fe200078e0015 */
[----:B----4-:R-:W-:Y:S01]  /*7d9d0*/  IADD3 R19, P1, R19, R64, RZ ;  /* 0x0000004013137210 */ /* 0x010fe20007f3e0ff */
[----:B------:R-:W-:-:S04]  /*7d9e0*/  IMAD.X R22, R22, 0x1, R2, P2 ;  /* 0x0000000116167824 */ /* 0x000fc800010e0602 */
[----:B------:R-:W-:Y:S04]  /*7d9f0*/  STL [R1+0x25ec], R19 ;  /* 0x0025ec1301007387 */ /* 0x000fe80000100800 */
[----:B------:R-:W-:Y:S04]  /*7da00*/  STL [R1+0x25a8], R22 ;  /* 0x0025a81601007387 */ /* 0x000fe80000100800 */
[----:B------:R-:W4:Y:S01]  /*7da10*/  LDL.LU R26, [R1+0x2728] ;  /* 0x00272800011a7983 */ /* 0x000f220000300800 */
[-C--:B------:R-:W-:Y:S01]  /*7da20*/  IADD3 R17, P2, R17, R64.reuse, RZ ;  /* 0x0000004011117210 */ /* 0x080fe20007f5e0ff */
[----:B------:R-:W-:Y:S01]  /*7da30*/  IMAD.X R20, R20, 0x1, R2, P1 ;  /* 0x0000000114147824 */ /* 0x000fe200008e0602 */
[----:B------:R-:W-:-:S03]  /*7da40*/  IADD3 R12, P1, R12, R64, RZ ;  /* 0x000000400c0c7210 */ /* 0x000fc60007f3e0ff */
[----:B------:R-:W-:Y:S01]  /*7da50*/  IMAD.X R18, R18, 0x1, R2, P2 ;  /* 0x0000000112127824 */ /* 0x000fe200010e0602 */
[----:B------:R-:W-:Y:S04]  /*7da60*/  STL [R1+0x262c], R17 ;  /* 0x00262c1101007387 */ /* 0x000fe80000100800 */
[----:B------:R1:W-:Y:S01]  /*7da70*/  STL [R1+0x25e8], R20 ;  /* 0x0025e81401007387 */ /* 0x0003e20000100800 */
[----:B------:R-:W-:-:S03]  /*7da80*/  MOV R7, R22 ;  /* 0x0000001600077202 */ /* 0x000fc60000000f00 */
[----:B------:R-:W4:Y:S04]  /*7da90*/  LDL.LU R21, [R1+0x2768] ;  /* 0x0027680001157983 */ /* 0x000f280000300800 */
[----:B------:R-:W-:Y:S04]  /*7daa0*/  STL [R1+0x266c], R12 ;  /* 0x00266c0c01007387 */ /* 0x000fe80000100800 */
[----:B------:R3:W-:Y:S04]  /*7dab0*/  STL [R1+0x2628], R18 ;  /* 0x0026281201007387 */ /* 0x0007e80000100800 */
[----:B------:R-:W4:Y:S04]  /*7dac0*/  LDL.LU R23, [R1+0x27ac] ;  /* 0x0027ac0001177983 */ /* 0x000f280000300800 */
[----:B------:R1:W-:Y:S02]  /*7dad0*/  LDGSTS.E [R5+0x3600], desc[UR6][R6.64], P0 ;  /* 0x0360000006057fae */ /* 0x0003e40008121846 */
[----:B-1----:R-:W-:-:S02]  /*7dae0*/  IMAD.MOV.U32 R7, RZ, RZ, R20 ;  /* 0x000000ffff077224 */ /* 0x002fc400078e0014 */
[----:B------:R-:W4:Y:S04]  /*7daf0*/  LDL.LU R20, [R1+0x27ec] ;  /* 0x0027ec0001147983 */ /* 0x000f280000300800 */
[----:B------:R-:W4:Y:S01]  /*7db00*/  LDL.LU R25, [R1+0x27a8] ;  /* 0x0027a80001197983 */ /* 0x000f220000300800 */
[----:B------:R-:W-:-:S05]  /*7db10*/  IMAD.MOV.U32 R6, RZ, RZ, R19 ;  /* 0x000000ffff067224 */ /* 0x000fca00078e0013 */
[----:B------:R1:W-:Y:S02]  /*7db20*/  LDGSTS.E [R5+0x3a00], desc[UR6][R6.64], P0 ;  /* 0x03a0000006057fae */ /* 0x0003e40008121846 */
[----:B-1----:R-:W-:Y:S01]  /*7db30*/  IMAD.MOV.U32 R6, RZ, RZ, R17 ;  /* 0x000000ffff067224 */ /* 0x002fe200078e0011 */
[----:B------:R-:W-:Y:S01]  /*7db40*/  MOV R7, R18 ;  /* 0x0000001200077202 */ /* 0x000fe20000000f00 */
[----:B---3--:R-:W-:-:S04]  /*7db50*/  IMAD.X R13, R13, 0x1, R2, P1 ;  /* 0x000000010d0d7824 */ /* 0x008fc800008e0602 */
[----:B------:R1:W-:Y:S01]  /*7db60*/  LDGSTS.E [R5+0x3e00], desc[UR6][R6.64], P0 ;  /* 0x03e0000006057fae */ /* 0x0003e20008121846 */
[----:B------:R-:W-:-:S05]  /*7db70*/  IADD3 R4, P2, R4, R64, RZ ;  /* 0x0000004004047210 */ /* 0x000fca0007f5e0ff */
[----:B------:R-:W-:Y:S04]  /*7db80*/  STL [R1+0x26ac], R4 ;  /* 0x0026ac0401007387 */ /* 0x000fe80000100800 */
[----:B------:R3:W-:Y:S01]  /*7db90*/  STL [R1+0x2668], R13 ;  /* 0x0026680d01007387 */ /* 0x0007e20000100800 */
[----:B------:R-:W-:-:S03]  /*7dba0*/  IMAD.X R10, R10, 0x1, R2, P2 ;  /* 0x000000010a0a7824 */ /* 0x000fc600010e0602 */
[----:B------:R-:W4:Y:S01]  /*7dbb0*/  LDL.LU R18, [R1+0x282c] ;  /* 0x00282c0001127983 */ /* 0x000f220000300800 */
[----:B-1----:R-:W-:-:S03]  /*7dbc0*/  IMAD.MOV.U32 R6, RZ, RZ, R12 ;  /* 0x000000ffff067224 */ /* 0x002fc600078e000c */
[----:B------:R-:W4:Y:S01]  /*7dbd0*/  LDL.LU R22, [R1+0x27e8] ;  /* 0x0027e80001167983 */ /* 0x000f220000300800 */
[----:B------:R-:W-:-:S05]  /*7dbe0*/  IMAD.MOV.U32 R7, RZ, RZ, R13 ;  /* 0x000000ffff077224 */ /* 0x000fca00078e000d */
[----:B------:R1:W-:Y:S01]  /*7dbf0*/  LDGSTS.E [R5+0x4200], desc[UR6][R6.64], P0 ;  /* 0x0420000006057fae */ /* 0x0003e20008121846 */
[----:B------:R-:W-:-:S05]  /*7dc00*/  IADD3 R8, P1, R8, R64, RZ ;  /* 0x0000004008087210 */ /* 0x000fca0007f3e0ff */
[----:B------:R-:W-:Y:S04]  /*7dc10*/  STL [R1+0x26ec], R8 ;  /* 0x0026ec0801007387 */ /* 0x000fe80000100800 */
[----:B------:R2:W-:Y:S04]  /*7dc20*/  STL [R1+0x26a8], R10 ;  /* 0x0026a80a01007387 */ /* 0x0005e80000100800 */
[----:B---3--:R-:W3:Y:S01]  /*7dc30*/  LDL.LU R13, [R1+0x286c] ;  /* 0x00286c00010d7983 */ /* 0x008ee20000300800 */
[----:B------:R-:W-:-:S03]  /*7dc40*/  IMAD.X R11, R11, 0x1, R2, P1 ;  /* 0x000000010b0b7824 */ /* 0x000fc600008e0602 */
[----:B------:R-:W3:Y:S01]  /*7dc50*/  LDL.LU R19, [R1+0x2828] ;  /* 0x0028280001137983 */ /* 0x000ee20000300800 */
[----:B-1----:R-:W-:Y:S01]  /*7dc60*/  IMAD.MOV.U32 R6, RZ, RZ, R4 ;  /* 0x000000ffff067224 */ /* 0x002fe200078e0004 */
[----:B------:R-:W-:Y:S02]  /*7dc70*/  MOV R7, R10 ;  /* 0x0000000a00077202 */ /* 0x000fe40000000f00 */
[----:B------:R-:W-:-:S03]  /*7dc80*/  IADD3 R9, P2, R9, R64, RZ ;  /* 0x0000004009097210 */ /* 0x000fc60007f5e0ff */
[----:B------:R1:W-:Y:S04]  /*7dc90*/  LDGSTS.E [R5+0x4600], desc[UR6][R6.64], P0 ;  /* 0x0460000006057fae */ /* 0x0003e80008121846 */
[----:B------:R-:W-:Y:S04]  /*7dca0*/  STL [R1+0x272c], R9 ;  /* 0x00272c0901007387 */ /* 0x000fe80000100800 */
[----:B------:R4:W-:Y:S04]  /*7dcb0*/  STL [R1+0x26e8], R11 ;  /* 0x0026e80b01007387 */ /* 0x0009e80000100800 */
[----:B------:R-:W3:Y:S04]  /*7dcc0*/  LDL.LU R17, [R1+0x2868] ;  /* 0x0028680001117983 */ /* 0x000ee80000300800 */
[----:B------:R-:W3:Y:S04]  /*7dcd0*/  LDL.LU R4, [R1+0x28ac] ;  /* 0x0028ac0001047983 */ /* 0x000ee80000300800 */
[----:B--2---:R-:W2:Y:S01]  /*7dce0*/  LDL.LU R10, [R1+0x28ec] ;  /* 0x0028ec00010a7983 */ /* 0x004ea20000300800 */
[----:B------:R-:W-:-:S03]  /*7dcf0*/  IADD3 R16, P1, R16, R64, RZ ;  /* 0x0000004010107210 */ /* 0x000fc60007f3e0ff */
[----:B------:R-:W2:Y:S01]  /*7dd00*/  LDL.LU R12, [R1+0x28a8] ;  /* 0x0028a800010c7983 */ /* 0x000ea20000300800 */
[----:B-1----:R-:W-:Y:S02]  /*7dd10*/  IMAD.MOV.U32 R6, RZ, RZ, R8 ;  /* 0x000000ffff067224 */ /* 0x002fe400078e0008 */
[----:B------:R-:W-:Y:S01]  /*7dd20*/  IMAD.MOV.U32 R7, RZ, RZ, R11 ;  /* 0x000000ffff077224 */ /* 0x000fe200078e000b */
[----:B------:R-:W-:Y:S04]  /*7dd30*/  STL [R1+0x276c], R16 ;  /* 0x00276c1001007387 */ /* 0x000fe80000100800 */
[----:B------:R1:W-:Y:S02]  /*7dd40*/  LDGSTS.E [R5+0x4a00], desc[UR6][R6.64], P0 ;  /* 0x04a0000006057fae */ /* 0x0003e40008121846 */
[----:B-1----:R-:W-:-:S02]  /*7dd50*/  IMAD.MOV.U32 R6, RZ, RZ, R9 ;  /* 0x000000ffff067224 */ /* 0x002fc400078e0009 */
[----:B----4-:R-:W-:-:S05]  /*7dd60*/  IMAD.X R26, R26, 0x1, R2, P2 ;  /* 0x000000011a1a7824 */ /* 0x010fca00010e0602 */
[----:B------:R-:W-:Y:S04]  /*7dd70*/  STL [R1+0x2728], R26 ;  /* 0x0027281a01007387 */ /* 0x000fe80000100800 */
[----:B------:R-:W4:Y:S01]  /*7dd80*/  LDL.LU R11, [R1+0x28e8] ;  /* 0x0028e800010b7983 */ /* 0x000f220000300800 */
[----:B------:R-:W-:-:S03]  /*7dd90*/  MOV R7, R26 ;  /* 0x0000001a00077202 */ /* 0x000fc60000000f00 */
[----:B------:R-:W4:Y:S04]  /*7dda0*/  LDL.LU R8, [R1+0x292c] ;  /* 0x00292c0001087983 */ /* 0x000f280000300800 */
[----:B------:R-:W4:Y:S04]  /*7ddb0*/  LDL.LU R24, [R1+0x296c] ;  /* 0x00296c0001187983 */ /* 0x000f280000300800 */
[----:B------:R1:W-:Y:S04]  /*7ddc0*/  LDGSTS.E [R5+0x4e00], desc[UR6][R6.64], P0 ;  /* 0x04e0000006057fae */ /* 0x0003e80008121846 */
[----:B------:R-:W4:Y:S01]  /*7ddd0*/  LDL.LU R9, [R1+0x2928] ;  /* 0x0029280001097983 */ /* 0x000f220000300800 */
[----:B------:R-:W-:Y:S01]  /*7dde0*/  IMAD.X R21, R21, 0x1, R2, P1 ;  /* 0x0000000115157824 */ /* 0x000fe200008e0602 */
[----:B------:R-:W-:Y:S01]  /*7ddf0*/  IADD3 R23, P2, R23, R64, RZ ;  /* 0x0000004017177210 */ /* 0x000fe20007f5e0ff */
[----:B-1----:R-:W-:-:S02]  /*7de00*/  IMAD.MOV.U32 R6, RZ, RZ, R16 ;  /* 0x000000ffff067224 */ /* 0x002fc400078e0010 */
[----:B------:R-:W-:Y:S02]  /*7de10*/  IMAD.MOV.U32 R7, RZ, RZ, R21 ;  /* 0x000000ffff077224 */ /* 0x000fe400078e0015 */
[----:B------:R-:W-:Y:S04]  /*7de20*/  STL [R1+0x27ac], R23 ;  /* 0x0027ac1701007387 */ /* 0x000fe80000100800 */
[----:B------:R1:W-:Y:S04]  /*7de30*/  STL [R1+0x2768], R21 ;  /* 0x0027681501007387 */ /* 0x0003e80000100800 */
[----:B------:R1:W-:Y:S01]  /*7de40*/  LDGSTS.E [R5+0x5200], desc[UR6][R6.64], P0 ;  /* 0x0520000006057fae */ /* 0x0003e20008121846 */
[----:B------:R-:W-:Y:S01]  /*7de50*/  IADD3 R20, P1, R20, R64, RZ ;  /* 0x0000004014147210 */ /* 0x000fe20007f3e0ff */
[----:B------:R-:W-:-:S02]  /*7de60*/  IMAD.X R25, R25, 0x1, R2, P2 ;  /* 0x0000000119197824 */ /* 0x000fc400010e0602 */
[----:B-1----:R-:W4:Y:S04]  /*7de70*/  LDL.LU R21, [R1+0x29ac] ;  /* 0x0029ac0001157983 */ /* 0x002f280000300800 */
[----:B------:R-:W-:Y:S04]  /*7de80*/  STL [R1+0x27ec], R20 ;  /* 0x0027ec1401007387 */ /* 0x000fe80000100800 */
[----:B------:R1:W-:Y:S04]  /*7de90*/  STL [R1+0x27a8], R25 ;  /* 0x0027a81901007387 */ /* 0x0003e80000100800 */
[----:B------:R-:W4:Y:S01]  /*7dea0*/  LDL.LU R16, [R1+0x29ec] ;  /* 0x0029ec0001107983 */ /* 0x000f220000300800 */
[----:B------:R-:W-:-:S03]  /*7deb0*/  MOV R7, R25 ;  /* 0x0000001900077202 */ /* 0x000fc60000000f00 */
[----:B-1----:R-:W4:Y:S01]  /*7dec0*/  LDL.LU R25, [R1+0x2968] ;  /* 0x0029680001197983 */ /* 0x002f220000300800 */
[----:B------:R-:W-:-:S05]  /*7ded0*/  IMAD.MOV.U32 R6, RZ, RZ, R23 ;  /* 0x000000ffff067224 */ /* 0x000fca00078e0017 */
[----:B------:R1:W-:Y:S01]  /*7dee0*/  LDGSTS.E [R5+0x5600], desc[UR6][R6.64], P0 ;  /* 0x0560000006057fae */ /* 0x0003e20008121846 */
[----:B------:R-:W-:Y:S01]  /*7def0*/  IADD3 R18, P2, R18, R64, RZ ;  /* 0x0000004012127210 */ /* 0x000fe20007f5e0ff */
[----:B------:R-:W-:Y:S02]  /*7df00*/  IMAD.X R22, R22, 0x1, R2, P1 ;  /* 0x0000000116167824 */ /* 0x000fe400008e0602 */
[----:B-1----:R-:W-:Y:S02]  /*7df10*/  IMAD.MOV.U32 R6, RZ, RZ, R20 ;  /* 0x000000ffff067224 */ /* 0x002fe400078e0014 */
[----:B------:R-:W-:-:S05]  /*7df20*/  IMAD.MOV.U32 R7, RZ, RZ, R22 ;  /* 0x000000ffff077224 */ /* 0x000fca00078e0016 */
[----:B------:R1:W-:Y:S01]  /*7df30*/  LDGSTS.E [R5+0x5a00], desc[UR6][R6.64], P0 ;  /* 0x05a0000006057fae */ /* 0x0003e20008121846 */
[----:B---3--:R-:W-:Y:S01]  /*7df40*/  IADD3 R13, P1, R13, R64, RZ ;  /* 0x000000400d0d7210 */ /* 0x008fe20007f3e0ff */
[----:B------:R-:W-:Y:S02]  /*7df50*/  IMAD.X R19, R19, 0x1, R2, P2 ;  /* 0x0000000113137824 */ /* 0x000fe400010e0602 */
[----:B-1----:R-:W-:-:S03]  /*7df60*/  IMAD.MOV.U32 R6, RZ, RZ, R18 ;  /* 0x000000ffff067224 */ /* 0x002fc600078e0012 */
[----:B------:R-:W-:Y:S01]  /*7df70*/  MOV R7, R19 ;  /* 0x0000001300077202 */ /* 0x000fe20000000f00 */
[----:B------:R-:W-:Y:S01]  /*7df80*/  STL [R1+0x282c], R18 ;  /* 0x00282c1201007387 */ /* 0x000fe20000100800 */
[----:B------:R-:W-:Y:S01]  /*7df90*/  IMAD.X R17, R17, 0x1, R2, P1 ;  /* 0x0000000111117824 */ /* 0x000fe200008e0602 */
[-C--:B------:R-:W-:Y:S02]  /*7dfa0*/  IADD3 R4, P2, R4, R64.reuse, RZ ;  /* 0x0000004004047210 */ /* 0x080fe40007f5e0ff */
[----:B------:R1:W-:Y:S01]  /*7dfb0*/  LDGSTS.E [R5+0x5e00], desc[UR6][R6.64], P0 ;  /* 0x05e0000006057fae */ /* 0x0003e20008121846 */
[----:B--2---:R-:W-:-:S03]  /*7dfc0*/  IADD3 R10, P1, R10, R64, RZ ;  /* 0x000000400a0a7210 */ /* 0x004fc60007f3e0ff */
[----:B------:R-:W-:Y:S04]  /*7dfd0*/  STL [R1+0x27e8], R22 ;  /* 0x0027e81601007387 */ /* 0x000fe80000100800 */
[----:B------:R-:W-:Y:S01]  /*7dfe0*/  STL [R1+0x286c], R13 ;  /* 0x00286c0d01007387 */ /* 0x000fe20000100800 */
[----:B------:R-:W-:-:S03]  /*7dff0*/  IMAD.X R12, R12, 0x1, R2, P2 ;  /* 0x000000010c0c7824 */ /* 0x000fc600010e0602 */
[----:B------:R-:W-:Y:S04]  /*7e000*/  STL [R1+0x2828], R19 ;  /* 0x0028281301007387 */ /* 0x000fe80000100800 */
[----:B------:R2:W-:Y:S04]  /*7e010*/  STL [R1+0x28ac], R4 ;  /* 0x0028ac0401007387 */ /* 0x0005e80000100800 */
[----:B------:R3:W-:Y:S01]  /*7e020*/  STL [R1+0x2868], R17 ;  /* 0x0028681101007387 */ /* 0x0007e20000100800 */
[----:B-1----:R-:W-:Y:S02]  /*7e030*/  IMAD.MOV.U32 R6, RZ, RZ, R13 ;  /* 0x000000ffff067224 */ /* 0x002fe400078e000d */
[----:B------:R-:W-:Y:S01]  /*7e040*/  IMAD.MOV.U32 R7, RZ, RZ, R17 ;  /* 0x000000ffff077224 */ /* 0x000fe200078e0011 */
[----:B------:R-:W-:Y:S04]  /*7e050*/  STL [R1+0x28ec], R10 ;  /* 0x0028ec0a01007387 */ /* 0x000fe80000100800 */
[----:B------:R1:W-:Y:S04]  /*7e060*/  STL [R1+0x28a8], R12 ;  /* 0x0028a80c01007387 */ /* 0x0003e80000100800 */
[----:B------:R2:W-:Y:S02]  /*7e070*/  LDGSTS.E [R5+0x6200], desc[UR6][R6.64], P0 ;  /* 0x0620000006057fae */ /* 0x0005e40008121846 */
[----:B--2---:R-:W-:-:S02]  /*7e080*/  IMAD.MOV.U32 R6, RZ, RZ, R4 ;  /* 0x000000ffff067224 */ /* 0x004fc400078e0004 */
[----:B------:R-:W2:Y:S01]  /*7e090*/  LDL.LU R4, [R1+0x2a2c] ;  /* 0x002a2c0001047983 */ /* 0x000ea20000300800 */
[----:B------:R-:W-:-:S05]  /*7e0a0*/  MOV R7, R12 ;  /* 0x0000000c00077202 */ /* 0x000fca0000000f00 */
[----:B------:R3:W-:Y:S02]  /*7e0b0*/  LDGSTS.E [R5+0x6600], desc[UR6][R6.64], P0 ;  /* 0x0660000006057fae */ /* 0x0007e40008121846 */
[----:B---3--:R-:W-:Y:S02]  /*7e0c0*/  IMAD.MOV.U32 R6, RZ, RZ, R10 ;  /* 0x000000ffff067224 */ /* 0x008fe400078e000a */
[----:B----4-:R-:W-:Y:S01]  /*7e0d0*/  IMAD.X R11, R11, 0x1, R2, P1 ;  /* 0x000000010b0b7824 */ /* 0x010fe200008e0602 */
[-C--:B------:R-:W-:Y:S02]  /*7e0e0*/  IADD3 R8, P2, R8, R64.reuse, RZ ;  /* 0x0000004008087210 */ /* 0x080fe40007f5e0ff */
[----:B------:R-:W-:-:S03]  /*7e0f0*/  IADD3 R24, P1, R24, R64, RZ ;  /* 0x0000004018187210 */ /* 0x000fc60007f3e0ff */
[----:B------:R-:W-:Y:S01]  /*7e100*/  IMAD.X R9, R9, 0x1, R2, P2 ;  /* 0x0000000109097824 */ /* 0x000fe200010e0602 */
[----:B------:R-:W-:Y:S04]  /*7e110*/  STL [R1+0x292c], R8 ;  /* 0x00292c0801007387 */ /* 0x000fe80000100800 */
[----:B------:R3:W-:Y:S04]  /*7e120*/  STL [R1+0x28e8], R11 ;  /* 0x0028e80b01007387 */ /* 0x0007e80000100800 */
[----:B------:R-:W4:Y:S04]  /*7e130*/  LDL.LU R22, [R1+0x29a8] ;  /* 0x0029a80001167983 */ /* 0x000f280000300800 */
[----:B------:R-:W-:Y:S04]  /*7e140*/  STL [R1+0x296c], R24 ;  /* 0x00296c1801007387 */ /* 0x000fe80000100800 */
[----:B------:R3:W-:Y:S04]  /*7e150*/  STL [R1+0x2928], R9 ;  /* 0x0029280901007387 */ /* 0x0007e80000100800 */
[----:B------:R-:W4:Y:S04]  /*7e160*/  LDL.LU R20, [R1+0x29e8] ;  /* 0x0029e80001147983 */ /* 0x000f280000300800 */
[----:B------:R-:W4:Y:S04]  /*7e170*/  LDL.LU R13, [R1+0x2a28] ;  /* 0x002a2800010d7983 */ /* 0x000f280000300800 */
[----:B------:R-:W4:Y:S04]  /*7e180*/  LDL.LU R17, [R1+0x2274] ;  /* 0x0022740001117983 */ /* 0x000f280000300800 */
[----:B------:R-:W4:Y:S01]  /*7e190*/  LDL.LU R23, [R1+0x22b4] ;  /* 0x0022b40001177983 */ /* 0x000f220000300800 */
[----:B------:R-:W-:-:S05]  /*7e1a0*/  IMAD.MOV.U32 R7, RZ, RZ, R11 ;  /* 0x000000ffff077224 */ /* 0x000fca00078e000b */
[----:B------:R3:W-:Y:S01]  /*7e1b0*/  LDGSTS.E [R5+0x6a00], desc[UR6][R6.64], P0 ;  /* 0x06a0000006057fae */ /* 0x0007e20008121846 */
[-C--:B------:R-:W-:Y:S02]  /*7e1c0*/  IADD3 R21, P2, R21, R64.reuse, RZ ;  /* 0x0000004015157210 */ /* 0x080fe40007f5e0ff */
[----:B------:R-:W-:-:S03]  /*7e1d0*/  IADD3 R16, P3, R16, R64, RZ ;  /* 0x0000004010107210 */ /* 0x000fc60007f7e0ff */
[----:B------:R-:W-:Y:S04]  /*7e1e0*/  STL [R1+0x29ac], R21 ;  /* 0x0029ac1501007387 */ /* 0x000fe80000100800 */
[----:B-1----:R-:W4:Y:S01]  /*7e1f0*/  LDL.LU R12, [R1+0x718] ;  /* 0x00071800010c7983 */ /* 0x002f220000300800 */
[----:B------:R-:W-:-:S05]  /*7e200*/  IMAD.X R25, R25, 0x1, R2, P1 ;  /* 0x0000000119197824 */ /* 0x000fca00008e0602 */
[----:B------:R1:W-:Y:S04]  /*7e210*/  STL [R1+0x2968], R25 ;  /* 0x0029681901007387 */ /* 0x0003e80000100800 */
[----:B------:R-:W-:Y:S04]  /*7e220*/  STL [R1+0x29ec], R16 ;  /* 0x0029ec1001007387 */ /* 0x000fe80000100800 */
[----:B------:R-:W4:Y:S04]  /*7e230*/  LDL.LU R69, [R1+0x848] ;  /* 0x0008480001457983 */ /* 0x000f280000300800 */
[----:B---3--:R-:W3:Y:S04]  /*7e240*/  LDL.LU R11, [R1+0x71c] ;  /* 0x00071c00010b7983 */ /* 0x008ee80000300800 */
[----:B------:R-:W3:Y:S04]  /*7e250*/  LDL.LU R68, [R1+0x84c] ;  /* 0x00084c0001447983 */ /* 0x000ee80000300800 */
[----:B------:R-:W3:Y:S01]  /*7e260*/  LDL.LU R10, [R1+0x730] ;  /* 0x00073000010a7983 */ /* 0x000ee20000300800 */
[----:B------:R-:W-:-:S03]  /*7e270*/  MOV R7, R9 ;  /* 0x0000000900077202 */ /* 0x000fc60000000f00 */
        /* <DEDUP_REMOVED lines=13> */
[----:B------:R1:W-:Y:S02]  /*7e350*/  LDGSTS.E [R5+0x6e00], desc[UR6][R6.64], P0 ;  /* 0x06e0000006057fae */ /* 0x0003e40008121846 */
[----:B-1----:R-:W-:-:S02]  /*7e360*/  IMAD.MOV.U32 R6, RZ, RZ, R24 ;  /* 0x000000ffff067224 */ /* 0x002fc400078e0018 */
[----:B------:R-:W-:-:S05]  /*7e370*/  IMAD.MOV.U32 R7, RZ, RZ, R25 ;  /* 0x000000ffff077224 */ /* 0x000fca00078e0019 */
[----:B------:R1:W-:Y:S02]  /*7e380*/  LDGSTS.E [R5+0x7200], desc[UR6][R6.64], P0 ;  /* 0x0720000006057fae */ /* 0x0003e40008121846 */
[----:B-1----:R-:W-:Y:S02]  /*7e390*/  MOV R6, R21 ;  /* 0x0000001500067202 */ /* 0x002fe40000000f00 */
[----:B--2---:R-:W-:-:S05]  /*7e3a0*/  IADD3 R4, P1, R4, R64, RZ ;  /* 0x0000004004047210 */ /* 0x004fca0007f3e0ff */
[----:B------:R-:W-:Y:S01]  /*7e3b0*/  STL [R1+0x2a2c], R4 ;  /* 0x002a2c0401007387 */ /* 0x000fe20000100800 */
[--C-:B----4-:R-:W-:Y:S02]  /*7e3c0*/  IMAD.X R22, R22, 0x1, R2.reuse, P2 ;  /* 0x0000000116167824 */ /* 0x110fe400010e0602 */
[--C-:B------:R-:W-:Y:S02]  /*7e3d0*/  IMAD.X R20, R20, 0x1, R2.reuse, P3 ;  /* 0x0000000114147824 */ /* 0x100fe400018e0602 */
[----:B------:R-:W-:Y:S01]  /*7e3e0*/  IMAD.X R13, R13, 0x1, R2, P1 ;  /* 0x000000010d0d7824 */ /* 0x000fe200008e0602 */
[-C--:B------:R-:W-:Y:S02]  /*7e3f0*/  IADD3 R17, P1, R17, R64.reuse, RZ ;  /* 0x0000004011117210 */ /* 0x080fe40007f3e0ff */
[----:B------:R-:W-:Y:S01]  /*7e400*/  IADD3 R23, P2, R23, R64, RZ ;  /* 0x0000004017177210 */ /* 0x000fe20007f5e0ff */
[----:B------:R-:W-:Y:S04]  /*7e410*/  STL [R1+0x29a8], R22 ;  /* 0x0029a81601007387 */ /* 0x000fe80000100800 */
[----:B------:R1:W-:Y:S04]  /*7e420*/  STL [R1+0x29e8], R20 ;  /* 0x0029e81401007387 */ /* 0x0003e80000100800 */
[----:B------:R2:W-:Y:S04]  /*7e430*/  STL [R1+0x2a28], R13 ;  /* 0x002a280d01007387 */ /* 0x0005e80000100800 */
[----:B------:R-:W-:Y:S04]  /*7e440*/  STL [R1+0x2274], R17 ;  /* 0x0022741101007387 */ /* 0x000fe80000100800 */
[----:B------:R-:W-:Y:S01]  /*7e450*/  STL [R1+0x22b4], R23 ;  /* 0x0022b41701007387 */ /* 0x000fe20000100800 */
[----:B------:R-:W-:-:S02]  /*7e460*/  IMAD.MOV.U32 R117, RZ, RZ, R12 ;  /* 0x000000ffff757224 */ /* 0x000fc400078e000c */
[----:B------:R-:W-:Y:S02]  /*7e470*/  IMAD.MOV.U32 R116, RZ, RZ, R69 ;  /* 0x000000ffff747224 */ /* 0x000fe400078e0045 */
[----:B---3--:R-:W-:Y:S02]  /*7e480*/  IMAD.MOV.U32 R113, RZ, RZ, R11 ;  /* 0x000000ffff717224 */ /* 0x008fe400078e000b */
[----:B------:R-:W-:Y:S01]  /*7e490*/  IMAD.MOV.U32 R112, RZ, RZ, R68 ;  /* 0x000000ffff707224 */ /* 0x000fe200078e0044 */
[----:B------:R-:W-:Y:S01]  /*7e4a0*/  MOV R109, R10 ;  /* 0x0000000a006d7202 */ /* 0x000fe20000000f00 */
[----:B------:R-:W-:Y:S02]  /*7e4b0*/  IMAD.MOV.U32 R108, RZ, RZ, R65 ;  /* 0x000000ffff6c7224 */ /* 0x000fe400078e0041 */
[----:B------:R-:W-:Y:S02]  /*7e4c0*/  IMAD.MOV.U32 R105, RZ, RZ, R9 ;  /* 0x000000ffff697224 */ /* 0x000fe400078e0009 */
[----:B------:R-:W-:Y:S01]  /*7e4d0*/  IMAD.MOV.U32 R104, RZ, RZ, R8 ;  /* 0x000000ffff687224 */ /* 0x000fe200078e0008 */
[----:B------:R-:W-:-:S05]  /*7e4e0*/  IADD3.X R18, R18, R2, RZ, P1, !PT ;  /* 0x0000000212127210 */ /* 0x000fca0000ffe4ff */
[----:B------:R-:W-:Y:S04]  /*7e4f0*/  STL [R1+0x2270], R18 ;  /* 0x0022701201007387 */ /* 0x000fe80000100800 */
[----:B------:R-:W-:Y:S04]  /*7e500*/  STL.64 [R1+0x1c38], R116 ;  /* 0x001c387401007387 */ /* 0x000fe80000100a00 */
[----:B------:R-:W-:Y:S04]  /*7e510*/  STL.64 [R1+0x1c30], R112 ;  /* 0x001c307001007387 */ /* 0x000fe80000100a00 */
[----:B------:R-:W-:Y:S04]  /*7e520*/  STL.64 [R1+0x1c28], R108 ;  /* 0x001c286c01007387 */ /* 0x000fe80000100a00 */
[----:B------:R-:W-:Y:S04]  /*7e530*/  STL.64 [R1+0x1c20], R104 ;  /* 0x001c206801007387 */ /* 0x000fe80000100a00 */
[----:B------:R-:W3:Y:S04]  /*7e540*/  LDL.LU R85, [R1+0x5f8] ;  /* 0x0005f80001557983 */ /* 0x000ee80000300800 */
[----:B------:R-:W3:Y:S04]  /*7e550*/  LDL.LU R84, [R1+0x628] ;  /* 0x0006280001547983 */ /* 0x000ee80000300800 */
[----:B------:R-:W4:Y:S04]  /*7e560*/  LDL.LU R81, [R1+0x5fc] ;  /* 0x0005fc0001517983 */ /* 0x000f280000300800 */
[----:B------:R-:W4:Y:S04]  /*7e570*/  LDL.LU R80, [R1+0x62c] ;  /* 0x00062c0001507983 */ /* 0x000f280000300800 */
[----:B------:R-:W4:Y:S04]  /*7e580*/  LDL.LU R77, [R1+0x600] ;  /* 0x00060000014d7983 */ /* 0x000f280000300800 */
[----:B------:R-:W4:Y:S01]  /*7e590*/  LDL.LU R76, [R1+0x660] ;  /* 0x00066000014c7983 */ /* 0x000f220000300800 */
[----:B------:R-:W-:-:S03]  /*7e5a0*/  IMAD.MOV.U32 R7, RZ, RZ, R22 ;  /* 0x000000ffff077224 */ /* 0x000fc600078e0016 */
[----:B------:R-:W4:Y:S04]  /*7e5b0*/  LDL.LU R9, [R1+0x604] ;  /* 0x0006040001097983 */ /* 0x000f280000300800 */
[----:B------:R-:W4:Y:S04]  /*7e5c0*/  LDL.LU R8, [R1+0x664] ;  /* 0x0006640001087983 */ /* 0x000f280000300800 */
[----:B------:R-:W4:Y:S04]  /*7e5d0*/  LDL.LU R73, [R1+0x5a0] ;  /* 0x0005a00001497983 */ /* 0x000f280000300800 */
[----:B------:R-:W4:Y:S04]  /*7e5e0*/  LDL.LU R72, [R1+0x5c8] ;  /* 0x0005c80001487983 */ /* 0x000f280000300800 */
[----:B------:R-:W4:Y:S04]  /*7e5f0*/  LDL.LU R25, [R1+0x5a4] ;  /* 0x0005a40001197983 */ /* 0x000f280000300800 */
[----:B------:R1:W-:Y:S04]  /*7e600*/  LDGSTS.E [R5+0x7600], desc[UR6][R6.64], P0 ;  /* 0x0760000006057fae */ /* 0x0003e80008121846 */
[----:B------:R-:W4:Y:S04]  /*7e610*/  LDL.LU R24, [R1+0x5cc] ;  /* 0x0005cc0001187983 */ /* 0x000f280000300800 */
[----:B------:R-:W4:Y:S04]  /*7e620*/  LDL.LU R69, [R1+0x5a8] ;  /* 0x0005a80001457983 */ /* 0x000f280000300800 */
[----:B------:R-:W4:Y:S04]  /*7e630*/  LDL.LU R68, [R1+0x5d0] ;  /* 0x0005d00001447983 */ /* 0x000f280000300800 */
[----:B------:R-:W4:Y:S04]  /*7e640*/  LDL.LU R29, [R1+0x5ac] ;  /* 0x0005ac00011d7983 */ /* 0x000f280000300800 */
[----:B------:R-:W4:Y:S04]  /*7e650*/  LDL.LU R28, [R1+0x5d4] ;  /* 0x0005d400011c7983 */ /* 0x000f280000300800 */
[----:B------:R-:W4:Y:S01]  /*7e660*/  LDL.LU R21, [R1+0x540] ;  /* 0x0005400001157983 */ /* 0x000f220000300800 */
[----:B-1----:R-:W-:-:S02]  /*7e670*/  IMAD.MOV.U32 R6, RZ, RZ, R16 ;  /* 0x000000ffff067224 */ /* 0x002fc400078e0010 */
[----:B------:R-:W-:Y:S02]  /*7e680*/  IMAD.MOV.U32 R7, RZ, RZ, R20 ;  /* 0x000000ffff077224 */ /* 0x000fe400078e0014 */
[----:B------:R-:W4:Y:S04]  /*7e690*/  LDL.LU R20, [R1+0x580] ;  /* 0x0005800001147983 */ /* 0x000f280000300800 */
[----:B------:R1:W-:Y:S04]  /*7e6a0*/  LDGSTS.E [R5+0x7a00], desc[UR6][R6.64], P0 ;  /* 0x07a0000006057fae */ /* 0x0003e80008121846 */
[----:B------:R-:W4:Y:S01]  /*7e6b0*/  LDL.LU R16, [R1+0x544] ;  /* 0x0005440001107983 */ /* 0x000f220000300800 */
[----:B------:R-:W-:-:S02]  /*7e6c0*/  IMAD.MOV.U32 R101, RZ, RZ, R241 ;  /* 0x000000ffff657224 */ /* 0x000fc400078e00f1 */
[----:B------:R-:W-:Y:S01]  /*7e6d0*/  IMAD.MOV.U32 R100, RZ, RZ, R242 ;  /* 0x000000ffff647224 */ /* 0x000fe200078e00f2 */
[----:B------:R-:W-:Y:S01]  /*7e6e0*/  MOV R97, R19 ;  /* 0x0000001300617202 */ /* 0x000fe20000000f00 */
[----:B-1----:R-:W-:Y:S02]  /*7e6f0*/  IMAD.MOV.U32 R7, RZ, RZ, R13 ;  /* 0x000000ffff077224 */ /* 0x002fe400078e000d */
[----:B--2---:R-:W2:Y:S04]  /*7e700*/  LDL.LU R13, [R1+0x584] ;  /* 0x00058400010d7983 */ /* 0x004ea80000300800 */
        /* <DEDUP_REMOVED lines=15> */
[----:B------:R-:W2:Y:S04]  /*7e800*/  LDL.LU R34, [R1+0x4cc] ;  /* 0x0004cc0001227983 */ /* 0x000ea80000300800 */
[----:B------:R-:W2:Y:S01]  /*7e810*/  LDL.LU R35, [R1+0x50c] ;  /* 0x00050c0001237983 */ /* 0x000ea20000300800 */
[----:B------:R-:W-:-:S03]  /*7e820*/  IMAD.MOV.U32 R6, RZ, RZ, R4 ;  /* 0x000000ffff067224 */ /* 0x000fc600078e0004 */
[----:B------:R-:W-:Y:S04]  /*7e830*/  STL.64 [R1+0x1c18], R100 ;  /* 0x001c186401007387 */ /* 0x000fe80000100a00 */
[----:B------:R-:W-:Y:S04]  /*7e840*/  STL.64 [R1+0x1c10], R96 ;  /* 0x001c106001007387 */ /* 0x000fe80000100a00 */
[----:B------:R-:W-:Y:S04]  /*7e850*/  STL.64 [R1+0x1c08], R92 ;  /* 0x001c085c01007387 */ /* 0x000fe80000100a00 */
[----:B------:R-:W-:Y:S04]  /*7e860*/  STL.64 [R1+0x1c00], R88 ;  /* 0x001c005801007387 */ /* 0x000fe80000100a00 */
[----:B------:R1:W-:Y:S01]  /*7e870*/  LDGSTS.E [R5+0x7e00], desc[UR6][R6.64], P0 ;  /* 0x07e0000006057fae */ /* 0x0003e20008121846 */
[----:B------:R-:W-:Y:S01]  /*7e880*/  IMAD.MOV.U32 R40, RZ, RZ, R158 ;  /* 0x000000ffff287224 */ /* 0x000fe200078e009e */
[----:B------:R-:W-:-:S02]  /*7e890*/  MOV R41, R150 ;  /* 0x0000009600297202 */ /* 0x000fc40000000f00 */
[----:B------:R-:W-:Y:S01]  /*7e8a0*/  LDGSTS.E [R5+0x8200], desc[UR6][R116.64], P0 ;  /* 0x0820000074057fae */ /* 0x000fe20008121846 */
[----:B------:R-:W-:Y:S02]  /*7e8b0*/  IMAD.MOV.U32 R36, RZ, RZ, R159 ;  /* 0x000000ffff247224 */ /* 0x000fe400078e009f */
[----:B------:R-:W-:Y:S01]  /*7e8c0*/  IMAD.MOV.U32 R37, RZ, RZ, R151 ;  /* 0x000000ffff257224 */ /* 0x000fe200078e0097 */
[----:B------:R-:W-:Y:S04]  /*7e8d0*/  LDGSTS.E [R5+0x8600], desc[UR6][R112.64], P0 ;  /* 0x0860000070057fae */ /* 0x000fe80008121846 */
[----:B------:R-:W-:Y:S01]  /*7e8e0*/  LDGSTS.E [R5+0x8a00], desc[UR6][R108.64], P0 ;  /* 0x08a000006c057fae */ /* 0x000fe20008121846 */
[----:B------:R-:W-:Y:S01]  /*7e8f0*/  IMAD.MOV.U32 R32, RZ, RZ, R163 ;  /* 0x000000ffff207224 */ /* 0x000fe200078e00a3 */
[----:B------:R-:W-:-:S02]  /*7e900*/  MOV R33, R155 ;  /* 0x0000009b00217202 */ /* 0x000fc40000000f00 */
[----:B------:R-:W-:Y:S04]  /*7e910*/  LDGSTS.E [R5+0x8e00], desc[UR6][R104.64], P0 ;  /* 0x08e0000068057fae */ /* 0x000fe80008121846 */
[----:B------:R-:W-:Y:S04]  /*7e920*/  LDGSTS.E [R5+0x9200], desc[UR6][R100.64], P0 ;  /* 0x0920000064057fae */ /* 0x000fe80008121846 */
[----:B------:R-:W-:Y:S01]  /*7e930*/  LDGSTS.E [R5+0x9600], desc[UR6][R96.64], P0 ;  /* 0x0960000060057fae */ /* 0x000fe20008121846 */
[----:B------:R-:W-:-:S03]  /*7e940*/  LOP3.LUT R4, R27, 0x50, RZ, 0x3c, !PT ;  /* 0x000000501b047812 */ /* 0x000fc600078e3cff */
[----:B------:R-:W-:Y:S01]  /*7e950*/  LDGSTS.E [R5+0x9a00], desc[UR6][R92.64], P0 ;  /* 0x09a000005c057fae */ /* 0x000fe20008121846 */
[----:B------:R-:W-:-:S03]  /*7e960*/  IMAD.MOV.U32 R27, RZ, RZ, R139 ;  /* 0x000000ffff1b7224 */ /* 0x000fc600078e008b */
[----:B------:R-:W-:Y:S04]  /*7e970*/  LDGSTS.E [R5+0x9e00], desc[UR6][R88.64], P0 ;  /* 0x09e0000058057fae */ /* 0x000fe80008121846 */
[----:B---3--:R-:W-:Y:S04]  /*7e980*/  STL.64 [R1+0x1bf8], R84 ;  /* 0x001bf85401007387 */ /* 0x008fe80000100a00 */
[----:B----4-:R-:W-:Y:S04]  /*7e990*/  STL.64 [R1+0x1bf0], R80 ;  /* 0x001bf05001007387 */ /* 0x010fe80000100a00 */
[----:B------:R-:W-:Y:S04]  /*7e9a0*/  LDGSTS.E [R5+0xa200], desc[UR6][R84.64], P0 ;  /* 0x0a20000054057fae */ /* 0x000fe80008121846 */
[----:B------:R-:W-:Y:S04]  /*7e9b0*/  STL.64 [R1+0x1be8], R76 ;  /* 0x001be84c01007387 */ /* 0x000fe80000100a00 */
[----:B------:R-:W-:Y:S04]  /*7e9c0*/  LDGSTS.E [R5+0xa600], desc[UR6][R80.64], P0 ;  /* 0x0a60000050057fae */ /* 0x000fe80008121846 */
[----:B------:R-:W-:Y:S04]  /*7e9d0*/  LDGSTS.E [R5+0xaa00], desc[UR6][R76.64], P0 ;  /* 0x0aa000004c057fae */ /* 0x000fe80008121846 */
[----:B------:R3:W-:Y:S04]  /*7e9e0*/  STL.64 [R1+0x1be0], R8 ;  /* 0x001be00801007387 */ /* 0x0007e80000100a00 */
[----:B------:R-:W-:Y:S04]  /*7e9f0*/  STL.64 [R1+0x1bd8], R72 ;  /* 0x001bd84801007387 */ /* 0x000fe80000100a00 */
[----:B------:R-:W-:Y:S04]  /*7ea00*/  LDGSTS.E [R5+0xae00], desc[UR6][R8.64], P0 ;  /* 0x0ae0000008057fae */ /* 0x000fe80008121846 */
[----:B------:R4:W-:Y:S04]  /*7ea10*/  STL.64 [R1+0x1bd0], R24 ;  /* 0x001bd01801007387 */ /* 0x0009e80000100a00 */
[----:B------:R-:W-:Y:S04]  /*7ea20*/  LDGSTS.E [R5+0xb200], desc[UR6][R72.64], P0 ;  /* 0x0b20000048057fae */ /* 0x000fe80008121846 */
[----:B------:R-:W-:Y:S01]  /*7ea30*/  LDGSTS.E [R5+0xb600], desc[UR6][R24.64], P0 ;  /* 0x0b60000018057fae */ /* 0x000fe20008121846 */
[----:B-1----:R-:W-:Y:S01]  /*7ea40*/  MOV R7, R29 ;  /* 0x0000001d00077202 */ /* 0x002fe20000000f00 */
[----:B------:R-:W-:-:S02]  /*7ea50*/  IMAD.MOV.U32 R6, RZ, RZ, R28 ;  /* 0x000000ffff067224 */ /* 0x000fc400078e001c */
[----:B------:R-:W-:Y:S01]  /*7ea60*/  IMAD.MOV.U32 R61, RZ, RZ, R21 ;  /* 0x000000ffff3d7224 */ /* 0x000fe200078e0015 */
[----:B------:R-:W-:Y:S04]  /*7ea70*/  STL.64 [R1+0x1bc8], R68 ;  /* 0x001bc84401007387 */ /* 0x000fe80000100a00 */
[----:B------:R-:W-:Y:S01]  /*7ea80*/  STL.64 [R1+0x1b40], R6 ;  /* 0x001b400601007387 */ /* 0x000fe20000100a00 */
[----:B------:R-:W-:-:S03]  /*7ea90*/  IMAD.MOV.U32 R60, RZ, RZ, R20 ;  /* 0x000000ffff3c7224 */ /* 0x000fc600078e0014 */
[----:B------:R-:W-:Y:S01]  /*7eaa0*/  LDGSTS.E [R5+0xba00], desc[UR6][R68.64], P0 ;  /* 0x0ba0000044057fae */ /* 0x000fe20008121846 */
[----:B------:R-:W-:-:S03]  /*7eab0*/  IMAD.MOV.U32 R57, RZ, RZ, R16 ;  /* 0x000000ffff397224 */ /* 0x000fc600078e0010 */
[----:B------:R-:W-:Y:S01]  /*7eac0*/  STL.64 [R1+0x1bc0], R60 ;  /* 0x001bc03c01007387 */ /* 0x000fe20000100a00 */
[----:B--2---:R-:W-:Y:S01]  /*7ead0*/  IMAD.MOV.U32 R56, RZ, RZ, R13 ;  /* 0x000000ffff387224 */ /* 0x004fe200078e000d */
[----:B------:R-:W-:Y:S01]  /*7eae0*/  MOV R53, R12 ;  /* 0x0000000c00357202 */ /* 0x000fe20000000f00 */
[----:B------:R-:W-:Y:S02]  /*7eaf0*/  IMAD.MOV.U32 R52, RZ, RZ, R11 ;  /* 0x000000ffff347224 */ /* 0x000fe400078e000b */
[----:B------:R-:W-:Y:S02]  /*7eb00*/  IMAD.MOV.U32 R51, RZ, RZ, R10 ;  /* 0x000000ffff337224 */ /* 0x000fe400078e000a */
[----:B------:R-:W-:Y:S02]  /*7eb10*/  IMAD.MOV.U32 R50, RZ, RZ, R65 ;  /* 0x000000ffff327224 */ /* 0x000fe400078e0041 */
[----:B------:R-:W-:Y:S02]  /*7eb20*/  IMAD.MOV.U32 R11, RZ, RZ, R241 ;  /* 0x000000ffff0b7224 */ /* 0x000fe400078e00f1 */
[----:B------:R-:W-:Y:S01]  /*7eb30*/  IMAD.MOV.U32 R10, RZ, RZ, R242 ;  /* 0x000000ffff0a7224 */ /* 0x000fe200078e00f2 */
[----:B------:R-:W-:Y:S01]  /*7eb40*/  STL.64 [R1+0x1bb8], R56 ;  /* 0x001bb83801007387 */ /* 0x000fe20000100a00 */
[----:B------:R-:W-:Y:S01]  /*7eb50*/  MOV R49, R19 ;  /* 0x0000001300317202 */ /* 0x000fe20000000f00 */
[----:B------:R-:W-:-:S02]  /*7eb60*/  IMAD.MOV.U32 R48, RZ, RZ, R26 ;  /* 0x000000ffff307224 */ /* 0x000fc400078e001a */
[----:B------:R-:W-:Y:S01]  /*7eb70*/  STL.64 [R1+0x1bb0], R52 ;  /* 0x001bb03401007387 */ /* 0x000fe20000100a00 */
[----:B------:R-:W-:Y:S02]  /*7eb80*/  IMAD.MOV.U32 R45, RZ, RZ, R30 ;  /* 0x000000ffff2d7224 */ /* 0x000fe400078e001e */
[----:B------:R-:W-:Y:S01]  /*7eb90*/  IMAD.MOV.U32 R44, RZ, RZ, R31 ;  /* 0x000000ffff2c7224 */ /* 0x000fe200078e001f */
[----:B------:R-:W-:Y:S01]  /*7eba0*/  STL.64 [R1+0x1ba8], R50 ;  /* 0x001ba83201007387 */ /* 0x000fe20000100a00 */
[----:B------:R-:W-:Y:S02]  /*7ebb0*/  IMAD.MOV.U32 R13, RZ, RZ, R34 ;  /* 0x000000ffff0d7224 */ /* 0x000fe400078e0022 */
[----:B------:R-:W-:Y:S01]  /*7ebc0*/  IMAD.MOV.U32 R12, RZ, RZ, R35 ;  /* 0x000000ffff0c7224 */ /* 0x000fe200078e0023 */
[----:B------:R1:W-:Y:S04]  /*7ebd0*/  STL.64 [R1+0x1ba0], R10 ;  /* 0x001ba00a01007387 */ /* 0x0003e80000100a00 */
[----:B------:R-:W-:Y:S01]  /*7ebe0*/  STL.64 [R1+0x1b98], R48 ;  /* 0x001b983001007387 */ /* 0x000fe20000100a00 */
[----:B------:R-:W-:-:S02]  /*7ebf0*/  IMAD.MOV.U32 R34, RZ, RZ, R162 ;  /* 0x000000ffff227224 */ /* 0x000fc400078e00a2 */
[----:B------:R-:W-:Y:S01]  /*7ec00*/  IMAD.MOV.U32 R35, RZ, RZ, R154 ;  /* 0x000000ffff237224 */ /* 0x000fe200078e009a */
[----:B------:R-:W-:Y:S04]  /*7ec10*/  STL.64 [R1+0x1b90], R44 ;  /* 0x001b902c01007387 */ /* 0x000fe80000100a00 */
[----:B------:R2:W-:Y:S01]  /*7ec20*/  STL.64 [R1+0x1b88], R12 ;  /* 0x001b880c01007387 */ /* 0x0005e20000100a00 */
[----:B------:R-:W-:Y:S02]  /*7ec30*/  IMAD.MOV.U32 R30, RZ, RZ, R142 ;  /* 0x000000ffff1e7224 */ /* 0x000fe400078e008e */
[----:B------:R-:W-:Y:S01]  /*7ec40*/  IMAD.MOV.U32 R31, RZ, RZ, R134 ;  /* 0x000000ffff1f7224 */ /* 0x000fe200078e0086 */
[----:B------:R-:W-:Y:S01]  /*7ec50*/  STL.64 [R1+0x1b80], R40 ;  /* 0x001b802801007387 */ /* 0x000fe20000100a00 */
[----:B------:R-:W-:-:S02]  /*7ec60*/  IMAD.MOV.U32 R28, RZ, RZ, R143 ;  /* 0x000000ffff1c7224 */ /* 0x000fc400078e008f */
[----:B------:R-:W-:Y:S01]  /*7ec70*/  IMAD.MOV.U32 R29, RZ, RZ, R135 ;  /* 0x000000ffff1d7224 */ /* 0x000fe200078e0087 */
[----:B------:R-:W-:Y:S01]  /*7ec80*/  STL.64 [R1+0x1b78], R36 ;  /* 0x001b782401007387 */ /* 0x000fe20000100a00 */
[----:B------:R-:W-:Y:S01]  /*7ec90*/  IMAD.MOV.U32 R20, RZ, RZ, R146 ;  /* 0x000000ffff147224 */ /* 0x000fe200078e0092 */
[----:B------:R-:W-:Y:S02]  /*7eca0*/  MOV R21, R138 ;  /* 0x0000008a00157202 */ /* 0x000fe40000000f00 */
[----:B------:R-:W-:Y:S01]  /*7ecb0*/  STL.64 [R1+0x1b70], R34 ;  /* 0x001b702201007387 */ /* 0x000fe20000100a00 */
[----:B------:R-:W-:-:S03]  /*7ecc0*/  IMAD.MOV.U32 R26, RZ, RZ, R147 ;  /* 0x000000ffff1a7224 */ /* 0x000fc600078e0093 */
[----:B------:R-:W-:Y:S04]  /*7ecd0*/  STL.64 [R1+0x1b68], R32 ;  /* 0x001b682001007387 */ /* 0x000fe80000100a00 */
[----:B------:R-:W-:Y:S04]  /*7ece0*/  STL.64 [R1+0x1b60], R30 ;  /* 0x001b601e01007387 */ /* 0x000fe80000100a00 */
[----:B------:R-:W-:Y:S04]  /*7ecf0*/  STL.64 [R1+0x1b58], R28 ;  /* 0x001b581c01007387 */ /* 0x000fe80000100a00 */
[----:B------:R2:W-:Y:S04]  /*7ed00*/  STL.64 [R1+0x1b50], R20 ;  /* 0x001b501401007387 */ /* 0x0005e80000100a00 */
[----:B------:R-:W-:Y:S04]  /*7ed10*/  STL.64 [R1+0x1b48], R26 ;  /* 0x001b481a01007387 */ /* 0x000fe80000100a00 */
[----:B---3--:R-:W3:Y:S04]  /*7ed20*/  LDL.LU R8, [R1+0x22f4] ;  /* 0x0022f40001087983 */ /* 0x008ee80000300800 */
[----:B----4-:R-:W4:Y:S04]  /*7ed30*/  LDL.LU R24, [R1+0x22b0] ;  /* 0x0022b00001187983 */ /* 0x010f280000300800 */
        /* <DEDUP_REMOVED lines=19> */
[----:B--2---:R-:W2:Y:S04]  /*7ee70*/  LDL.LU R13, [R1+0x2330] ;  /* 0x00233000010d7983 */ /* 0x004ea80000300800 */
[----:B------:R-:W2:Y:S04]  /*7ee80*/  LDL.LU R11, [R1+0x23b4] ;  /* 0x0023b400010b7983 */ /* 0x000ea80000300800 */
[----:B------:R-:W2:Y:S04]  /*7ee90*/  LDL.LU R16, [R1+0x2370] ;  /* 0x0023700001107983 */ /* 0x000ea80000300800 */
[----:B------:R-:W2:Y:S04]  /*7eea0*/  LDL.LU R19, [R1+0x23f4] ;  /* 0x0023f40001137983 */ /* 0x000ea80000300800 */
[----:B------:R1:W-:Y:S01]  /*7eeb0*/  LDGSTS.E [R5+0xfe00], desc[UR6][R6.64], P0 ;  /* 0x0fe0000006057fae */ /* 0x0003e20008121846 */
[----:B------:R-:W-:-:S03]  /*7eec0*/  VIADD R4, R4, UR13 ;  /* 0x0000000d04047c36 */ /* 0x000fc60008000000 */
[----:B------:R-:W2:Y:S04]  /*7eed0*/  LDL.LU R21, [R1+0x23b0] ;  /* 0x0023b00001157983 */ /* 0x000ea80000300800 */
[----:B------:R-:W2:Y:S04]  /*7eee0*/  LDL.LU R12, [R1+0x2434] ;  /* 0x00243400010c7983 */ /* 0x000ea80000300800 */
[----:B------:R-:W2:Y:S01]  /*7eef0*/  LDL.LU R20, [R1+0x23f0] ;  /* 0x0023f00001147983 */ /* 0x000ea20000300800 */
[----:B-1----:R-:W-:Y:S01]  /*7ef00*/  IMAD.MOV.U32 R6, RZ, RZ, R17 ;  /* 0x000000ffff067224 */ /* 0x002fe200078e0011 */
[----:B------:R-:W-:-:S02]  /*7ef10*/  MOV R7, R18 ;  /* 0x0000001200077202 */ /* 0x000fc40000000f00 */
[----:B------:R-:W2:Y:S04]  /*7ef20*/  LDL.LU R17, [R1+0x2430] ;  /* 0x0024300001117983 */ /* 0x000ea80000300800 */
[----:B------:R1:W-:Y:S01]  /*7ef30*/  LDGSTS.E [R4+0x280], desc[UR6][R6.64], P0 ;  /* 0x0028000006047fae */ /* 0x0003e20008121846 */
[-C--:B---3--:R-:W-:Y:S01]  /*7ef40*/  IADD3 R8, P1, R8, R64.reuse, RZ ;  /* 0x0000004008087210 */ /* 0x088fe20007f3e0ff */
[----:B----4-:R-:W-:Y:S01]  /*7ef50*/  IMAD.X R24, R24, 0x1, R2, P2 ;  /* 0x0000000118187824 */ /* 0x010fe200010e0602 */
[----:B------:R-:W-:-:S03]  /*7ef60*/  IADD3 R9, P2, R9, R64, RZ ;  /* 0x0000004009097210 */ /* 0x000fc60007f5e0ff */
[----:B------:R-:W-:Y:S01]  /*7ef70*/  STL [R1+0x22f4], R8 ;  /* 0x0022f40801007387 */ /* 0x000fe20000100800 */
[----:B------:R-:W-:-:S03]  /*7ef80*/  IMAD.X R22, R22, 0x1, R2, P1 ;  /* 0x0000000116167824 */ /* 0x000fc600008e0602 */
[----:B------:R3:W-:Y:S04]  /*7ef90*/  STL [R1+0x22b0], R24 ;  /* 0x0022b01801007387 */ /* 0x0007e80000100800 */
[----:B------:R-:W4:Y:S01]  /*7efa0*/  LDL.LU R18, [R1+0x2474] ;  /* 0x0024740001127983 */ /* 0x000f220000300800 */
[----:B-1----:R-:W-:-:S03]  /*7efb0*/  IMAD.MOV.U32 R7, RZ, RZ, R24 ;  /* 0x000000ffff077224 */ /* 0x002fc600078e0018 */
[----:B---3--:R-:W3:Y:S04]  /*7efc0*/  LDL.LU R24, [R1+0x2470] ;  /* 0x0024700001187983 */ /* 0x008ee80000300800 */
[----:B------:R-:W-:Y:S04]  /*7efd0*/  STL [R1+0x2334], R9 ;  /* 0x0023340901007387 */ /* 0x000fe80000100800 */
[----:B------:R-:W-:Y:S04]  /*7efe0*/  STL [R1+0x22f0], R22 ;  /* 0x0022f01601007387 */ /* 0x000fe80000100800 */
[----:B------:R-:W3:Y:S01]  /*7eff0*/  LDL.LU R5, [R1+0x24b4] ;  /* 0x0024b40001057983 */ /* 0x000ee20000300800 */
[----:B------:R-:W-:Y:S01]  /*7f000*/  IMAD.MOV.U32 R6, RZ, RZ, R23 ;  /* 0x000000ffff067224 */ /* 0x000fe200078e0017 */
[----:B------:R-:W-:Y:S01]  /*7f010*/  IADD3 R10, P1, R10, R64, RZ ;  /* 0x000000400a0a7210 */ /* 0x000fe20007f3e0ff */
[----:B--2---:R-:W-:-:S03]  /*7f020*/  IMAD.X R13, R13, 0x1, R2, P2 ;  /* 0x000000010d0d7824 */ /* 0x004fc600010e0602 */
[----:B------:R1:W-:Y:S01]  /*7f030*/  LDGSTS.E [R4+0x680], desc[UR6][R6.64], P0 ;  /* 0x0068000006047fae */ /* 0x0003e20008121846 */
[----:B------:R-:W-:Y:S01]  /*7f040*/  IADD3 R11, P2, R11, R64, RZ ;  /* 0x000000400b0b7210 */ /* 0x000fe20007f5e0ff */
[----:B------:R-:W-:Y:S02]  /*7f050*/  IMAD.X R16, R16, 0x1, R2, P1 ;  /* 0x0000000110107824 */ /* 0x000fe400008e0602 */
[----:B-1----:R-:W-:Y:S01]  /*7f060*/  IMAD.MOV.U32 R6, RZ, RZ, R8 ;  /* 0x000000ffff067224 */ /* 0x002fe200078e0008 */
[----:B------:R-:W-:Y:S01]  /*7f070*/  MOV R7, R22 ;  /* 0x0000001600077202 */ /* 0x000fe20000000f00 */
[----:B------:R-:W2:Y:S04]  /*7f080*/  LDL.LU R8, [R1+0x24f4] ;  /* 0x0024f40001087983 */ /* 0x000ea80000300800 */
[----:B------:R-:W-:Y:S04]  /*7f090*/  STL [R1+0x2374], R10 ;  /* 0x0023740a01007387 */ /* 0x000fe80000100800 */
[----:B------:R1:W-:Y:S04]  /*7f0a0*/  LDGSTS.E [R4+0xa80], desc[UR6][R6.64], P0 ;  /* 0x00a8000006047fae */ /* 0x0003e80008121846 */
[----:B------:R1:W-:Y:S01]  /*7f0b0*/  STL [R1+0x2330], R13 ;  /* 0x0023300d01007387 */ /* 0x0003e20000100800 */
[----:B------:R-:W-:Y:S01]  /*7f0c0*/  IADD3 R19, P1, R19, R64, RZ ;  /* 0x0000004013137210 */ /* 0x000fe20007f3e0ff */
[----:B------:R-:W-:-:S02]  /*7f0d0*/  IMAD.X R21, R21, 0x1, R2, P2 ;  /* 0x0000000115157824 */ /* 0x000fc400010e0602 */
[----:B-1----:R-:W-:Y:S02]  /*7f0e0*/  IMAD.MOV.U32 R6, RZ, RZ, R9 ;  /* 0x000000ffff067224 */ /* 0x002fe400078e0009 */
[----:B------:R-:W-:Y:S02]  /*7f0f0*/  IMAD.MOV.U32 R7, RZ, RZ, R13 ;  /* 0x000000ffff077224 */ /* 0x000fe400078e000d */
[----:B------:R-:W2:Y:S04]  /*7f100*/  LDL.LU R13, [R1+0x24b0] ;  /* 0x0024b000010d7983 */ /* 0x000ea80000300800 */
[----:B------:R-:W-:Y:S04]  /*7f110*/  STL [R1+0x23b4], R11 ;  /* 0x0023b40b01007387 */ /* 0x000fe80000100800 */
[----:B------:R1:W-:Y:S04]  /*7f120*/  STL [R1+0x2370], R16 ;  /* 0x0023701001007387 */ /* 0x0003e80000100800 */
[----:B------:R1:W-:Y:S04]  /*7f130*/  LDGSTS.E [R4+0xe80], desc[UR6][R6.64], P0 ;  /* 0x00e8000006047fae */ /* 0x0003e80008121846 */
[----:B------:R-:W2:Y:S01]  /*7f140*/  LDL.LU R9, [R1+0x2534] ;  /* 0x0025340001097983 */ /* 0x000ea20000300800 */
[----:B------:R-:W-:Y:S01]  /*7f150*/  IADD3 R12, P2, R12, R64, RZ ;  /* 0x000000400c0c7210 */ /* 0x000fe20007f5e0ff */
[----:B------:R-:W-:-:S02]  /*7f160*/  IMAD.X R20, R20, 0x1, R2, P1 ;  /* 0x0000000114147824 */ /* 0x000fc400008e0602 */
[----:B-1----:R-:W-:Y:S01]  /*7f170*/  IMAD.MOV.U32 R6, RZ, RZ, R10 ;  /* 0x000000ffff067224 */ /* 0x002fe200078e000a */
[----:B------:R-:W-:Y:S01]  /*7f180*/  MOV R7, R16 ;  /* 0x0000001000077202 */ /* 0x000fe20000000f00 */
[----:B------:R-:W2:Y:S04]  /*7f190*/  LDL.LU R10, [R1+0x24f0] ;  /* 0x0024f000010a7983 */ /* 0x000ea80000300800 */
[----:B------:R-:W-:Y:S04]  /*7f1a0*/  STL [R1+0x23f4], R19 ;  /* 0x0023f41301007387 */ /* 0x000fe80000100800 */
[----:B------:R1:W-:Y:S04]  /*7f1b0*/  STL [R1+0x23b0], R21 ;  /* 0x0023b01501007387 */ /* 0x0003e80000100800 */
[----:B------:R-:W2:Y:S04]  /*7f1c0*/  LDL.LU R16, [R1+0x2574] ;  /* 0x0025740001107983 */ /* 0x000ea80000300800 */
[----:B------:R1:W-:Y:S01]  /*7f1d0*/  LDGSTS.E [R4+0x1280], desc[UR6][R6.64], P0 ;  /* 0x0128000006047fae */ /* 0x0003e20008121846 */
[----:B------:R-:W-:-:S02]  /*7f1e0*/  IMAD.X R17, R17, 0x1, R2, P2 ;  /* 0x0000000111117824 */ /* 0x000fc400010e0602 */
[----:B-1----:R-:W-:Y:S02]  /*7f1f0*/  IMAD.MOV.U32 R6, RZ, RZ, R11 ;  /* 0x000000ffff067224 */ /* 0x002fe400078e000b */
[----:B------:R-:W-:Y:S01]  /*7f200*/  IMAD.MOV.U32 R7, RZ, RZ, R21 ;  /* 0x000000ffff077224 */ /* 0x000fe200078e0015 */
[----:B------:R-:W2:Y:S04]  /*7f210*/  LDL.LU R11, [R1+0x2530] ;  /* 0x00253000010b7983 */ /* 0x000ea80000300800 */
[----:B------:R-:W-:Y:S04]  /*7f220*/  STL [R1+0x2434], R12 ;  /* 0x0024340c01007387 */ /* 0x000fe80000100800 */
[----:B------:R1:W-:Y:S04]  /*7f230*/  STL [R1+0x23f0], R20 ;  /* 0x0023f01401007387 */ /* 0x0003e80000100800 */
[----:B------:R-:W2:Y:S04]  /*7f240*/  LDL.LU R21, [R1+0x25b4] ;  /* 0x0025b40001157983 */ /* 0x000ea80000300800 */
[----:B------:R1:W-:Y:S04]  /*7f250*/  LDGSTS.E [R4+0x1680], desc[UR6][R6.64], P0 ;  /* 0x0168000006047fae */ /* 0x0003e80008121846 */
[----:B------:R-:W2:Y:S01]  /*7f260*/  LDL.LU R23, [R1+0x2570] ;  /* 0x0025700001177983 */ /* 0x000ea20000300800 */
[----:B-1----:R-:W-:Y:S01]  /*7f270*/  IMAD.MOV.U32 R6, RZ, RZ, R19 ;  /* 0x000000ffff067224 */ /* 0x002fe200078e0013 */
[----:B------:R-:W-:-:S05]  /*7f280*/  MOV R7, R20 ;  /* 0x0000001400077202 */ /* 0x000fca0000000f00 */
[----:B------:R1:W-:Y:S02]  /*7f290*/  LDGSTS.E [R4+0x1a80], desc[UR6][R6.64], P0 ;  /* 0x01a8000006047fae */ /* 0x0003e40008121846 */
[----:B-1----:R-:W-:Y:S02]  /*7f2a0*/  IMAD.MOV.U32 R6, RZ, RZ, R12 ;  /* 0x000000ffff067224 */ /* 0x002fe400078e000c */
[----:B------:R-:W-:-:S05]  /*7f2b0*/  IMAD.MOV.U32 R7, RZ, RZ, R17 ;  /* 0x000000ffff077224 */ /* 0x000fca00078e0011 */
[----:B------:R1:W-:Y:S01]  /*7f2c0*/  LDGSTS.E [R4+0x1e80], desc[UR6][R6.64], P0 ;  /* 0x01e8000006047fae */ /* 0x0003e20008121846 */
[----:B----4-:R-:W-:-:S05]  /*7f2d0*/  IADD3 R18, P1, R18, R64, RZ ;  /* 0x0000004012127210 */ /* 0x010fca0007f3e0ff */
[----:B------:R-:W-:Y:S04]  /*7f2e0*/  STL [R1+0x2474], R18 ;  /* 0x0024741201007387 */ /* 0x000fe80000100800 */
[----:B------:R4:W-:Y:S01]  /*7f2f0*/  STL [R1+0x2430], R17 ;  /* 0x0024301101007387 */ /* 0x0009e20000100800 */
[----:B---3--:R-:W-:-:S03]  /*7f300*/  IMAD.X R24, R24, 0x1, R2, P1 ;  /* 0x0000000118187824 */ /* 0x008fc600008e0602 */
[----:B------:R-:W3:Y:S04]  /*7f310*/  LDL.LU R19, [R1+0x25f4] ;  /* 0x0025f40001137983 */ /* 0x000ee80000300800 */
[----:B------:R-:W3:Y:S01]  /*7f320*/  LDL.LU R22, [R1+0x25b0] ;  /* 0x0025b00001167983 */ /* 0x000ee20000300800 */
[----:B------:R-:W-:-:S05]  /*7f330*/  IADD3 R5, P2, R5, R64, RZ ;  /* 0x0000004005057210 */ /* 0x000fca0007f5e0ff */
[----:B------:R-:W-:Y:S04]  /*7f340*/  STL [R1+0x24b4], R5 ;  /* 0x0024b40501007387 */ /* 0x000fe80000100800 */
[----:B------:R-:W-:Y:S04]  /*7f350*/  STL [R1+0x2470], R24 ;  /* 0x0024701801007387 */ /* 0x000fe80000100800 */
[----:B------:R-:W3:Y:S04]  /*7f360*/  LDL.LU R20, [R1+0x25f0] ;  /* 0x0025f00001147983 */ /* 0x000ee80000300800 */
[----:B----4-:R-:W4:Y:S04]  /*7f370*/  LDL.LU R17, [R1+0x2634] ;  /* 0x0026340001117983 */ /* 0x010f280000300800 */
[----:B------:R-:W4:Y:S01]  /*7f380*/  LDL.LU R12, [R1+0x2674] ;  /* 0x00267400010c7983 */ /* 0x000f220000300800 */
[----:B-1----:R-:W-:-:S03]  /*7f390*/  IMAD.MOV.U32 R6, RZ, RZ, R18 ;  /* 0x000000ffff067224 */ /* 0x002fc600078e0012 */
[----:B------:R-:W4:Y:S01]  /*7f3a0*/  LDL.LU R18, [R1+0x2630] ;  /* 0x0026300001127983 */ /* 0x000f220000300800 */
[----:B------:R-:W-:-:S05]  /*7f3b0*/  MOV R7, R24 ;  /* 0x0000001800077202 */ /* 0x000fca0000000f00 */
[----:B------:R1:W-:Y:S01]  /*7f3c0*/  LDGSTS.E [R4+0x2280], desc[UR6][R6.64], P0 ;  /* 0x0228000006047fae */ /* 0x0003e20008121846 */
[----:B--2---:R-:W-:-:S05]  /*7f3d0*/  IADD3 R8, P1, R8, R64, RZ ;  /* 0x0000004008087210 */ /* 0x004fca0007f3e0ff */
[----:B------:R-:W-:Y:S01]  /*7f3e0*/  STL [R1+0x24f4], R8 ;  /* 0x0024f40801007387 */ /* 0x000fe20000100800 */
[----:B-1----:R-:W-:Y:S02]  /*7f3f0*/  IMAD.MOV.U32 R6, RZ, RZ, R5 ;  /* 0x000000ffff067224 */ /* 0x002fe400078e0005 */
[----:B------:R-:W-:Y:S01]  /*7f400*/  IMAD.X R13, R13, 0x1, R2, P2 ;  /* 0x000000010d0d7824 */ /* 0x000fe200010e0602 */
[----:B------:R-:W-:-:S04]  /*7f410*/  IADD3 R9, P2, R9, R64, RZ ;  /* 0x0000004009097210 */ /* 0x000fc80007f5e0ff */
[----:B------:R1:W-:Y:S01]  /*7f420*/  STL [R1+0x24b0], R13 ;  /* 0x0024b00d01007387 */ /* 0x0003e20000100800 */
[----:B------:R-:W-:-:S05]  /*7f430*/  IMAD.MOV.U32 R7, RZ, RZ, R13 ;  /* 0x000000ffff077224 */ /* 0x000fca00078e000d */
[----:B------:R2:W-:Y:S04]  /*7f440*/  LDGSTS.E [R4+0x2680], desc[UR6][R6.64], P0 ;  /* 0x0268000006047fae */ /* 0x0005e80008121846 */
[----:B-1----:R-:W4:Y:S01]  /*7f450*/  LDL.LU R13, [R1+0x2670] ;  /* 0x00267000010d7983 */ /* 0x002f220000300800 */
[----:B------:R-:W-:-:S03]  /*7f460*/  IMAD.X R10, R10, 0x1, R2, P1 ;  /* 0x000000010a0a7824 */ /* 0x000fc600008e0602 */
[----:B------:R-:W-:Y:S01]  /*7f470*/  STL [R1+0x2534], R9 ;  /* 0x0025340901007387 */ /* 0x000fe20000100800 */
[----:B------:R-:W-:-:S03]  /*7f480*/  IADD3 R16, P1, R16, R64, RZ ;  /* 0x0000004010107210 */ /* 0x000fc60007f3e0ff */
[----:B------:R1:W-:Y:S04]  /*7f490*/  STL [R1+0x24f0], R10 ;  /* 0x0024f00a01007387 */ /* 0x0003e80000100800 */
[----:B------:R-:W4:Y:S01]  /*7f4a0*/  LDL.LU R5, [R1+0x26b4] ;  /* 0x0026b40001057983 */ /* 0x000f220000300800 */
[----:B--2---:R-:W-:Y:S01]  /*7f4b0*/  IMAD.MOV.U32 R6, RZ, RZ, R8 ;  /* 0x000000ffff067224 */ /* 0x004fe200078e0008 */
[----:B------:R-:W-:-:S05]  /*7f4c0*/  MOV R7, R10 ;  /* 0x0000000a00077202 */ /* 0x000fca0000000f00 */
[----:B------:R2:W-:Y:S04]  /*7f4d0*/  LDGSTS.E [R4+0x2a80], desc[UR6][R6.64], P0 ;  /* 0x02a8000006047fae */ /* 0x0005e80008121846 */
[----:B-1----:R-:W4:Y:S01]  /*7f4e0*/  LDL.LU R10, [R1+0x26b0] ;  /* 0x0026b000010a7983 */ /* 0x002f220000300800 */
[----:B------:R-:W-:-:S03]  /*7f4f0*/  IMAD.X R11, R11, 0x1, R2, P2 ;  /* 0x000000010b0b7824 */ /* 0x000fc600010e0602 */
[----:B------:R-:W-:Y:S01]  /*7f500*/  STL [R1+0x2574], R16 ;  /* 0x0025741001007387 */ /* 0x000fe20000100800 */
[----:B------:R-:W-:-:S03]  /*7f510*/  IADD3 R21, P2, R21, R64, RZ ;  /* 0x0000004015157210 */ /* 0x000fc60007f5e0ff */
[----:B------:R1:W-:Y:S04]  /*7f520*/  STL [R1+0x2530], R11 ;  /* 0x0025300b01007387 */ /* 0x0003e80000100800 */
[----:B------:R-:W4:Y:S01]  /*7f530*/  LDL.LU R8, [R1+0x26f4] ;  /* 0x0026f40001087983 */ /* 0x000f220000300800 */
[----:B------:R-:W-:Y:S02]  /*7f540*/  IMAD.X R23, R23, 0x1, R2, P1 ;  /* 0x0000000117177824 */ /* 0x000fe400008e0602 */
[----:B--2---:R-:W-:Y:S02]  /*7f550*/  IMAD.MOV.U32 R7, RZ, RZ, R11 ;  /* 0x000000ffff077224 */ /* 0x004fe400078e000b */
[----:B------:R-:W-:-:S05]  /*7f560*/  IMAD.MOV.U32 R6, RZ, RZ, R9 ;  /* 0x000000ffff067224 */ /* 0x000fca00078e0009 */
[----:B------:R2:W-:Y:S04]  /*7f570*/  LDGSTS.E [R4+0x2e80], desc[UR6][R6.64], P0 ;  /* 0x02e8000006047fae */ /* 0x0005e80008121846 */
[----:B-1----:R-:W4:Y:S04]  /*7f580*/  LDL.LU R11, [R1+0x26f0] ;  /* 0x0026f000010b7983 */ /* 0x002f280000300800 */
[----:B------:R-:W-:Y:S04]  /*7f590*/  STL [R1+0x25b4], R21 ;  /* 0x0025b41501007387 */ /* 0x000fe80000100800 */
[----:B------:R-:W-:Y:S04]  /*7f5a0*/  STL [R1+0x2570], R23 ;  /* 0x0025701701007387 */ /* 0x000fe80000100800 */
[----:B------:R-:W4:Y:S01]  /*7f5b0*/  LDL.LU R9, [R1+0x2734] ;  /* 0x0027340001097983 */ /* 0x000f220000300800 */
[----:B--2---:R-:W-:Y:S01]  /*7f5c0*/  IMAD.MOV.U32 R6, RZ, RZ, R16 ;  /* 0x000000ffff067224 */ /* 0x004fe200078e0010 */
[----:B------:R-:W-:-:S02]  /*7f5d0*/  MOV R7, R23 ;  /* 0x0000001700077202 */ /* 0x000fc40000000f00 */
[----:B------:R-:W2:Y:S04]  /*7f5e0*/  LDL.LU R16, [R1+0x2774] ;  /* 0x0027740001107983 */ /* 0x000ea80000300800 */
[----:B------:R1:W-:Y:S02]  /*7f5f0*/  LDGSTS.E [R4+0x3280], desc[UR6][R6.64], P0 ;  /* 0x0328000006047fae */ /* 0x0003e40008121846 */
[----:B-1----:R-:W-:Y:S01]  /*7f600*/  IMAD.MOV.U32 R6, RZ, RZ, R21 ;  /* 0x000000ffff067224 */ /* 0x002fe200078e0015 */
[----:B---3--:R-:W-:Y:S01]  /*7f610*/  IADD3 R19, P1, R19, R64, RZ ;  /* 0x0000004013137210 */ /* 0x008fe20007f3e0ff */
[----:B------:R-:W-:-:S04]  /*7f620*/  IMAD.X R22, R22, 0x1, R2, P2 ;  /* 0x0000000116167824 */ /* 0x000fc800010e0602 */
[----:B------:R-:W-:Y:S04]  /*7f630*/  STL [R1+0x25f4], R19 ;  /* 0x0025f41301007387 */ /* 0x000fe80000100800 */
[----:B------:R1:W-:Y:S04]  /*7f640*/  STL [R1+0x25b0], R22 ;  /* 0x0025b01601007387 */ /* 0x0003e80000100800 */
[----:B------:R-:W3:Y:S01]  /*7f650*/  LDL.LU R26, [R1+0x2730] ;  /* 0x00273000011a7983 */ /* 0x000ee20000300800 */
[-C--:B----4-:R-:W-:Y:S01]  /*7f660*/  IADD3 R17, P2, R17, R64.reuse, RZ ;  /* 0x0000004011117210 */ /* 0x090fe20007f5e0ff */
[----:B------:R-:W-:Y:S01]  /*7f670*/  IMAD.X R20, R20, 0x1, R2, P1 ;  /* 0x0000000114147824 */ /* 0x000fe200008e0602 */
[----:B------:R-:W-:Y:S01]  /*7f680*/  IADD3 R12, P1, R12, R64, RZ ;  /* 0x000000400c0c7210 */ /* 0x000fe20007f3e0ff */
[----:B------:R-:W-:-:S02]  /*7f690*/  IMAD.MOV.U32 R7, RZ, RZ, R22 ;  /* 0x000000ffff077224 */ /* 0x000fc400078e0016 */
[----:B------:R-:W-:Y:S01]  /*7f6a0*/  IMAD.X R18, R18, 0x1, R2, P2 ;  /* 0x0000000112127824 */ /* 0x000fe200010e0602 */
[----:B------:R-:W-:Y:S04]  /*7f6b0*/  STL [R1+0x2634], R17 ;  /* 0x0026341101007387 */ /* 0x000fe80000100800 */
[----:B------:R4:W-:Y:S04]  /*7f6c0*/  STL [R1+0x25f0], R20 ;  /* 0x0025f01401007387 */ /* 0x0009e80000100800 */
[----:B-1----:R-:W3:Y:S04]  /*7f6d0*/  LDL.LU R22, [R1+0x2770] ;  /* 0x0027700001167983 */ /* 0x002ee80000300800 */
[----:B------:R-:W-:Y:S04]  /*7f6e0*/  STL [R1+0x2674], R12 ;  /* 0x0026740c01007387 */ /* 0x000fe80000100800 */
[----:B------:R1:W-:Y:S04]  /*7f6f0*/  STL [R1+0x2630], R18 ;  /* 0x0026301201007387 */ /* 0x0003e80000100800 */
[----:B------:R-:W3:Y:S04]  /*7f700*/  LDL.LU R23, [R1+0x27b4] ;  /* 0x0027b40001177983 */ /* 0x000ee80000300800 */
[----:B------:R1:W-:Y:S02]  /*7f710*/  LDGSTS.E [R4+0x3680], desc[UR6][R6.64], P0 ;  /* 0x0368000006047fae */ /* 0x0003e40008121846 */
[----:B-1----:R-:W-:-:S02]  /*7f720*/  MOV R7, R20 ;  /* 0x0000001400077202 */ /* 0x002fc40000000f00 */
[----:B----4-:R-:W4:Y:S04]  /*7f730*/  LDL.LU R20, [R1+0x27f4] ;  /* 0x0027f40001147983 */ /* 0x010f280000300800 */
[----:B------:R-:W4:Y:S01]  /*7f740*/  LDL.LU R24, [R1+0x27b0] ;  /* 0x0027b00001187983 */ /* 0x000f220000300800 */
[----:B------:R-:W-:-:S05]  /*7f750*/  IMAD.MOV.U32 R6, RZ, RZ, R19 ;  /* 0x000000ffff067224 */ /* 0x000fca00078e0013 */
[----:B------:R1:W-:Y:S01]  /*7f760*/  LDGSTS.E [R4+0x3a80], desc[UR6][R6.64], P0 ;  /* 0x03a8000006047fae */ /* 0x0003e20008121846 */
[----:B------:R-:W-:Y:S02]  /*7f770*/  IMAD.X R13, R13, 0x1, R2, P1 ;  /* 0x000000010d0d7824 */ /* 0x000fe400008e0602 */
[----:B-1----:R-:W-:Y:S02]  /*7f780*/  IMAD.MOV.U32 R6, RZ, RZ, R17 ;  /* 0x000000ffff067224 */ /* 0x002fe400078e0011 */
[----:B------:R-:W-:-:S05]  /*7f790*/  IMAD.MOV.U32 R7, RZ, RZ, R18 ;  /* 0x000000ffff077224 */ /* 0x000fca00078e0012 */
[----:B------:R1:W-:Y:S01]  /*7f7a0*/  LDGSTS.E [R4+0x3e80], desc[UR6][R6.64], P0 ;  /* 0x03e8000006047fae */ /* 0x0003e20008121846 */
[----:B------:R-:W-:-:S05]  /*7f7b0*/  IADD3 R5, P2, R5, R64, RZ ;  /* 0x0000004005057210 */ /* 0x000fca0007f5e0ff */
[----:B------:R-:W-:Y:S04]  /*7f7c0*/  STL [R1+0x26b4], R5 ;  /* 0x0026b40501007387 */ /* 0x000fe80000100800 */
[----:B------:R1:W-:Y:S04]  /*7f7d0*/  STL [R1+0x2670], R13 ;  /* 0x0026700d01007387 */ /* 0x0003e80000100800 */
[----:B------:R-:W4:Y:S01]  /*7f7e0*/  LDL.LU R18, [R1+0x2834] ;  /* 0x0028340001127983 */ /* 0x000f220000300800 */
[----:B------:R-:W-:-:S03]  /*7f7f0*/  IMAD.X R10, R10, 0x1, R2, P2 ;  /* 0x000000010a0a7824 */ /* 0x000fc600010e0602 */
[----:B------:R-:W4:Y:S01]  /*7f800*/  LDL.LU R21, [R1+0x27f0] ;  /* 0x0027f00001157983 */ /* 0x000f220000300800 */
[----:B-1----:R-:W-:Y:S01]  /*7f810*/  IMAD.MOV.U32 R6, RZ, RZ, R12 ;  /* 0x000000ffff067224 */ /* 0x002fe200078e000c */
[----:B------:R-:W-:-:S05]  /*7f820*/  MOV R7, R13 ;  /* 0x0000000d00077202 */ /* 0x000fca0000000f00 */
[----:B------:R1:W-:Y:S01]  /*7f830*/  LDGSTS.E [R4+0x4280], desc[UR6][R6.64], P0 ;  /* 0x0428000006047fae */ /* 0x0003e20008121846 */
[----:B------:R-:W-:-:S05]  /*7f840*/  IADD3 R8, P1, R8, R64, RZ ;  /* 0x0000004008087210 */ /* 0x000fca0007f3e0ff */
[----:B------:R-:W-:Y:S04]  /*7f850*/  STL [R1+0x26f4], R8 ;  /* 0x0026f40801007387 */ /* 0x000fe80000100800 */
[----:B------:R2:W-:Y:S04]  /*7f860*/  STL [R1+0x26b0], R10 ;  /* 0x0026b00a01007387 */ /* 0x0005e80000100800 */
[----:B------:R-:W4:Y:S01]  /*7f870*/  LDL.LU R13, [R1+0x2874] ;  /* 0x00287400010d7983 */ /* 0x000f220000300800 */
[----:B------:R-:W-:-:S03]  /*7f880*/  IMAD.X R11, R11, 0x1, R2, P1 ;  /* 0x000000010b0b7824 */ /* 0x000fc600008e0602 */
[----:B------:R-:W4:Y:S01]  /*7f890*/  LDL.LU R19, [R1+0x2830] ;  /* 0x0028300001137983 */ /* 0x000f220000300800 */
[-C--:B------:R-:W-:Y:S01]  /*7f8a0*/  IADD3 R9, P2, R9, R64.reuse, RZ ;  /* 0x0000004009097210 */ /* 0x080fe20007f5e0ff */
[----:B-1----:R-:W-:Y:S02]  /*7f8b0*/  IMAD.MOV.U32 R6, RZ, RZ, R5 ;  /* 0x000000ffff067224 */ /* 0x002fe400078e0005 */
[----:B------:R-:W-:Y:S02]  /*7f8c0*/  IMAD.MOV.U32 R7, RZ, RZ, R10 ;  /* 0x000000ffff077224 */ /* 0x000fe400078e000a */
[----:B------:R-:W-:Y:S04]  /*7f8d0*/  STL [R1+0x2734], R9 ;  /* 0x0027340901007387 */ /* 0x000fe80000100800 */
[----:B------:R1:W-:Y:S04]  /*7f8e0*/  STL [R1+0x26f0], R11 ;  /* 0x0026f00b01007387 */ /* 0x0003e80000100800 */
[----:B------:R-:W4:Y:S04]  /*7f8f0*/  LDL.LU R17, [R1+0x2870] ;  /* 0x0028700001117983 */ /* 0x000f280000300800 */
[----:B------:R-:W4:Y:S04]  /*7f900*/  LDL.LU R5, [R1+0x28b4] ;  /* 0x0028b40001057983 */ /* 0x000f280000300800 */
[----:B------:R1:W-:Y:S01]  /*7f910*/  LDGSTS.E [R4+0x4680], desc[UR6][R6.64], P0 ;  /* 0x0468000006047fae */ /* 0x0003e20008121846 */
[----:B--2---:R-:W-:-:S03]  /*7f920*/  IADD3 R16, P1, R16, R64, RZ ;  /* 0x0000004010107210 */ /* 0x004fc60007f3e0ff */
[----:B------:R-:W2:Y:S04]  /*7f930*/  LDL.LU R10, [R1+0x28f4] ;  /* 0x0028f400010a7983 */ /* 0x000ea80000300800 */
[----:B------:R-:W2:Y:S04]  /*7f940*/  LDL.LU R12, [R1+0x28b0] ;  /* 0x0028b000010c7983 */ /* 0x000ea80000300800 */
[----:B------:R-:W-:Y:S01]  /*7f950*/  STL [R1+0x2774], R16 ;  /* 0x0027741001007387 */ /* 0x000fe20000100800 */
[----:B-1----:R-:W-:Y:S01]  /*7f960*/  IMAD.MOV.U32 R6, RZ, RZ, R8 ;  /* 0x000000ffff067224 */ /* 0x002fe200078e0008 */
[----:B------:R-:W-:-:S05]  /*7f970*/  MOV R7, R11 ;  /* 0x0000000b00077202 */ /* 0x000fca0000000f00 */
[----:B------:R1:W-:Y:S02]  /*7f980*/  LDGSTS.E [R4+0x4a80], desc[UR6][R6.64], P0 ;  /* 0x04a8000006047fae */ /* 0x0003e40008121846 */
[----:B-1----:R-:W-:Y:S02]  /*7f990*/  IMAD.MOV.U32 R6, RZ, RZ, R9 ;  /* 0x000000ffff067224 */ /* 0x002fe400078e0009 */
[----:B---3--:R-:W-:-:S05]  /*7f9a0*/  IMAD.X R26, R26, 0x1, R2, P2 ;  /* 0x000000011a1a7824 */ /* 0x008fca00010e0602 */
[----:B------:R-:W-:Y:S04]  /*7f9b0*/  STL [R1+0x2730], R26 ;  /* 0x0027301a01007387 */ /* 0x000fe80000100800 */
[----:B------:R-:W3:Y:S04]  /*7f9c0*/  LDL.LU R11, [R1+0x28f0] ;  /* 0x0028f000010b7983 */ /* 0x000ee80000300800 */
[----:B------:R-:W3:Y:S01]  /*7f9d0*/  LDL.LU R8, [R1+0x2934] ;  /* 0x0029340001087983 */ /* 0x000ee20000300800 */
[----:B------:R-:W-:-:S03]  /*7f9e0*/  IMAD.MOV.U32 R7, RZ, RZ, R26 ;  /* 0x000000ffff077224 */ /* 0x000fc600078e001a */
[----:B------:R-:W3:Y:S04]  /*7f9f0*/  LDL.LU R25, [R1+0x2974] ;  /* 0x0029740001197983 */ /* 0x000ee80000300800 */
[----:B------:R-:W3:Y:S01]  /*7fa00*/  LDL.LU R9, [R1+0x2930] ;  /* 0x0029300001097983 */ /* 0x000ee20000300800 */
[----:B------:R-:W-:-:S03]  /*7fa10*/  IMAD.X R22, R22, 0x1, R2, P1 ;  /* 0x0000000116167824 */ /* 0x000fc600008e0602 */
[----:B------:R1:W-:Y:S01]  /*7fa20*/  LDGSTS.E [R4+0x4e80], desc[UR6][R6.64], P0 ;  /* 0x04e8000006047fae */ /* 0x0003e20008121846 */
[----:B------:R-:W-:-:S05]  /*7fa30*/  IADD3 R23, P2, R23, R64, RZ ;  /* 0x0000004017177210 */ /* 0x000fca0007f5e0ff */
[----:B------:R-:W-:Y:S04]  /*7fa40*/  STL [R1+0x27b4], R23 ;  /* 0x0027b41701007387 */ /* 0x000fe80000100800 */
[----:B------:R4:W-:Y:S01]  /*7fa50*/  STL [R1+0x2770], R22 ;  /* 0x0027701601007387 */ /* 0x0009e20000100800 */
[----:B-1----:R-:W-:Y:S02]  /*7fa60*/  MOV R7, R22 ;  /* 0x0000001600077202 */ /* 0x002fe40000000f00 */
[----:B----4-:R-:W-:Y:S01]  /*7fa70*/  IADD3 R20, P1, R20, R64, RZ ;  /* 0x0000004014147210 */ /* 0x010fe20007f3e0ff */
[----:B------:R-:W-:Y:S01]  /*7fa80*/  IMAD.X R24, R24, 0x1, R2, P2 ;  /* 0x0000000118187824 */ /* 0x000fe200010e0602 */
[----:B------:R-:W4:Y:S04]  /*7fa90*/  LDL.LU R22, [R1+0x29b4] ;  /* 0x0029b40001167983 */ /* 0x000f280000300800 */
[----:B------:R-:W-:Y:S01]  /*7faa0*/  STL [R1+0x27f4], R20 ;  /* 0x0027f41401007387 */ /* 0x000fe20000100800 */
[----:B------:R-:W-:-:S03]  /*7fab0*/  IMAD.MOV.U32 R6, RZ, RZ, R16 ;  /* 0x000000ffff067224 */ /* 0x000fc600078e0010 */
[----:B------:R-:W-:Y:S04]  /*7fac0*/  STL [R1+0x27b0], R24 ;  /* 0x0027b01801007387 */ /* 0x000fe80000100800 */
[----:B------:R-:W4:Y:S04]  /*7fad0*/  LDL.LU R16, [R1+0x29f4] ;  /* 0x0029f40001107983 */ /* 0x000f280000300800 */
[----:B------:R-:W4:Y:S04]  /*7fae0*/  LDL.LU R28, [R1+0x2970] ;  /* 0x00297000011c7983 */ /* 0x000f280000300800 */
[----:B------:R1:W-:Y:S02]  /*7faf0*/  LDGSTS.E [R4+0x5280], desc[UR6][R6.64], P0 ;  /* 0x0528000006047fae */ /* 0x0003e40008121846 */
[----:B-1----:R-:W-:-:S02]  /*7fb00*/  IMAD.MOV.U32 R6, RZ, RZ, R23 ;  /* 0x000000ffff067224 */ /* 0x002fc400078e0017 */
[----:B------:R-:W-:-:S05]  /*7fb10*/  IMAD.MOV.U32 R7, RZ, RZ, R24 ;  /* 0x000000ffff077224 */ /* 0x000fca00078e0018 */
[----:B------:R1:W-:Y:S01]  /*7fb20*/  LDGSTS.E [R4+0x5680], desc[UR6][R6.64], P0 ;  /* 0x0568000006047fae */ /* 0x0003e20008121846 */
[----:B------:R-:W-:Y:S01]  /*7fb30*/  IADD3 R18, P2, R18, R64, RZ ;  /* 0x0000004012127210 */ /* 0x000fe20007f5e0ff */
[----:B------:R-:W-:Y:S02]  /*7fb40*/  IMAD.X R21, R21, 0x1, R2, P1 ;  /* 0x0000000115157824 */ /* 0x000fe400008e0602 */
[----:B-1----:R-:W-:-:S03]  /*7fb50*/  IMAD.MOV.U32 R6, RZ, RZ, R20 ;  /* 0x000000ffff067224 */ /* 0x002fc600078e0014 */
[----:B------:R-:W-:-:S05]  /*7fb60*/  MOV R7, R21 ;  /* 0x0000001500077202 */ /* 0x000fca0000000f00 */
[----:B------:R1:W-:Y:S01]  /*7fb70*/  LDGSTS.E [R4+0x5a80], desc[UR6][R6.64], P0 ;  /* 0x05a8000006047fae */ /* 0x0003e20008121846 */
[-C--:B------:R-:W-:Y:S01]  /*7fb80*/  IADD3 R13, P1, R13, R64.reuse, RZ ;  /* 0x000000400d0d7210 */ /* 0x080fe20007f3e0ff */
[----:B------:R-:W-:Y:S02]  /*7fb90*/  IMAD.X R19, R19, 0x1, R2, P2 ;  /* 0x0000000113137824 */ /* 0x000fe400010e0602 */
[----:B-1----:R-:W-:Y:S02]  /*7fba0*/  IMAD.MOV.U32 R6, RZ, RZ, R18 ;  /* 0x000000ffff067224 */ /* 0x002fe400078e0012 */
[----:B------:R-:W-:Y:S01]  /*7fbb0*/  IMAD.MOV.U32 R7, RZ, RZ, R19 ;  /* 0x000000ffff077224 */ /* 0x000fe200078e0013 */
[----:B------:R-:W-:Y:S01]  /*7fbc0*/  STL [R1+0x2834], R18 ;  /* 0x0028341201007387 */ /* 0x000fe20000100800 */
[----:B------:R-:W-:Y:S01]  /*7fbd0*/  IMAD.X R17, R17, 0x1, R2, P1 ;  /* 0x0000000111117824 */ /* 0x000fe200008e0602 */
[-C--:B------:R-:W-:Y:S02]  /*7fbe0*/  IADD3 R5, P2, R5, R64.reuse, RZ ;  /* 0x0000004005057210 */ /* 0x080fe40007f5e0ff */
[----:B------:R1:W-:Y:S04]  /*7fbf0*/  LDGSTS.E [R4+0x5e80], desc[UR6][R6.64], P0 ;  /* 0x05e8000006047fae */ /* 0x0003e80008121846 */
[----:B------:R-:W-:Y:S01]  /*7fc00*/  STL [R1+0x27f0], R21 ;  /* 0x0027f01501007387 */ /* 0x000fe20000100800 */
[----:B--2---:R-:W-:-:S03]  /*7fc10*/  IADD3 R10, P1, R10, R64, RZ ;  /* 0x000000400a0a7210 */ /* 0x004fc60007f3e0ff */
[----:B------:R-:W-:Y:S01]  /*7fc20*/  STL [R1+0x2874], R13 ;  /* 0x0028740d01007387 */ /* 0x000fe20000100800 */
[----:B------:R-:W-:-:S03]  /*7fc30*/  IMAD.X R12, R12, 0x1, R2, P2 ;  /* 0x000000010c0c7824 */ /* 0x000fc600010e0602 */
[----:B------:R-:W-:Y:S04]  /*7fc40*/  STL [R1+0x2830], R19 ;  /* 0x0028301301007387 */ /* 0x000fe80000100800 */
[----:B------:R2:W-:Y:S04]  /*7fc50*/  STL [R1+0x28b4], R5 ;  /* 0x0028b40501007387 */ /* 0x0005e80000100800 */
[----:B------:R3:W-:Y:S01]  /*7fc60*/  STL [R1+0x2870], R17 ;  /* 0x0028701101007387 */ /* 0x0007e20000100800 */
[----:B-1----:R-:W-:Y:S01]  /*7fc70*/  IMAD.MOV.U32 R6, RZ, RZ, R13 ;  /* 0x000000ffff067224 */ /* 0x002fe200078e000d */
[----:B------:R-:W-:-:S02]  /*7fc80*/  MOV R7, R17 ;  /* 0x0000001100077202 */ /* 0x000fc40000000f00 */
[----:B------:R-:W-:Y:S04]  /*7fc90*/  STL [R1+0x28f4], R10 ;  /* 0x0028f40a01007387 */ /* 0x000fe80000100800 */
[----:B------:R1:W-:Y:S04]  /*7fca0*/  STL [R1+0x28b0], R12 ;  /* 0x0028b00c01007387 */ /* 0x0003e80000100800 */
[----:B------:R2:W-:Y:S02]  /*7fcb0*/  LDGSTS.E [R4+0x6280], desc[UR6][R6.64], P0 ;  /* 0x0628000006047fae */ /* 0x0005e40008121846 */
[----:B--2---:R-:W-:-:S02]  /*7fcc0*/  IMAD.MOV.U32 R6, RZ, RZ, R5 ;  /* 0x000000ffff067224 */ /* 0x004fc400078e0005 */
[----:B------:R-:W2:Y:S01]  /*7fcd0*/  LDL.LU R5, [R1+0x2a34] ;  /* 0x002a340001057983 */ /* 0x000ea20000300800 */
[----:B------:R-:W-:-:S05]  /*7fce0*/  IMAD.MOV.U32 R7, RZ, RZ, R12 ;  /* 0x000000ffff077224 */ /* 0x000fca00078e000c */
[----:B------:R1:W-:Y:S02]  /*7fcf0*/  LDGSTS.E [R4+0x6680], desc[UR6][R6.64], P0 ;  /* 0x0668000006047fae */ /* 0x0003e40008121846 */
[----:B-1----:R-:W-:Y:S01]  /*7fd00*/  IMAD.MOV.U32 R6, RZ, RZ, R10 ;  /* 0x000000ffff067224 */ /* 0x002fe200078e000a */
[-C--:B---3--:R-:W-:Y:S01]  /*7fd10*/  IADD3 R8, P2, R8, R64.reuse, RZ ;  /* 0x0000004008087210 */ /* 0x088fe20007f5e0ff */
[----:B------:R-:W-:Y:S01]  /*7fd20*/  IMAD.X R11, R11, 0x1, R2, P1 ;  /* 0x000000010b0b7824 */ /* 0x000fe200008e0602 */
[----:B------:R-:W-:-:S03]  /*7fd30*/  IADD3 R25, P1, R25, R64, RZ ;  /* 0x0000004019197210 */ /* 0x000fc60007f3e0ff */
[----:B------:R-:W-:Y:S01]  /*7fd40*/  IMAD.X R9, R9, 0x1, R2, P2 ;  /* 0x0000000109097824 */ /* 0x000fe200010e0602 */
[----:B------:R-:W-:Y:S04]  /*7fd50*/  STL [R1+0x2934], R8 ;  /* 0x0029340801007387 */ /* 0x000fe80000100800 */
[----:B------:R1:W-:Y:S04]  /*7fd60*/  STL [R1+0x28f0], R11 ;  /* 0x0028f00b01007387 */ /* 0x0003e80000100800 */
[----:B------:R-:W3:Y:S04]  /*7fd70*/  LDL.LU R24, [R1+0x29b0] ;  /* 0x0029b00001187983 */ /* 0x000ee80000300800 */
[----:B------:R-:W-:Y:S04]  /*7fd80*/  STL [R1+0x2974], R25 ;  /* 0x0029741901007387 */ /* 0x000fe80000100800 */
[----:B------:R1:W-:Y:S04]  /*7fd90*/  STL [R1+0x2930], R9 ;  /* 0x0029300901007387 */ /* 0x0003e80000100800 */
[----:B------:R-:W3:Y:S04]  /*7fda0*/  LDL.LU R20, [R1+0x29f0] ;  /* 0x0029f00001147983 */ /* 0x000ee80000300800 */
[----:B------:R-:W3:Y:S04]  /*7fdb0*/  LDL.LU R13, [R1+0x2a30] ;  /* 0x002a3000010d7983 */ /* 0x000ee80000300800 */
[----:B------:R-:W3:Y:S04]  /*7fdc0*/  LDL.LU R17, [R1+0x227c] ;  /* 0x00227c0001117983 */ /* 0x000ee80000300800 */
[----:B------:R-:W3:Y:S01]  /*7fdd0*/  LDL.LU R21, [R1+0x22bc] ;  /* 0x0022bc0001157983 */ /* 0x000ee20000300800 */
[----:B------:R-:W-:-:S05]  /*7fde0*/  MOV R7, R11 ;  /* 0x0000000b00077202 */ /* 0x000fca0000000f00 */
[----:B------:R1:W-:Y:S01]  /*7fdf0*/  LDGSTS.E [R4+0x6a80], desc[UR6][R6.64], P0 ;  /* 0x06a8000006047fae */ /* 0x0003e20008121846 */
[-C--:B----4-:R-:W-:Y:S02]  /*7fe00*/  IADD3 R22, P2, R22, R64.reuse, RZ ;  /* 0x0000004016167210 */ /* 0x090fe40007f5e0ff */
[----:B------:R-:W-:Y:S01]  /*7fe10*/  IADD3 R16, P3, R16, R64, RZ ;  /* 0x0000004010107210 */ /* 0x000fe20007f7e0ff */
[----:B------:R-:W-:Y:S02]  /*7fe20*/  IMAD.X R28, R28, 0x1, R2, P1 ;  /* 0x000000011c1c7824 */ /* 0x000fe400008e0602 */
[----:B------:R-:W-:Y:S04]  /*7fe30*/  STL [R1+0x29b4], R22 ;  /* 0x0029b41601007387 */ /* 0x000fe80000100800 */
[----:B------:R-:W4:Y:S04]  /*7fe40*/  LDL.LU R12, [R1+0xc48] ;  /* 0x000c4800010c7983 */ /* 0x000f280000300800 */
[----:B------:R4:W-:Y:S04]  /*7fe50*/  STL [R1+0x2970], R28 ;  /* 0x0029701c01007387 */ /* 0x0009e80000100800 */
[----:B------:R-:W-:Y:S04]  /*7fe60*/  STL [R1+0x29f4], R16 ;  /* 0x0029f41001007387 */ /* 0x000fe80000100800 */
[----:B------:R-:W4:Y:S04]  /*7fe70*/  LDL.LU R69, [R1+0xc88] ;  /* 0x000c880001457983 */ /* 0x000f280000300800 */
[----:B-1----:R-:W4:Y:S04]  /*7fe80*/  LDL.LU R11, [R1+0xc4c] ;  /* 0x000c4c00010b7983 */ /* 0x002f280000300800 */
        /* <DEDUP_REMOVED lines=16> */
[----:B------:R1:W-:Y:S01]  /*7ff90*/  LDGSTS.E [R4+0x6e80], desc[UR6][R6.64], P0 ;  /* 0x06e8000006047fae */ /* 0x0003e20008121846 */
[----:B--2---:R-:W-:-:S05]  /*7ffa0*/  IADD3 R5, P1, R5, R64, RZ ;  /* 0x0000004005057210 */ /* 0x004fca0007f3e0ff */
[----:B------:R-:W-:Y:S01]  /*7ffb0*/  STL [R1+0x2a34], R5 ;  /* 0x002a340501007387 */ /* 0x000fe20000100800 */
[--C-:B---3--:R-:W-:Y:S02]  /*7ffc0*/  IMAD.X R24, R24, 0x1, R2.reuse, P2 ;  /* 0x0000000118187824 */ /* 0x108fe400010e0602 */
[--C-:B------:R-:W-:Y:S02]  /*7ffd0*/  IMAD.X R20, R20, 0x1, R2.reuse, P3 ;  /* 0x0000000114147824 */ /* 0x100fe400018e0602 */
[----:B------:R-:W-:Y:S01]  /*7ffe0*/  IMAD.X R13, R13, 0x1, R2, P1 ;  /* 0x000000010d0d7824 */ /* 0x000fe200008e0602 */
[-C--:B------:R-:W-:Y:S01]  /*7fff0*/  IADD3 R17, P1, R17, R64.reuse, RZ ;  /* 0x0000004011117210 */ /* 0x080fe20007f3e0ff */
[----:B------:R2:W-:Y:S04]  /*80000*/  STL [R1+0x29b0], R24 ;  /* 0x0029b01801007387 */ /* 0x0005e80000100800 */
[----:B------:R3:W-:Y:S01]  /*80010*/  STL [R1+0x29f0], R20 ;  /* 0x0029f01401007387 */ /* 0x0007e20000100800 */
[----:B------:R-:W-:-:S03]  /*80020*/  IADD3 R21, P2, R21, R64, RZ ;  /* 0x0000004015157210 */ /* 0x000fc60007f5e0ff */
[----:B------:R-:W3:Y:S04]  /*80030*/  LDL.LU R34, [R1+0xa18] ;  /* 0x000a180001227983 */ /* 0x000ee80000300800 */
[----:B------:R-:W3:Y:S04]  /*80040*/  LDL.LU R35, [R1+0xa58] ;  /* 0x000a580001237983 */ /* 0x000ee80000300800 */
[----:B------:R3:W-:Y:S04]  /*80050*/  STL [R1+0x2a30], R13 ;  /* 0x002a300d01007387 */ /* 0x0007e80000100800 */
[----:B------:R-:W-:Y:S04]  /*80060*/  STL [R1+0x227c], R17 ;  /* 0x00227c1101007387 */ /* 0x000fe80000100800 */
[----:B------:R-:W-:Y:S01]  /*80070*/  STL [R1+0x22bc], R21 ;  /* 0x0022bc1501007387 */ /* 0x000fe20000100800 */
[----:B----4-:R-:W-:-:S02]  /*80080*/  IMAD.MOV.U32 R117, RZ, RZ, R12 ;  /* 0x000000ffff757224 */ /* 0x010fc400078e000c */
[----:B------:R-:W-:Y:S02]  /*80090*/  IMAD.MOV.U32 R116, RZ, RZ, R69 ;  /* 0x000000ffff747224 */ /* 0x000fe400078e0045 */
[----:B------:R-:W-:Y:S01]  /*800a0*/  IMAD.MOV.U32 R113, RZ, RZ, R11 ;  /* 0x000000ffff717224 */ /* 0x000fe200078e000b */
[----:B------:R-:W-:Y:S01]  /*800b0*/  MOV R112, R68 ;  /* 0x0000004400707202 */ /* 0x000fe20000000f00 */
[----:B------:R-:W-:Y:S02]  /*800c0*/  IMAD.MOV.U32 R109, RZ, RZ, R10 ;  /* 0x000000ffff6d7224 */ /* 0x000fe400078e000a */
[----:B------:R-:W-:Y:S02]  /*800d0*/  IMAD.MOV.U32 R108, RZ, RZ, R65 ;  /* 0x000000ffff6c7224 */ /* 0x000fe400078e0041 */
[----:B------:R-:W-:Y:S02]  /*800e0*/  IMAD.MOV.U32 R105, RZ, RZ, R9 ;  /* 0x000000ffff697224 */ /* 0x000fe400078e0009 */
[----:B------:R-:W-:-:S02]  /*800f0*/  IMAD.MOV.U32 R104, RZ, RZ, R8 ;  /* 0x000000ffff687224 */ /* 0x000fc400078e0008 */
[----:B------:R-:W-:-:S05]  /*80100*/  IMAD.X R23, R23, 0x1, R2, P1 ;  /* 0x0000000117177824 */ /* 0x000fca00008e0602 */
[----:B------:R-:W-:Y:S04]  /*80110*/  STL [R1+0x2278], R23 ;  /* 0x0022781701007387 */ /* 0x000fe80000100800 */
[----:B------:R-:W-:Y:S04]  /*80120*/  STL.64 [R1+0x1b38], R116 ;  /* 0x001b387401007387 */ /* 0x000fe80000100a00 */
[----:B------:R-:W-:Y:S04]  /*80130*/  STL.64 [R1+0x1b30], R112 ;  /* 0x001b307001007387 */ /* 0x000fe80000100a00 */
[----:B------:R-:W-:Y:S04]  /*80140*/  STL.64 [R1+0x1b28], R108 ;  /* 0x001b286c01007387 */ /* 0x000fe80000100a00 */
[----:B------:R-:W-:Y:S04]  /*80150*/  STL.64 [R1+0x1b20], R104 ;  /* 0x001b206801007387 */ /* 0x000fe80000100a00 */
[----:B------:R-:W4:Y:S04]  /*80160*/  LDL.LU R77, [R1+0xa1c] ;  /* 0x000a1c00014d7983 */ /* 0x000f280000300800 */
[----:B------:R-:W4:Y:S04]  /*80170*/  LDL.LU R76, [R1+0xa5c] ;  /* 0x000a5c00014c7983 */ /* 0x000f280000300800 */
[----:B------:R-:W4:Y:S01]  /*80180*/  LDL.LU R9, [R1+0xa30] ;  /* 0x000a300001097983 */ /* 0x000f220000300800 */
[----:B------:R-:W-:-:S03]  /*80190*/  IMAD.MOV.U32 R92, RZ, RZ, R27 ;  /* 0x000000ffff5c7224 */ /* 0x000fc600078e001b */
[----:B------:R-:W4:Y:S01]  /*801a0*/  LDL.LU R8, [R1+0xa70] ;  /* 0x000a700001087983 */ /* 0x000f220000300800 */
[----:B------:R-:W-:-:S03]  /*801b0*/  MOV R88, R31 ;  /* 0x0000001f00587202 */ /* 0x000fc60000000f00 */
[----:B------:R-:W4:Y:S04]  /*801c0*/  LDL.LU R27, [R1+0xa34] ;  /* 0x000a3400011b7983 */ /* 0x000f280000300800 */
[----:B------:R-:W4:Y:S01]  /*801d0*/  LDL.LU R31, [R1+0xa74] ;  /* 0x000a7400011f7983 */ /* 0x000f220000300800 */
[----:B-1----:R-:W-:Y:S01]  /*801e0*/  MOV R6, R25 ;  /* 0x0000001900067202 */ /* 0x002fe20000000f00 */
[----:B------:R-:W-:Y:S01]  /*801f0*/  IMAD.MOV.U32 R7, RZ, RZ, R28 ;  /* 0x000000ffff077224 */ /* 0x000fe200078e001c */
[----:B------:R-:W-:Y:S01]  /*80200*/  MOV R100, R242 ;  /* 0x000000f200647202 */ /* 0x000fe20000000f00 */
[----:B------:R-:W-:-:S03]  /*80210*/  IMAD.MOV.U32 R101, RZ, RZ, R241 ;  /* 0x000000ffff657224 */ /* 0x000fc600078e00f1 */
[----:B------:R1:W-:Y:S04]  /*80220*/  LDGSTS.E [R4+0x7280], desc[UR6][R6.64], P0 ;  /* 0x0728000006047fae */ /* 0x0003e80008121846 */
[----:B------:R-:W-:Y:S04]  /*80230*/  STL.64 [R1+0x1b18], R100 ;  /* 0x001b186401007387 */ /* 0x000fe80000100a00 */
        /* <DEDUP_REMOVED lines=10> */
[----:B--2---:R-:W2:Y:S04]  /*802e0*/  LDL.LU R24, [R1+0x668] ;  /* 0x0006680001187983 */ /* 0x004ea80000300800 */
[----:B------:R1:W-:Y:S02]  /*802f0*/  LDGSTS.E [R4+0x7680], desc[UR6][R6.64], P0 ;  /* 0x0768000006047fae */ /* 0x0003e40008121846 */
[----:B-1----:R-:W-:Y:S01]  /*80300*/  IMAD.MOV.U32 R6, RZ, RZ, R16 ;  /* 0x000000ffff067224 */ /* 0x002fe200078e0010 */
[----:B------:R-:W-:Y:S02]  /*80310*/  MOV R7, R20 ;  /* 0x0000001400077202 */ /* 0x000fe40000000f00 */
[----:B---3--:R-:W3:Y:S04]  /*80320*/  LDL.LU R20, [R1+0x6a8] ;  /* 0x0006a80001147983 */ /* 0x008ee80000300800 */
[----:B------:R1:W-:Y:S04]  /*80330*/  LDGSTS.E [R4+0x7a80], desc[UR6][R6.64], P0 ;  /* 0x07a8000006047fae */ /* 0x0003e80008121846 */
[----:B------:R-:W3:Y:S01]  /*80340*/  LDL.LU R16, [R1+0x66c] ;  /* 0x00066c0001107983 */ /* 0x000ee20000300800 */
[----:B------:R-:W-:-:S02]  /*80350*/  IMAD.MOV.U32 R97, RZ, RZ, R18 ;  /* 0x000000ffff617224 */ /* 0x000fc400078e0012 */
[----:B------:R-:W-:Y:S02]  /*80360*/  IMAD.MOV.U32 R96, RZ, RZ, R19 ;  /* 0x000000ffff607224 */ /* 0x000fe400078e0013 */
[----:B-1----:R-:W-:Y:S02]  /*80370*/  IMAD.MOV.U32 R7, RZ, RZ, R13 ;  /* 0x000000ffff077224 */ /* 0x002fe400078e000d */
        /* <DEDUP_REMOVED lines=11> */
[----:B------:R-:W3:Y:S04]  /*80430*/  LDL.LU R26, [R1+0x5f0] ;  /* 0x0005f000011a7983 */ /* 0x000ee80000300800 */
[----:B------:R-:W3:Y:S01]  /*80440*/  LDL.LU R30, [R1+0x620] ;  /* 0x00062000011e7983 */ /* 0x000ee20000300800 */
[----:B------:R-:W-:Y:S02]  /*80450*/  IMAD.MOV.U32 R85, RZ, RZ, R34 ;  /* 0x000000ffff557224 */ /* 0x000fe400078e0022 */
[----:B------:R-:W-:Y:S01]  /*80460*/  IMAD.MOV.U32 R84, RZ, RZ, R35 ;  /* 0x000000ffff547224 */ /* 0x000fe200078e0023 */
[----:B------:R-:W3:Y:S04]  /*80470*/  LDL.LU R34, [R1+0x5f4] ;  /* 0x0005f40001227983 */ /* 0x000ee80000300800 */
[----:B------:R-:W3:Y:S04]  /*80480*/  LDL.LU R35, [R1+0x624] ;  /* 0x0006240001237983 */ /* 0x000ee80000300800 */
[----:B------:R-:W-:Y:S04]  /*80490*/  STL.64 [R1+0x1b10], R96 ;  /* 0x001b106001007387 */ /* 0x000fe80000100a00 */
[----:B------:R-:W-:Y:S04]  /*804a0*/  STL.64 [R1+0x1b08], R92 ;  /* 0x001b085c01007387 */ /* 0x000fe80000100a00 */
[----:B------:R-:W-:Y:S01]  /*804b0*/  STL.64 [R1+0x1b00], R88 ;  /* 0x001b005801007387 */ /* 0x000fe20000100a00 */
[----:B----4-:R-:W-:-:S02]  /*804c0*/  IMAD.MOV.U32 R80, RZ, RZ, R76 ;  /* 0x000000ffff507224 */ /* 0x010fc400078e004c */
[----:B------:R-:W-:Y:S01]  /*804d0*/  IMAD.MOV.U32 R81, RZ, RZ, R77 ;  /* 0x000000ffff517224 */ /* 0x000fe200078e004d */
[----:B------:R-:W-:Y:S01]  /*804e0*/  MOV R76, R8 ;  /* 0x00000008004c7202 */ /* 0x000fe20000000f00 */
[----:B------:R-:W-:Y:S02]  /*804f0*/  IMAD.MOV.U32 R77, RZ, RZ, R9 ;  /* 0x000000ffff4d7224 */ /* 0x000fe400078e0009 */
[----:B------:R-:W-:Y:S02]  /*80500*/  IMAD.MOV.U32 R8, RZ, RZ, R31 ;  /* 0x000000ffff087224 */ /* 0x000fe400078e001f */
[----:B------:R-:W-:Y:S01]  /*80510*/  IMAD.MOV.U32 R9, RZ, RZ, R27 ;  /* 0x000000ffff097224 */ /* 0x000fe200078e001b */
[----:B------:R-:W4:Y:S04]  /*80520*/  LDL.LU R31, [R1+0x5c0] ;  /* 0x0005c000011f7983 */ /* 0x000f280000300800 */
[----:B------:R-:W4:Y:S04]  /*80530*/  LDL.LU R27, [R1+0x5c4] ;  /* 0x0005c400011b7983 */ /* 0x000f280000300800 */
[----:B------:R-:W-:Y:S04]  /*80540*/  STL.64 [R1+0x1af8], R84 ;  /* 0x001af85401007387 */ /* 0x000fe80000100a00 */
[----:B------:R-:W-:Y:S04]  /*80550*/  STL.64 [R1+0x1af0], R80 ;  /* 0x001af05001007387 */ /* 0x000fe80000100a00 */
[----:B------:R-:W-:Y:S04]  /*80560*/  STL.64 [R1+0x1ae8], R76 ;  /* 0x001ae84c01007387 */ /* 0x000fe80000100a00 */
[----:B------:R1:W-:Y:S01]  /*80570*/  STL.64 [R1+0x1ae0], R8 ;  /* 0x001ae00801007387 */ /* 0x0003e20000100a00 */
[----:B------:R-:W-:-:S03]  /*80580*/  IMAD.MOV.U32 R6, RZ, RZ, R5 ;  /* 0x000000ffff067224 */ /* 0x000fc600078e0005 */
[----:B------:R-:W-:Y:S01]  /*80590*/  STL.64 [R1+0x1ad8], R72 ;  /* 0x001ad84801007387 */ /* 0x000fe20000100a00 */
[----:B------:R-:W-:Y:S02]  /*805a0*/  IMAD.MOV.U32 R61, RZ, RZ, R32 ;  /* 0x000000ffff3d7224 */ /* 0x000fe400078e0020 */
[----:B------:R-:W-:Y:S02]  /*805b0*/  IMAD.MOV.U32 R60, RZ, RZ, R29 ;  /* 0x000000ffff3c7224 */ /* 0x000fe400078e001d */
[----:B------:R-:W-:Y:S01]  /*805c0*/  IMAD.MOV.U32 R57, RZ, RZ, R28 ;  /* 0x000000ffff397224 */ /* 0x000fe200078e001c */
[----:B------:R-:W-:Y:S01]  /*805d0*/  MOV R56, R25 ;  /* 0x0000001900387202 */ /* 0x000fe20000000f00 */
[----:B------:R-:W-:Y:S04]  /*805e0*/  STL.64 [R1+0x1ad0], R68 ;  /* 0x001ad04401007387 */ /* 0x000fe80000100a00 */
[----:B------:R-:W-:Y:S04]  /*805f0*/  STL.64 [R1+0x1ac8], R60 ;  /* 0x001ac83c01007387 */ /* 0x000fe80000100a00 */
[----:B------:R1:W-:Y:S01]  /*80600*/  LDGSTS.E [R4+0x7e80], desc[UR6][R6.64], P0 ;  /* 0x07e8000006047fae */ /* 0x0003e20008121846 */
[----:B--2---:R-:W-:-:S03]  /*80610*/  IMAD.MOV.U32 R53, RZ, RZ, R24 ;  /* 0x000000ffff357224 */ /* 0x004fc600078e0018 */
[----:B------:R-:W-:Y:S01]  /*80620*/  STL.64 [R1+0x1ac0], R56 ;  /* 0x001ac03801007387 */ /* 0x000fe20000100a00 */
[----:B------:R-:W-:Y:S02]  /*80630*/  IMAD.MOV.U32 R32, RZ, RZ, R131 ;  /* 0x000000ffff207224 */ /* 0x000fe400078e0083 */
[----:B------:R-:W-:Y:S01]  /*80640*/  IMAD.MOV.U32 R33, RZ, RZ, R123 ;  /* 0x000000ffff217224 */ /* 0x000fe200078e007b */
[----:B------:R-:W-:Y:S04]  /*80650*/  LDGSTS.E [R4+0x8280], desc[UR6][R116.64], P0 ;  /* 0x0828000074047fae */ /* 0x000fe80008121846 */
[----:B------:R-:W-:Y:S01]  /*80660*/  LDGSTS.E [R4+0x8680], desc[UR6][R112.64], P0 ;  /* 0x0868000070047fae */ /* 0x000fe20008121846 */
[----:B---3--:R-:W-:Y:S02]  /*80670*/  IMAD.MOV.U32 R52, RZ, RZ, R20 ;  /* 0x000000ffff347224 */ /* 0x008fe400078e0014 */
[----:B------:R-:W-:-:S02]  /*80680*/  IMAD.MOV.U32 R51, RZ, RZ, R16 ;  /* 0x000000ffff337224 */ /* 0x000fc400078e0010 */
[----:B------:R-:W-:Y:S01]  /*80690*/  IMAD.MOV.U32 R29, RZ, RZ, R127 ;  /* 0x000000ffff1d7224 */ /* 0x000fe200078e007f */
[----:B------:R-:W-:Y:S04]  /*806a0*/  LDGSTS.E [R4+0x8a80], desc[UR6][R108.64], P0 ;  /* 0x08a800006c047fae */ /* 0x000fe80008121846 */
[----:B------:R-:W-:Y:S04]  /*806b0*/  STL.64 [R1+0x1ab8], R52 ;  /* 0x001ab83401007387 */ /* 0x000fe80000100a00 */
[----:B------:R-:W-:Y:S04]  /*806c0*/  LDGSTS.E [R4+0x8e80], desc[UR6][R104.64], P0 ;  /* 0x08e8000068047fae */ /* 0x000fe80008121846 */
[----:B------:R-:W-:Y:S01]  /*806d0*/  LDGSTS.E [R4+0x9280], desc[UR6][R100.64], P0 ;  /* 0x0928000064047fae */ /* 0x000fe20008121846 */
        /* <DEDUP_REMOVED lines=8> */
[----:B------:R-:W-:Y:S01]  /*80760*/  STL.64 [R1+0x1ab0], R50 ;  /* 0x001ab03201007387 */ /* 0x000fe20000100a00 */
[----:B------:R-:W-:-:S03]  /*80770*/  MOV R40, R19 ;  /* 0x0000001300287202 */ /* 0x000fc60000000f00 */
[----:B------:R-:W-:Y:S01]  /*80780*/  STL.64 [R1+0x1aa8], R48 ;  /* 0x001aa83001007387 */ /* 0x000fe20000100a00 */
[----:B------:R-:W-:Y:S02]  /*80790*/  IMAD.MOV.U32 R12, RZ, RZ, R30 ;  /* 0x000000ffff0c7224 */ /* 0x000fe400078e001e */
[----:B------:R-:W-:Y:S01]  /*807a0*/  IMAD.MOV.U32 R13, RZ, RZ, R26 ;  /* 0x000000ffff0d7224 */ /* 0x000fe200078e001a */
[----:B------:R2:W-:Y:S04]  /*807b0*/  STL.64 [R1+0x1aa0], R10 ;  /* 0x001aa00a01007387 */ /* 0x0005e80000100a00 */
[----:B------:R-:W-:Y:S04]  /*807c0*/  STL.64 [R1+0x1a98], R44 ;  /* 0x001a982c01007387 */ /* 0x000fe80000100a00 */
[----:B------:R-:W-:Y:S01]  /*807d0*/  STL.64 [R1+0x1a90], R40 ;  /* 0x001a902801007387 */ /* 0x000fe20000100a00 */
[----:B------:R-:W-:-:S03]  /*807e0*/  IMAD.MOV.U32 R26, RZ, RZ, R114 ;  /* 0x000000ffff1a7224 */ /* 0x000fc600078e0072 */
[----:B------:R3:W-:Y:S01]  /*807f0*/  STL.64 [R1+0x1a88], R12 ;  /* 0x001a880c01007387 */ /* 0x0007e20000100a00 */
[----:B------:R-:W-:Y:S02]  /*80800*/  IMAD.MOV.U32 R18, RZ, RZ, R115 ;  /* 0x000000ffff127224 */ /* 0x000fe400078e0073 */
[----:B------:R-:W-:Y:S01]  /*80810*/  IMAD.MOV.U32 R19, RZ, RZ, R15 ;  /* 0x000000ffff137224 */ /* 0x000fe200078e000f */
[----:B------:R-:W-:Y:S01]  /*80820*/  MOV R24, R118 ;  /* 0x0000007600187202 */ /* 0x000fe20000000f00 */
[----:B------:R-:W-:Y:S01]  /*80830*/  IMAD.MOV.U32 R25, RZ, RZ, R110 ;  /* 0x000000ffff197224 */ /* 0x000fe200078e006e */
[----:B------:R-:W-:Y:S01]  /*80840*/  LDGSTS.E [R4+0x9680], desc[UR6][R96.64], P0 ;  /* 0x0968000060047fae */ /* 0x000fe20008121846 */
[----:B-1----:R-:W-:Y:S02]  /*80850*/  IMAD.MOV.U32 R6, RZ, RZ, R119 ;  /* 0x000000ffff067224 */ /* 0x002fe400078e0077 */
        /* <DEDUP_REMOVED lines=18> */
[----:B------:R-:W-:-:S02]  /*80980*/  IMAD.MOV.U32 R37, RZ, RZ, R34 ;  /* 0x000000ffff257224 */ /* 0x000fc400078e0022 */
[----:B------:R-:W-:Y:S01]  /*80990*/  IMAD.MOV.U32 R36, RZ, RZ, R35 ;  /* 0x000000ffff247224 */ /* 0x000fe200078e0023 */
[----:B------:R-:W-:Y:S01]  /*809a0*/  MOV R34, R130 ;  /* 0x0000008200227202 */ /* 0x000fe20000000f00 */
[----:B------:R-:W-:-:S03]  /*809b0*/  IMAD.MOV.U32 R35, RZ, RZ, R122 ;  /* 0x000000ffff237224 */ /* 0x000fc600078e007a */
[----:B------:R-:W-:Y:S04]  /*809c0*/  STL.64 [R1+0x1a80], R36 ;  /* 0x001a802401007387 */ /* 0x000fe80000100a00 */
[----:B------:R-:W-:Y:S04]  /*809d0*/  STL.64 [R1+0x1a78], R34 ;  /* 0x001a782201007387 */ /* 0x000fe80000100a00 */
[----:B------:R-:W-:Y:S04]  /*809e0*/  STL.64 [R1+0x1a70], R32 ;  /* 0x001a702001007387 */ /* 0x000fe80000100a00 */
[----:B------:R-:W-:Y:S04]  /*809f0*/  LDGSTS.E [R4+0xde80], desc[UR6][R36.64], P0 ;  /* 0x0de8000024047fae */ /* 0x000fe80008121846 */
[----:B------:R-:W-:Y:S04]  /*80a00*/  LDGSTS.E [R4+0xe280], desc[UR6][R34.64], P0 ;  /* 0x0e28000022047fae */ /* 0x000fe80008121846 */
[----:B------:R-:W-:Y:S01]  /*80a10*/  LDGSTS.E [R4+0xe680], desc[UR6][R32.64], P0 ;  /* 0x0e68000020047fae */ /* 0x000fe20008121846 */
[----:B----4-:R-:W-:-:S02]  /*80a20*/  IMAD.MOV.U32 R30, RZ, RZ, R31 ;  /* 0x000000ffff1e7224 */ /* 0x010fc400078e001f */
[----:B------:R-:W-:Y:S01]  /*80a30*/  IMAD.MOV.U32 R31, RZ, RZ, R126 ;  /* 0x000000ffff1f7224 */ /* 0x000fe200078e007e */
[----:B------:R-:W-:Y:S01]  /*80a40*/  MOV R28, R27 ;  /* 0x0000001b001c7202 */ /* 0x000fe20000000f00 */
[----:B------:R-:W-:-:S03]  /*80a50*/  IMAD.MOV.U32 R27, RZ, RZ, R14 ;  /* 0x000000ffff1b7224 */ /* 0x000fc600078e000e */
[----:B------:R-:W-:Y:S04]  /*80a60*/  STL.64 [R1+0x1a68], R30 ;  /* 0x001a681e01007387 */ /* 0x000fe80000100a00 */
[----:B------:R-:W-:Y:S04]  /*80a70*/  STL.64 [R1+0x1a60], R28 ;  /* 0x001a601c01007387 */ /* 0x000fe80000100a00 */
[----:B------:R-:W-:Y:S04]  /*80a80*/  STL.64 [R1+0x1a58], R26 ;  /* 0x001a581a01007387 */ /* 0x000fe80000100a00 */
[----:B------:R1:W-:Y:S04]  /*80a90*/  STL.64 [R1+0x1a50], R18 ;  /* 0x001a501201007387 */ /* 0x0003e80000100a00 */
[----:B------:R-:W-:Y:S04]  /*80aa0*/  STL.64 [R1+0x1a48], R24 ;  /* 0x001a481801007387 */ /* 0x000fe80000100a00 */
[----:B------:R4:W-:Y:S04]  /*80ab0*/  STL.64 [R1+0x1a40], R6 ;  /* 0x001a400601007387 */ /* 0x0009e80000100a00 */
[----:B------:R-:W4:Y:S04]  /*80ac0*/  LDL.LU R8, [R1+0x22fc] ;  /* 0x0022fc0001087983 */ /* 0x000f280000300800 */
[----:B------:R-:W4:Y:S04]  /*80ad0*/  LDL.LU R22, [R1+0x22b8] ;  /* 0x0022b80001167983 */ /* 0x000f280000300800 */
[----:B------:R-:W4:Y:S04]  /*80ae0*/  LDL.LU R9, [R1+0x233c] ;  /* 0x00233c0001097983 */ /* 0x000f280000300800 */
[----:B------:R-:W4:Y:S04]  /*80af0*/  LDL.LU R20, [R1+0x22f8] ;  /* 0x0022f80001147983 */ /* 0x000f280000300800 */
[----:B--2---:R-:W2:Y:S04]  /*80b00*/  LDL.LU R10, [R1+0x237c] ;  /* 0x00237c00010a7983 */ /* 0x004ea80000300800 */
[----:B---3--:R-:W3:Y:S04]  /*80b10*/  LDL.LU R13, [R1+0x2338] ;  /* 0x00233800010d7983 */ /* 0x008ee80000300800 */
[----:B------:R-:W3:Y:S04]  /*80b20*/  LDL.LU R11, [R1+0x23bc] ;  /* 0x0023bc00010b7983 */ /* 0x000ee80000300800 */
[----:B------:R-:W3:Y:S04]  /*80b30*/  LDL.LU R14, [R1+0x2378] ;  /* 0x00237800010e7983 */ /* 0x000ee80000300800 */
[----:B------:R-:W-:Y:S04]  /*80b40*/  LDGSTS.E [R4+0xea80], desc[UR6][R30.64], P0 ;  /* 0x0ea800001e047fae */ /* 0x000fe80008121846 */
[----:B------:R-:W-:Y:S04]  /*80b50*/  LDGSTS.E [R4+0xee80], desc[UR6][R28.64], P0 ;  /* 0x0ee800001c047fae */ /* 0x000fe80008121846 */
[----:B------:R-:W-:Y:S04]  /*80b60*/  LDGSTS.E [R4+0xf280], desc[UR6][R26.64], P0 ;  /* 0x0f2800001a047fae */ /* 0x000fe80008121846 */
[----:B------:R-:W3:Y:S04]  /*80b70*/  LDL.LU R16, [R1+0x23fc] ;  /* 0x0023fc0001107983 */ /* 0x000ee80000300800 */
[----:B------:R-:W-:Y:S04]  /*80b80*/  LDGSTS.E [R4+0xf680], desc[UR6][R18.64], P0 ;  /* 0x0f68000012047fae */ /* 0x000fe80008121846 */
[----:B------:R-:W-:Y:S04]  /*80b90*/  LDGSTS.E [R4+0xfa80], desc[UR6][R24.64], P0 ;  /* 0x0fa8000018047fae */ /* 0x000fe80008121846 */
[----:B------:R4:W-:Y:S01]  /*80ba0*/  LDGSTS.E [R4+0xfe80], desc[UR6][R6.64], P0 ;  /* 0x0fe8000006047fae */ /* 0x0009e20008121846 */
[----:B------:R-:W-:-:S03]  /*80bb0*/  VIADD R5, R240, UR13 ;  /* 0x0000000df0057c36 */ /* 0x000fc60008000000 */
[----:B-1----:R-:W3:Y:S04]  /*80bc0*/  LDL.LU R19, [R1+0x23b8] ;  /* 0x0023b80001137983 */ /* 0x002ee80000300800 */
[----:B------:R-:W3:Y:S01]  /*80bd0*/  LDL.LU R12, [R1+0x243c] ;  /* 0x00243c00010c7983 */ /* 0x000ee20000300800 */
[----:B----4-:R-:W-:Y:S01]  /*80be0*/  MOV R6, R17 ;  /* 0x0000001100067202 */ /* 0x010fe20000000f00 */
[----:B------:R-:W-:Y:S02]  /*80bf0*/  IMAD.MOV.U32 R7, RZ, RZ, R23 ;  /* 0x000000ffff077224 */ /* 0x000fe400078e0017 */
[----:B------:R-:W4:Y:S04]  /*80c00*/  LDL.LU R18, [R1+0x23f8] ;  /* 0x0023f80001127983 */ /* 0x000f280000300800 */
[----:B------:R-:W4:Y:S04]  /*80c10*/  LDL.LU R15, [R1+0x2438] ;  /* 0x00243800010f7983 */ /* 0x000f280000300800 */
[----:B------:R1:W-:Y:S01]  /*80c20*/  LDGSTS.E [R5+0x300], desc[UR6][R6.64], P0 ;  /* 0x0030000006057fae */ /* 0x0003e20008121846 */
[-C--:B------:R-:W-:Y:S01]  /*80c30*/  IADD3 R8, P1, R8, R64.reuse, RZ ;  /* 0x0000004008087210 */ /* 0x080fe20007f3e0ff */
[----:B------:R-:W-:Y:S01]  /*80c40*/  IMAD.X R22, R22, 0x1, R2, P2 ;  /* 0x0000000116167824 */ /* 0x000fe200010e0602 */
[----:B------:R-:W-:-:S03]  /*80c50*/  IADD3 R9, P2, R9, R64, RZ ;  /* 0x0000004009097210 */ /* 0x000fc60007f5e0ff */
[----:B------:R-:W-:Y:S01]  /*80c60*/  STL [R1+0x22fc], R8 ;  /* 0x0022fc0801007387 */ /* 0x000fe20000100800 */
[----:B------:R-:W-:-:S03]  /*80c70*/  IMAD.X R20, R20, 0x1, R2, P1 ;  /* 0x0000000114147824 */ /* 0x000fc600008e0602 */
[----:B------:R2:W-:Y:S04]  /*80c80*/  STL [R1+0x22b8], R22 ;  /* 0x0022b81601007387 */ /* 0x0005e80000100800 */
[----:B------:R-:W4:Y:S01]  /*80c90*/  LDL.LU R17, [R1+0x247c] ;  /* 0x00247c0001117983 */ /* 0x000f220000300800 */
[----:B-1----:R-:W-:-:S03]  /*80ca0*/  IMAD.MOV.U32 R7, RZ, RZ, R22 ;  /* 0x000000ffff077224 */ /* 0x002fc600078e0016 */
[----:B--2---:R-:W2:Y:S04]  /*80cb0*/  LDL.LU R22, [R1+0x2478] ;  /* 0x0024780001167983 */ /* 0x004ea80000300800 */
[----:B------:R-:W-:Y:S04]  /*80cc0*/  STL [R1+0x233c], R9 ;  /* 0x00233c0901007387 */ /* 0x000fe80000100800 */
[----:B------:R-:W-:Y:S04]  /*80cd0*/  STL [R1+0x22f8], R20 ;  /* 0x0022f81401007387 */ /* 0x000fe80000100800 */
[----:B------:R-:W2:Y:S01]  /*80ce0*/  LDL.LU R4, [R1+0x24bc] ;  /* 0x0024bc0001047983 */ /* 0x000ea20000300800 */
[----:B------:R-:W-:Y:S01]  /*80cf0*/  IMAD.MOV.U32 R6, RZ, RZ, R21 ;  /* 0x000000ffff067224 */ /* 0x000fe200078e0015 */
[----:B------:R-:W-:Y:S01]  /*80d00*/  IADD3 R10, P1, R10, R64, RZ ;  /* 0x000000400a0a7210 */ /* 0x000fe20007f3e0ff */
[----:B---3--:R-:W-:-:S03]  /*80d10*/  IMAD.X R13, R13, 0x1, R2, P2 ;  /* 0x000000010d0d7824 */ /* 0x008fc600010e0602 */
[----:B------:R1:W-:Y:S01]  /*80d20*/  LDGSTS.E [R5+0x700], desc[UR6][R6.64], P0 ;  /* 0x0070000006057fae */ /* 0x0003e20008121846 */
[----:B------:R-:W-:Y:S01]  /*80d30*/  IADD3 R11, P2, R11, R64, RZ ;  /* 0x000000400b0b7210 */ /* 0x000fe20007f5e0ff */
[----:B------:R-:W-:Y:S01]  /*80d40*/  IMAD.X R14, R14, 0x1, R2, P1 ;  /* 0x000000010e0e7824 */ /* 0x000fe200008e0602 */
[----:B-1----:R-:W-:Y:S01]  /*80d50*/  MOV R6, R8 ;  /* 0x0000000800067202 */ /* 0x002fe20000000f00 */
[----:B------:R-:W-:Y:S01]  /*80d60*/  IMAD.MOV.U32 R7, RZ, RZ, R20 ;  /* 0x000000ffff077224 */ /* 0x000fe200078e0014 */
[----:B------:R-:W3:Y:S04]  /*80d70*/  LDL.LU R8, [R1+0x24fc] ;  /* 0x0024fc0001087983 */ /* 0x000ee80000300800 */
[----:B------:R-:W-:Y:S04]  /*80d80*/  STL [R1+0x237c], R10 ;  /* 0x00237c0a01007387 */ /* 0x000fe80000100800 */
[----:B------:R1:W-:Y:S04]  /*80d90*/  STL [R1+0x2338], R13 ;  /* 0x0023380d01007387 */ /* 0x0003e80000100800 */
[----:B------:R1:W-:Y:S01]  /*80da0*/  LDGSTS.E [R5+0xb00], desc[UR6][R6.64], P0 ;  /* 0x00b0000006057fae */ /* 0x0003e20008121846 */
[----:B------:R-:W-:Y:S01]  /*80db0*/  IADD3 R16, P1, R16, R64, RZ ;  /* 0x0000004010107210 */ /* 0x000fe20007f3e0ff */
[----:B------:R-:W-:-:S02]  /*80dc0*/  IMAD.X R19, R19, 0x1, R2, P2 ;  /* 0x0000000113137824 */ /* 0x000fc400010e0602 */
[----:B-1----:R-:W-:Y:S02]  /*80dd0*/  IMAD.MOV.U32 R6, RZ, RZ, R9 ;  /* 0x000000ffff067224 */ /* 0x002fe400078e0009 */
[----:B------:R-:W-:Y:S02]  /*80de0*/  IMAD.MOV.U32 R7, RZ, RZ, R13 ;  /* 0x000000ffff077224 */ /* 0x000fe400078e000d */
[----:B------:R-:W3:Y:S04]  /*80df0*/  LDL.LU R13, [R1+0x24b8] ;  /* 0x0024b800010d7983 */ /* 0x000ee80000300800 */
[----:B------:R-:W-:Y:S04]  /*80e00*/  STL [R1+0x23bc], R11 ;  /* 0x0023bc0b01007387 */ /* 0x000fe80000100800 */
[----:B------:R1:W-:Y:S04]  /*80e10*/  STL [R1+0x2378], R14 ;  /* 0x0023780e01007387 */ /* 0x0003e80000100800 */
[----:B------:R1:W-:Y:S04]  /*80e20*/  LDGSTS.E [R5+0xf00], desc[UR6][R6.64], P0 ;  /* 0x00f0000006057fae */ /* 0x0003e80008121846 */
[----:B------:R-:W3:Y:S01]  /*80e30*/  LDL.LU R9, [R1+0x253c] ;  /* 0x00253c0001097983 */ /* 0x000ee20000300800 */
[----:B------:R-:W-:Y:S01]  /*80e40*/  IADD3 R12, P2, R12, R64, RZ ;  /* 0x000000400c0c7210 */ /* 0x000fe20007f5e0ff */
[----:B----4-:R-:W-:Y:S01]  /*80e50*/  IMAD.X R18, R18, 0x1, R2, P1 ;  /* 0x0000000112127824 */ /* 0x010fe200008e0602 */
[----:B-1----:R-:W-:Y:S01]  /*80e60*/  MOV R6, R10 ;  /* 0x0000000a00067202 */ /* 0x002fe20000000f00 */
[----:B------:R-:W-:Y:S01]  /*80e70*/  IMAD.MOV.U32 R7, RZ, RZ, R14 ;  /* 0x000000ffff077224 */ /* 0x000fe200078e000e */
[----:B------:R-:W4:Y:S04]  /*80e80*/  LDL.LU R10, [R1+0x24f8] ;  /* 0x0024f800010a7983 */ /* 0x000f280000300800 */
[----:B------:R-:W-:Y:S04]  /*80e90*/  STL [R1+0x23fc], R16 ;  /* 0x0023fc1001007387 */ /* 0x000fe80000100800 */
[----:B------:R1:W-:Y:S04]  /*80ea0*/  STL [R1+0x23b8], R19 ;  /* 0x0023b81301007387 */ /* 0x0003e80000100800 */
[----:B------:R-:W4:Y:S04]  /*80eb0*/  LDL.LU R14, [R1+0x257c] ;  /* 0x00257c00010e7983 */ /* 0x000f280000300800 */
[----:B------:R1:W-:Y:S01]  /*80ec0*/  LDGSTS.E [R5+0x1300], desc[UR6][R6.64], P0 ;  /* 0x0130000006057fae */ /* 0x0003e20008121846 */
[----:B------:R-:W-:-:S02]  /*80ed0*/  IMAD.X R15, R15, 0x1, R2, P2 ;  /* 0x000000010f0f7824 */ /* 0x000fc400010e0602 */
[----:B-1----:R-:W-:Y:S02]  /*80ee0*/  IMAD.MOV.U32 R6, RZ, RZ, R11 ;  /* 0x000000ffff067224 */ /* 0x002fe400078e000b */
[----:B------:R-:W-:Y:S01]  /*80ef0*/  IMAD.MOV.U32 R7, RZ, RZ, R19 ;  /* 0x000000ffff077224 */ /* 0x000fe200078e0013 */
[----:B------:R-:W4:Y:S04]  /*80f00*/  LDL.LU R11, [R1+0x2538] ;  /* 0x00253800010b7983 */ /* 0x000f280000300800 */
[----:B------:R-:W-:Y:S04]  /*80f10*/  STL [R1+0x243c], R12 ;  /* 0x00243c0c01007387 */ /* 0x000fe80000100800 */
[----:B------:R1:W-:Y:S04]  /*80f20*/  STL [R1+0x23f8], R18 ;  /* 0x0023f81201007387 */ /* 0x0003e80000100800 */
[----:B------:R-:W4:Y:S04]  /*80f30*/  LDL.LU R19, [R1+0x25bc] ;  /* 0x0025bc0001137983 */ /* 0x000f280000300800 */
[----:B------:R1:W-:Y:S04]  /*80f40*/  LDGSTS.E [R5+0x1700], desc[UR6][R6.64], P0 ;  /* 0x0170000006057fae */ /* 0x0003e80008121846 */
[----:B------:R-:W4:Y:S01]  /*80f50*/  LDL.LU R21, [R1+0x2578] ;  /* 0x0025780001157983 */ /* 0x000f220000300800 */
[----:B-1----:R-:W-:Y:S01]  /*80f60*/  MOV R6, R16 ;  /* 0x0000001000067202 */ /* 0x002fe20000000f00 */
[----:B------:R-:W-:-:S05]  /*80f70*/  IMAD.MOV.U32 R7, RZ, RZ, R18 ;  /* 0x000000ffff077224 */ /* 0x000fca00078e0012 */
[----:B------:R1:W-:Y:S02]  /*80f80*/  LDGSTS.E [R5+0x1b00], desc[UR6][R6.64], P0 ;  /* 0x01b0000006057fae */ /* 0x0003e40008121846 */
[----:B-1----:R-:W-:Y:S02]  /*80f90*/  IMAD.MOV.U32 R6, RZ, RZ, R12 ;  /* 0x000000ffff067224 */ /* 0x002fe400078e000c */
[----:B------:R-:W-:-:S05]  /*80fa0*/  IMAD.MOV.U32 R7, RZ, RZ, R15 ;  /* 0x000000ffff077224 */ /* 0x000fca00078e000f */
[----:B------:R1:W-:Y:S01]  /*80fb0*/  LDGSTS.E [R5+0x1f00], desc[UR6][R6.64], P0 ;  /* 0x01f0000006057fae */ /* 0x0003e20008121846 */
[----:B------:R-:W-:-:S05]  /*80fc0*/  IADD3 R17, P1, R17, R64, RZ ;  /* 0x0000004011117210 */ /* 0x000fca0007f3e0ff */
[----:B------:R-:W-:Y:S04]  /*80fd0*/  STL [R1+0x247c], R17 ;  /* 0x00247c1101007387 */ /* 0x000fe80000100800 */
[----:B------:R1:W-:Y:S01]  /*80fe0*/  STL [R1+0x2438], R15 ;  /* 0x0024380f01007387 */ /* 0x0003e20000100800 */
[----:B--2---:R-:W-:-:S03]  /*80ff0*/  IMAD.X R22, R22, 0x1, R2, P1 ;  /* 0x0000000116167824 */ /* 0x004fc600008e0602 */
[----:B------:R-:W2:Y:S04]  /*81000*/  LDL.LU R16, [R1+0x25fc] ;  /* 0x0025fc0001107983 */ /* 0x000ea80000300800 */
[----:B------:R-:W2:Y:S01]  /*81010*/  LDL.LU R20, [R1+0x25b8] ;  /* 0x0025b80001147983 */ /* 0x000ea20000300800 */
[----:B------:R-:W-:-:S05]  /*81020*/  IADD3 R4, P2, R4, R64, RZ ;  /* 0x0000004004047210 */ /* 0x000fca0007f5e0ff */
[----:B------:R-:W-:Y:S04]  /*81030*/  STL [R1+0x24bc], R4 ;  /* 0x0024bc0401007387 */ /* 0x000fe80000100800 */
[----:B------:R-:W-:Y:S04]  /*81040*/  STL [R1+0x2478], R22 ;  /* 0x0024781601007387 */ /* 0x000fe80000100800 */
[----:B------:R-:W2:Y:S04]  /*81050*/  LDL.LU R18, [R1+0x25f8] ;  /* 0x0025f80001127983 */ /* 0x000ea80000300800 */
[----:B-1----:R-:W2:Y:S04]  /*81060*/  LDL.LU R15, [R1+0x263c] ;  /* 0x00263c00010f7983 */ /* 0x002ea80000300800 */
[----:B------:R-:W2:Y:S01]  /*81070*/  LDL.LU R12, [R1+0x267c] ;  /* 0x00267c00010c7983 */ /* 0x000ea20000300800 */
[----:B------:R-:W-:-:S03]  /*81080*/  MOV R6, R17 ;  /* 0x0000001100067202 */ /* 0x000fc60000000f00 */
[----:B------:R-:W2:Y:S01]  /*81090*/  LDL.LU R17, [R1+0x2638] ;  /* 0x0026380001117983 */ /* 0x000ea20000300800 */
[----:B------:R-:W-:-:S05]  /*810a0*/  IMAD.MOV.U32 R7, RZ, RZ, R22 ;  /* 0x000000ffff077224 */ /* 0x000fca00078e0016 */
[----:B------:R1:W-:Y:S01]  /*810b0*/  LDGSTS.E [R5+0x2300], desc[UR6][R6.64], P0 ;  /* 0x0230000006057fae */ /* 0x0003e20008121846 */
[----:B---3--:R-:W-:-:S05]  /*810c0*/  IADD3 R8, P1, R8, R64, RZ ;  /* 0x0000004008087210 */ /* 0x008fca0007f3e0ff */
[----:B------:R-:W-:Y:S01]  /*810d0*/  STL [R1+0x24fc], R8 ;  /* 0x0024fc0801007387 */ /* 0x000fe20000100800 */
[----:B-1----:R-:W-:Y:S02]  /*810e0*/  IMAD.MOV.U32 R6, RZ, RZ, R4 ;  /* 0x000000ffff067224 */ /* 0x002fe400078e0004 */
[----:B------:R-:W-:-:S04]  /*810f0*/  IMAD.X R13, R13, 0x1, R2, P2 ;  /* 0x000000010d0d7824 */ /* 0x000fc800010e0602 */
[----:B------:R-:W-:Y:S01]  /*81100*/  IMAD.MOV.U32 R7, RZ, RZ, R13 ;  /* 0x000000ffff077224 */ /* 0x000fe200078e000d */
[----:B------:R-:W-:Y:S01]  /*81110*/  IADD3 R9, P2, R9, R64, RZ ;  /* 0x0000004009097210 */ /* 0x000fe20007f5e0ff */
[----:B------:R1:W-:Y:S04]  /*81120*/  STL [R1+0x24b8], R13 ;  /* 0x0024b80d01007387 */ /* 0x0003e80000100800 */
[----:B------:R3:W-:Y:S04]  /*81130*/  LDGSTS.E [R5+0x2700], desc[UR6][R6.64], P0 ;  /* 0x0270000006057fae */ /* 0x0007e80008121846 */
[----:B-1----:R-:W2:Y:S01]  /*81140*/  LDL.LU R13, [R1+0x2678] ;  /* 0x00267800010d7983 */ /* 0x002ea20000300800 */
[----:B----4-:R-:W-:-:S03]  /*81150*/  IMAD.X R10, R10, 0x1, R2, P1 ;  /* 0x000000010a0a7824 */ /* 0x010fc600008e0602 */
[----:B------:R-:W-:Y:S01]  /*81160*/  STL [R1+0x253c], R9 ;  /* 0x00253c0901007387 */ /* 0x000fe20000100800 */
[----:B---3--:R-:W-:Y:S01]  /*81170*/  MOV R6, R8 ;  /* 0x0000000800067202 */ /* 0x008fe20000000f00 */
        /* <DEDUP_REMOVED lines=8> */
[----:B----4-:R-:W-:Y:S01]  /*81200*/  IMAD.MOV.U32 R6, RZ, RZ, R9 ;  /* 0x000000ffff067224 */ /* 0x010fe200078e0009 */
[----:B------:R-:W-:Y:S01]  /*81210*/  IADD3 R19, P2, R19, R64, RZ ;  /* 0x0000004013137210 */ /* 0x000fe20007f5e0ff */
[----:B------:R-:W-:Y:S01]  /*81220*/  IMAD.MOV.U32 R7, RZ, RZ, R11 ;  /* 0x000000ffff077224 */ /* 0x000fe200078e000b */
[----:B------:R1:W-:Y:S04]  /*81230*/  STL [R1+0x2538], R11 ;  /* 0x0025380b01007387 */ /* 0x0003e80000100800 */
[----:B------:R-:W4:Y:S01]  /*81240*/  LDL.LU R8, [R1+0x26fc] ;  /* 0x0026fc0001087983 */ /* 0x000f220000300800 */
[----:B------:R-:W-:-:S03]  /*81250*/  IMAD.X R21, R21, 0x1, R2, P1 ;  /* 0x0000000115157824 */ /* 0x000fc600008e0602 */
[----:B------:R1:W-:Y:S04]  /*81260*/  LDGSTS.E [R5+0x2f00], desc[UR6][R6.64], P0 ;  /* 0x02f0000006057fae */ /* 0x0003e80008121846 */
[----:B-1----:R-:W4:Y:S04]  /*81270*/  LDL.LU R11, [R1+0x26f8] ;  /* 0x0026f800010b7983 */ /* 0x002f280000300800 */
[----:B------:R-:W-:Y:S04]  /*81280*/  STL [R1+0x25bc], R19 ;  /* 0x0025bc1301007387 */ /* 0x000fe80000100800 */
[----:B------:R-:W-:Y:S04]  /*81290*/  STL [R1+0x2578], R21 ;  /* 0x0025781501007387 */ /* 0x000fe80000100800 */
[----:B------:R-:W4:Y:S01]  /*812a0*/  LDL.LU R9, [R1+0x273c] ;  /* 0x00273c0001097983 */ /* 0x000f220000300800 */
[----:B------:R-:W-:Y:S01]  /*812b0*/  IMAD.MOV.U32 R7, RZ, RZ, R21 ;  /* 0x000000ffff077224 */ /* 0x000fe200078e0015 */
[----:B------:R-:W-:-:S02]  /*812c0*/  MOV R6, R14 ;  /* 0x0000000e00067202 */ /* 0x000fc40000000f00 */
[----:B------:R-:W4:Y:S04]  /*812d0*/  LDL.LU R14, [R1+0x277c] ;  /* 0x00277c00010e7983 */ /* 0x000f280000300800 */
[----:B------:R1:W-:Y:S02]  /*812e0*/  LDGSTS.E [R5+0x3300], desc[UR6][R6.64], P0 ;  /* 0x0330000006057fae */ /* 0x0003e40008121846 */
[----:B-1----:R-:W-:Y:S01]  /*812f0*/  IMAD.MOV.U32 R6, RZ, RZ, R19 ;  /* 0x000000ffff067224 */ /* 0x002fe200078e0013 */
[----:B--2---:R-:W-:Y:S01]  /*81300*/  IADD3 R16, P1, R16, R64, RZ ;  /* 0x0000004010107210 */ /* 0x004fe20007f3e0ff */
[----:B------:R-:W-:-:S04]  /*81310*/  IMAD.X R20, R20, 0x1, R2, P2 ;  /* 0x0000000114147824 */ /* 0x000fc800010e0602 */
[----:B------:R-:W-:Y:S01]  /*81320*/  IMAD.MOV.U32 R7, RZ, RZ, R20 ;  /* 0x000000ffff077224 */ /* 0x000fe200078e0014 */
[----:B------:R1:W-:Y:S04]  /*81330*/  STL [R1+0x25fc], R16 ;  /* 0x0025fc1001007387 */ /* 0x0003e80000100800 */
[----:B------:R-:W-:Y:S04]  /*81340*/  STL [R1+0x25b8], R20 ;  /* 0x0025b81401007387 */ /* 0x000fe80000100800 */
[----:B------:R-:W2:Y:S01]  /*81350*/  LDL.LU R24, [R1+0x2738] ;  /* 0x0027380001187983 */ /* 0x000ea20000300800 */
[----:B------:R-:W-:-:S03]  /*81360*/  IMAD.X R18, R18, 0x1, R2, P1 ;  /* 0x0000000112127824 */ /* 0x000fc600008e0602 */
[----:B------:R1:W-:Y:S01]  /*81370*/  LDGSTS.E [R5+0x3700], desc[UR6][R6.64], P0 ;  /* 0x0370000006057fae */ /* 0x0003e20008121846 */
[-C--:B------:R-:W-:Y:S02]  /*81380*/  IADD3 R15, P2, R15, R64.reuse, RZ ;  /* 0x000000400f0f7210 */ /* 0x080fe40007f5e0ff */
[----:B------:R-:W-:-:S03]  /*81390*/  IADD3 R12, P1, R12, R64, RZ ;  /* 0x000000400c0c7210 */ /* 0x000fc60007f3e0ff */
[----:B------:R-:W-:Y:S01]  /*813a0*/  IMAD.X R17, R17, 0x1, R2, P2 ;  /* 0x0000000111117824 */ /* 0x000fe200010e0602 */
[----:B------:R-:W-:Y:S04]  /*813b0*/  STL [R1+0x263c], R15 ;  /* 0x00263c0f01007387 */ /* 0x000fe80000100800 */
[----:B------:R-:W-:Y:S01]  /*813c0*/  STL [R1+0x25f8], R18 ;  /* 0x0025f81201007387 */ /* 0x000fe20000100800 */
[----:B-1----:R-:W-:-:S03]  /*813d0*/  MOV R6, R16 ;  /* 0x0000001000067202 */ /* 0x002fc60000000f00 */
[----:B------:R-:W2:Y:S04]  /*813e0*/  LDL.LU R16, [R1+0x2778] ;  /* 0x0027780001107983 */ /* 0x000ea80000300800 */
[----:B------:R-:W-:Y:S04]  /*813f0*/  STL [R1+0x267c], R12 ;  /* 0x00267c0c01007387 */ /* 0x000fe80000100800 */
[----:B------:R1:W-:Y:S04]  /*81400*/  STL [R1+0x2638], R17 ;  /* 0x0026381101007387 */ /* 0x0003e80000100800 */
[----:B------:R-:W2:Y:S04]  /*81410*/  LDL.LU R22, [R1+0x27bc] ;  /* 0x0027bc0001167983 */ /* 0x000ea80000300800 */
[----:B------:R-:W2:Y:S04]  /*81420*/  LDL.LU R19, [R1+0x27fc] ;  /* 0x0027fc0001137983 */ /* 0x000ea80000300800 */
[----:B------:R-:W2:Y:S01]  /*81430*/  LDL.LU R23, [R1+0x27b8] ;  /* 0x0027b80001177983 */ /* 0x000ea20000300800 */
[----:B------:R-:W-:-:S05]  /*81440*/  IMAD.MOV.U32 R7, RZ, RZ, R18 ;  /* 0x000000ffff077224 */ /* 0x000fca00078e0012 */
[----:B------:R1:W-:Y:S02]  /*81450*/  LDGSTS.E [R5+0x3b00], desc[UR6][R6.64], P0 ;  /* 0x03b0000006057fae */ /* 0x0003e40008121846 */
[----:B-1----:R-:W-:Y:S02]  /*81460*/  IMAD.MOV.U32 R6, RZ, RZ, R15 ;  /* 0x000000ffff067224 */ /* 0x002fe400078e000f */
[----:B------:R-:W-:-:S05]  /*81470*/  IMAD.MOV.U32 R7, RZ, RZ, R17 ;  /* 0x000000ffff077224 */ /* 0x000fca00078e0011 */
[----:B------:R1:W-:Y:S01]  /*81480*/  LDGSTS.E [R5+0x3f00], desc[UR6][R6.64], P0 ;  /* 0x03f0000006057fae */ /* 0x0003e20008121846 */
[--C-:B------:R-:W-:Y:S01]  /*81490*/  IMAD.X R13, R13, 0x1, R2.reuse, P1 ;  /* 0x000000010d0d7824 */ /* 0x100fe200008e0602 */
[----:B---3--:R-:W-:Y:S02]  /*814a0*/  IADD3 R4, P2, R4, R64, RZ ;  /* 0x0000004004047210 */ /* 0x008fe40007f5e0ff */
[----:B-1----:R-:W-:Y:S01]  /*814b0*/  MOV R6, R12 ;  /* 0x0000000c00067202 */ /* 0x002fe20000000f00 */
[----:B------:R-:W-:Y:S02]  /*814c0*/  IMAD.MOV.U32 R7, RZ, RZ, R13 ;  /* 0x000000ffff077224 */ /* 0x000fe400078e000d */
[----:B------:R-:W-:Y:S04]  /*814d0*/  STL [R1+0x26bc], R4 ;  /* 0x0026bc0401007387 */ /* 0x000fe80000100800 */
[----:B------:R1:W-:Y:S04]  /*814e0*/  STL [R1+0x2678], R13 ;  /* 0x0026780d01007387 */ /* 0x0003e80000100800 */
[----:B------:R-:W3:Y:S01]  /*814f0*/  LDL.LU R17, [R1+0x283c] ;  /* 0x00283c0001117983 */ /* 0x000ee20000300800 */
[----:B------:R-:W-:-:S03]  /*81500*/  IMAD.X R10, R10, 0x1, R2, P2 ;  /* 0x000000010a0a7824 */ /* 0x000fc600010e0602 */
[----:B------:R-:W3:Y:S04]  /*81510*/  LDL.LU R21, [R1+0x27f8] ;  /* 0x0027f80001157983 */ /* 0x000ee80000300800 */
[----:B------:R1:W-:Y:S01]  /*81520*/  LDGSTS.E [R5+0x4300], desc[UR6][R6.64], P0 ;  /* 0x0430000006057fae */ /* 0x0003e20008121846 */
[----:B----4-:R-:W-:-:S05]  /*81530*/  IADD3 R8, P1, R8, R64, RZ ;  /* 0x0000004008087210 */ /* 0x010fca0007f3e0ff */
[----:B------:R-:W-:Y:S04]  /*81540*/  STL [R1+0x26fc], R8 ;  /* 0x0026fc0801007387 */ /* 0x000fe80000100800 */
[----:B------:R4:W-:Y:S04]  /*81550*/  STL [R1+0x26b8], R10 ;  /* 0x0026b80a01007387 */ /* 0x0009e80000100800 */
[----:B-1----:R-:W3:Y:S01]  /*81560*/  LDL.LU R13, [R1+0x287c] ;  /* 0x00287c00010d7983 */ /* 0x002ee20000300800 */
[----:B------:R-:W-:Y:S02]  /*81570*/  IMAD.X R11, R11, 0x1, R2, P1 ;  /* 0x000000010b0b7824 */ /* 0x000fe400008e0602 */
[----:B------:R-:W-:-:S02]  /*81580*/  IMAD.MOV.U32 R6, RZ, RZ, R4 ;  /* 0x000000ffff067224 */ /* 0x000fc400078e0004 */
[----:B------:R-:W-:Y:S01]  /*81590*/  IMAD.MOV.U32 R7, RZ, RZ, R10 ;  /* 0x000000ffff077224 */ /* 0x000fe200078e000a */
[----:B------:R-:W3:Y:S01]  /*815a0*/  LDL.LU R18, [R1+0x2838] ;  /* 0x0028380001127983 */ /* 0x000ee20000300800 */
[----:B------:R-:W-:-:S03]  /*815b0*/  IADD3 R9, P2, R9, R64, RZ ;  /* 0x0000004009097210 */ /* 0x000fc60007f5e0ff */
[----:B------:R1:W-:Y:S04]  /*815c0*/  LDGSTS.E [R5+0x4700], desc[UR6][R6.64], P0 ;  /* 0x0470000006057fae */ /* 0x0003e80008121846 */
[----:B------:R-:W-:Y:S04]  /*815d0*/  STL [R1+0x273c], R9 ;  /* 0x00273c0901007387 */ /* 0x000fe80000100800 */
[----:B------:R2:W-:Y:S01]  /*815e0*/  STL [R1+0x26f8], R11 ;  /* 0x0026f80b01007387 */ /* 0x0005e20000100800 */
[----:B------:R-:W-:-:S03]  /*815f0*/  IADD3 R14, P1, R14, R64, RZ ;  /* 0x000000400e0e7210 */ /* 0x000fc60007f3e0ff */
[----:B------:R-:W3:Y:S04]  /*81600*/  LDL.LU R15, [R1+0x2878] ;  /* 0x00287800010f7983 */ /* 0x000ee80000300800 */
[----:B------:R-:W3:Y:S04]  /*81610*/  LDL.LU R4, [R1+0x28bc] ;  /* 0x0028bc0001047983 */ /* 0x000ee80000300800 */
[----:B----4-:R-:W4:Y:S04]  /*81620*/  LDL.LU R10, [R1+0x28fc] ;  /* 0x0028fc00010a7983 */ /* 0x010f280000300800 */
[----:B------:R-:W4:Y:S04]  /*81630*/  LDL.LU R12, [R1+0x28b8] ;  /* 0x0028b800010c7983 */ /* 0x000f280000300800 */
[----:B------:R-:W-:Y:S01]  /*81640*/  STL [R1+0x277c], R14 ;  /* 0x00277c0e01007387 */ /* 0x000fe20000100800 */
[----:B-1----:R-:W-:Y:S01]  /*81650*/  MOV R6, R8 ;  /* 0x0000000800067202 */ /* 0x002fe20000000f00 */
[----:B------:R-:W-:-:S05]  /*81660*/  IMAD.MOV.U32 R7, RZ, RZ, R11 ;  /* 0x000000ffff077224 */ /* 0x000fca00078e000b */
[----:B------:R1:W-:Y:S02]  /*81670*/  LDGSTS.E [R5+0x4b00], desc[UR6][R6.64], P0 ;  /* 0x04b0000006057fae */ /* 0x0003e40008121846 */
[----:B-1----:R-:W-:Y:S02]  /*81680*/  IMAD.MOV.U32 R6, RZ, RZ, R9 ;  /* 0x000000ffff067224 */ /* 0x002fe400078e0009 */
[----:B--2---:R-:W-:-:S04]  /*81690*/  IMAD.X R24, R24, 0x1, R2, P2 ;  /* 0x0000000118187824 */ /* 0x004fc800010e0602 */
[----:B------:R-:W-:Y:S01]  /*816a0*/  IMAD.MOV.U32 R7, RZ, RZ, R24 ;  /* 0x000000ffff077224 */ /* 0x000fe200078e0018 */
[----:B------:R-:W-:Y:S04]  /*816b0*/  STL [R1+0x2738], R24 ;  /* 0x0027381801007387 */ /* 0x000fe80000100800 */
[----:B------:R-:W2:Y:S04]  /*816c0*/  LDL.LU R11, [R1+0x28f8] ;  /* 0x0028f800010b7983 */ /* 0x000ea80000300800 */
[----:B------:R-:W2:Y:S04]  /*816d0*/  LDL.LU R8, [R1+0x293c] ;  /* 0x00293c0001087983 */ /* 0x000ea80000300800 */
[----:B------:R-:W2:Y:S04]  /*816e0*/  LDL.LU R20, [R1+0x297c] ;  /* 0x00297c0001147983 */ /* 0x000ea80000300800 */
[----:B------:R1:W-:Y:S04]  /*816f0*/  LDGSTS.E [R5+0x4f00], desc[UR6][R6.64], P0 ;  /* 0x04f0000006057fae */ /* 0x0003e80008121846 */
[----:B------:R-:W2:Y:S01]  /*81700*/  LDL.LU R9, [R1+0x2938] ;  /* 0x0029380001097983 */ /* 0x000ea20000300800 */
[----:B------:R-:W-:Y:S01]  /*81710*/  IMAD.X R16, R16, 0x1, R2, P1 ;  /* 0x0000000110107824 */ /* 0x000fe200008e0602 */
[----:B------:R-:W-:-:S02]  /*81720*/  IADD3 R22, P2, R22, R64, RZ ;  /* 0x0000004016167210 */ /* 0x000fc40007f5e0ff */
[----:B------:R-:W-:Y:S02]  /*81730*/  IADD3 R19, P1, R19, R64, RZ ;  /* 0x0000004013137210 */ /* 0x000fe40007f3e0ff */
[----:B-1----:R-:W-:Y:S01]  /*81740*/  MOV R6, R14 ;  /* 0x0000000e00067202 */ /* 0x002fe20000000f00 */
[----:B------:R-:W-:Y:S02]  /*81750*/  IMAD.MOV.U32 R7, RZ, RZ, R16 ;  /* 0x000000ffff077224 */ /* 0x000fe400078e0010 */
[----:B------:R-:W-:Y:S01]  /*81760*/  IMAD.X R23, R23, 0x1, R2, P2 ;  /* 0x0000000117177824 */ /* 0x000fe200010e0602 */
[----:B------:R-:W-:Y:S04]  /*81770*/  STL [R1+0x27bc], R22 ;  /* 0x0027bc1601007387 */ /* 0x000fe80000100800 */
[----:B------:R1:W-:Y:S04]  /*81780*/  STL [R1+0x2778], R16 ;  /* 0x0027781001007387 */ /* 0x0003e80000100800 */
[----:B------:R1:W-:Y:S04]  /*81790*/  LDGSTS.E [R5+0x5300], desc[UR6][R6.64], P0 ;  /* 0x0530000006057fae */ /* 0x0003e80008121846 */
[----:B-1----:R-:W2:Y:S04]  /*817a0*/  LDL.LU R16, [R1+0x29bc] ;  /* 0x0029bc0001107983 */ /* 0x002ea80000300800 */
[----:B------:R-:W-:Y:S04]  /*817b0*/  STL [R1+0x27fc], R19 ;  /* 0x0027fc1301007387 */ /* 0x000fe80000100800 */
[----:B------:R-:W-:Y:S04]  /*817c0*/  STL [R1+0x27b8], R23 ;  /* 0x0027b81701007387 */ /* 0x000fe80000100800 */
[----:B------:R-:W2:Y:S01]  /*817d0*/  LDL.LU R14, [R1+0x29fc] ;  /* 0x0029fc00010e7983 */ /* 0x000ea20000300800 */
[----:B------:R-:W-:-:S03]  /*817e0*/  IMAD.MOV.U32 R6, RZ, RZ, R22 ;  /* 0x000000ffff067224 */ /* 0x000fc600078e0016 */
[----:B------:R-:W2:Y:S01]  /*817f0*/  LDL.LU R22, [R1+0x2978] ;  /* 0x0029780001167983 */ /* 0x000ea20000300800 */
[----:B------:R-:W-:-:S05]  /*81800*/  IMAD.MOV.U32 R7, RZ, RZ, R23 ;  /* 0x000000ffff077224 */ /* 0x000fca00078e0017 */
[----:B------:R1:W-:Y:S02]  /*81810*/  LDGSTS.E [R5+0x5700], desc[UR6][R6.64], P0 ;  /* 0x0570000006057fae */ /* 0x0003e40008121846 */
[----:B-1----:R-:W-:Y:S02]  /*81820*/  MOV R6, R19 ;  /* 0x0000001300067202 */ /* 0x002fe40000000f00 */
[----:B---3--:R-:W-:Y:S01]  /*81830*/  IADD3 R17, P2, R17, R64, RZ ;  /* 0x0000004011117210 */ /* 0x008fe20007f5e0ff */
[----:B------:R-:W-:-:S04]  /*81840*/  IMAD.X R21, R21, 0x1, R2, P1 ;  /* 0x0000000115157824 */ /* 0x000fc800008e0602 */
[----:B------:R-:W-:-:S05]  /*81850*/  IMAD.MOV.U32 R7, RZ, RZ, R21 ;  /* 0x000000ffff077224 */ /* 0x000fca00078e0015 */
        /* <DEDUP_REMOVED lines=8> */
[----:B------:R1:W-:Y:S01]  /*818e0*/  LDGSTS.E [R5+0x5f00], desc[UR6][R6.64], P0 ;  /* 0x05f0000006057fae */ /* 0x0003e20008121846 */
[----:B----4-:R-:W-:-:S03]  /*818f0*/  IADD3 R10, P1, R10, R64, RZ ;  /* 0x000000400a0a7210 */ /* 0x010fc60007f3e0ff */
[----:B------:R-:W-:Y:S04]  /*81900*/  STL [R1+0x27f8], R21 ;  /* 0x0027f81501007387 */ /* 0x000fe80000100800 */
[----:B------:R-:W-:Y:S01]  /*81910*/  STL [R1+0x287c], R13 ;  /* 0x00287c0d01007387 */ /* 0x000fe20000100800 */
[----:B------:R-:W-:-:S03]  /*81920*/  IMAD.X R12, R12, 0x1, R2, P2 ;  /* 0x000000010c0c7824 */ /* 0x000fc600010e0602 */
[----:B------:R-:W-:Y:S04]  /*81930*/  STL [R1+0x2838], R18 ;  /* 0x0028381201007387 */ /* 0x000fe80000100800 */
[----:B------:R3:W-:Y:S04]  /*81940*/  STL [R1+0x28bc], R4 ;  /* 0x0028bc0401007387 */ /* 0x0007e80000100800 */
[----:B------:R4:W-:Y:S01]  /*81950*/  STL [R1+0x2878], R15 ;  /* 0x0028780f01007387 */ /* 0x0009e20000100800 */
[----:B-1----:R-:W-:Y:S01]  /*81960*/  MOV R6, R13 ;  /* 0x0000000d00067202 */ /* 0x002fe20000000f00 */
[----:B------:R-:W-:-:S02]  /*81970*/  IMAD.MOV.U32 R7, RZ, RZ, R15 ;  /* 0x000000ffff077224 */ /* 0x000fc400078e000f */
[----:B------:R-:W-:Y:S04]  /*81980*/  STL [R1+0x28fc], R10 ;  /* 0x0028fc0a01007387 */ /* 0x000fe80000100800 */
[----:B------:R1:W-:Y:S04]  /*81990*/  STL [R1+0x28b8], R12 ;  /* 0x0028b80c01007387 */ /* 0x0003e80000100800 */
[----:B------:R3:W-:Y:S02]  /*819a0*/  LDGSTS.E [R5+0x6300], desc[UR6][R6.64], P0 ;  /* 0x0630000006057fae */ /* 0x0007e40008121846 */
[----:B---3--:R-:W-:-:S02]  /*819b0*/  IMAD.MOV.U32 R6, RZ, RZ, R4 ;  /* 0x000000ffff067224 */ /* 0x008fc400078e0004 */
[----:B------:R-:W3:Y:S01]  /*819c0*/  LDL.LU R4, [R1+0x2a3c] ;  /* 0x002a3c0001047983 */ /* 0x000ee20000300800 */
[----:B------:R-:W-:-:S05]  /*819d0*/  IMAD.MOV.U32 R7, RZ, RZ, R12 ;  /* 0x000000ffff077224 */ /* 0x000fca00078e000c */
[----:B------:R4:W-:Y:S02]  /*819e0*/  LDGSTS.E [R5+0x6700], desc[UR6][R6.64], P0 ;  /* 0x0670000006057fae */ /* 0x0009e40008121846 */
[----:B----4-:R-:W-:Y:S02]  /*819f0*/  MOV R6, R10 ;  /* 0x0000000a00067202 */ /* 0x010fe40000000f00 */
[-C--:B--2---:R-:W-:Y:S01]  /*81a00*/  IADD3 R8, P2, R8, R64.reuse, RZ ;  /* 0x0000004008087210 */ /* 0x084fe20007f5e0ff */
[----:B------:R-:W-:Y:S01]  /*81a10*/  IMAD.X R11, R11, 0x1, R2, P1 ;  /* 0x000000010b0b7824 */ /* 0x000fe200008e0602 */
        /* <DEDUP_REMOVED lines=9> */
[----:B-1----:R-:W4:Y:S01]  /*81ab0*/  LDL.LU R12, [R1+0x2284] ;  /* 0x00228400010c7983 */ /* 0x002f220000300800 */
[----:B------:R-:W-:-:S03]  /*81ac0*/  IMAD.MOV.U32 R7, RZ, RZ, R11 ;  /* 0x000000ffff077224 */ /* 0x000fc600078e000b */
[----:B------:R-:W4:Y:S04]  /*81ad0*/  LDL.LU R10, [R1+0x22c4] ;  /* 0x0022c400010a7983 */ /* 0x000f280000300800 */
[----:B------:R1:W-:Y:S01]  /*81ae0*/  LDGSTS.E [R5+0x6b00], desc[UR6][R6.64], P0 ;  /* 0x06b0000006057fae */ /* 0x0003e20008121846 */
[-C--:B------:R-:W-:Y:S02]  /*81af0*/  IADD3 R16, P2, R16, R64.reuse, RZ ;  /* 0x0000004010107210 */ /* 0x080fe40007f5e0ff */
[----:B------:R-:W-:Y:S01]  /*81b00*/  IADD3 R14, P3, R14, R64, RZ ;  /* 0x000000400e0e7210 */ /* 0x000fe20007f7e0ff */
[----:B------:R-:W-:Y:S02]  /*81b10*/  IMAD.X R22, R22, 0x1, R2, P1 ;  /* 0x0000000116167824 */ /* 0x000fe400008e0602 */
[----:B------:R-:W-:Y:S04]  /*81b20*/  STL [R1+0x29bc], R16 ;  /* 0x0029bc1001007387 */ /* 0x000fe80000100800 */
[----:B--2---:R-:W2:Y:S04]  /*81b30*/  LDL.LU R11, [R1+0xe10] ;  /* 0x000e1000010b7983 */ /* 0x004ea80000300800 */
[----:B------:R-:W-:Y:S04]  /*81b40*/  STL [R1+0x2978], R22 ;  /* 0x0029781601007387 */ /* 0x000fe80000100800 */
[----:B------:R-:W-:Y:S04]  /*81b50*/  STL [R1+0x29fc], R14 ;  /* 0x0029fc0e01007387 */ /* 0x000fe80000100800 */
[----:B------:R-:W2:Y:S01]  /*81b60*/  LDL.LU R68, [R1+0xe30] ;  /* 0x000e300001447983 */ /* 0x000ea20000300800 */
[----:B-1----:R-:W-:-:S03]  /*81b70*/  IMAD.MOV.U32 R7, RZ, RZ, R9 ;  /* 0x000000ffff077224 */ /* 0x002fc600078e0009 */
        /* <DEDUP_REMOVED lines=16> */
[----:B------:R1:W-:Y:S02]  /*81c80*/  LDGSTS.E [R5+0x6f00], desc[UR6][R6.64], P0 ;  /* 0x06f0000006057fae */ /* 0x0003e40008121846 */
[----:B-1----:R-:W-:-:S02]  /*81c90*/  IMAD.MOV.U32 R6, RZ, RZ, R20 ;  /* 0x000000ffff067224 */ /* 0x002fc400078e0014 */
[----:B------:R-:W-:-:S05]  /*81ca0*/  IMAD.MOV.U32 R7, RZ, RZ, R22 ;  /* 0x000000ffff077224 */ /* 0x000fca00078e0016 */
[----:B------:R1:W-:Y:S02]  /*81cb0*/  LDGSTS.E [R5+0x7300], desc[UR6][R6.64], P0 ;  /* 0x0730000006057fae */ /* 0x0003e40008121846 */
[----:B-1----:R-:W-:Y:S01]  /*81cc0*/  IMAD.MOV.U32 R6, RZ, RZ, R16 ;  /* 0x000000ffff067224 */ /* 0x002fe200078e0010 */
[----:B---3--:R-:W-:-:S05]  /*81cd0*/  IADD3 R4, P1, R4, R64, RZ ;  /* 0x0000004004047210 */ /* 0x008fca0007f3e0ff */
[----:B------:R-:W-:Y:S01]  /*81ce0*/  STL [R1+0x2a3c], R4 ;  /* 0x002a3c0401007387 */ /* 0x000fe20000100800 */
[--C-:B----4-:R-:W-:Y:S02]  /*81cf0*/  IMAD.X R17, R17, 0x1, R2.reuse, P2 ;  /* 0x0000000111117824 */ /* 0x110fe400010e0602 */
[----:B------:R-:W-:Y:S01]  /*81d00*/  IMAD.X R13, R13, 0x1, R2, P1 ;  /* 0x000000010d0d7824 */ /* 0x000fe200008e0602 */
[----:B------:R-:W-:Y:S02]  /*81d10*/  IADD3 R12, P1, R12, R64, RZ ;  /* 0x000000400c0c7210 */ /* 0x000fe40007f3e0ff */
[----:B------:R-:W-:Y:S02]  /*81d20*/  IADD3.X R15, R15, R2, RZ, P3, !PT ;  /* 0x000000020f0f7210 */ /* 0x000fe40001ffe4ff */
[----:B------:R-:W-:Y:S01]  /*81d30*/  IADD3 R10, P2, R10, R64, RZ ;  /* 0x000000400a0a7210 */ /* 0x000fe20007f5e0ff */
[----:B------:R1:W-:Y:S04]  /*81d40*/  STL [R1+0x29b8], R17 ;  /* 0x0029b81101007387 */ /* 0x0003e80000100800 */
[----:B------:R-:W-:Y:S04]  /*81d50*/  STL [R1+0x29f8], R15 ;  /* 0x0029f80f01007387 */ /* 0x000fe80000100800 */
[----:B------:R3:W-:Y:S04]  /*81d60*/  STL [R1+0x2a38], R13 ;  /* 0x002a380d01007387 */ /* 0x0007e80000100800 */
[----:B------:R-:W-:Y:S04]  /*81d70*/  STL [R1+0x2284], R12 ;  /* 0x0022840c01007387 */ /* 0x000fe80000100800 */
[----:B------:R-:W-:Y:S01]  /*81d80*/  STL [R1+0x22c4], R10 ;  /* 0x0022c40a01007387 */ /* 0x000fe20000100800 */
[----:B------:R-:W-:-:S05]  /*81d90*/  IMAD.MOV.U32 R7, RZ, RZ, R17 ;  /* 0x000000ffff077224 */ /* 0x000fca00078e0011 */
[----:B------:R4:W-:Y:S01]  /*81da0*/  LDGSTS.E [R5+0x7700], desc[UR6][R6.64], P0 ;  /* 0x0770000006057fae */ /* 0x0009e20008121846 */
[----:B--2---:R-:W-:Y:S01]  /*81db0*/  MOV R111, R11 ;  /* 0x0000000b006f7202 */ /* 0x004fe20000000f00 */
[----:B------:R-:W-:Y:S02]  /*81dc0*/  IMAD.MOV.U32 R110, RZ, RZ, R68 ;  /* 0x000000ffff6e7224 */ /* 0x000fe400078e0044 */
[----:B------:R-:W-:Y:S02]  /*81dd0*/  IMAD.MOV.U32 R109, RZ, RZ, R65 ;  /* 0x000000ffff6d7224 */ /* 0x000fe400078e0041 */
[----:B------:R-:W-:Y:S02]  /*81de0*/  IMAD.MOV.U32 R108, RZ, RZ, R9 ;  /* 0x000000ffff6c7224 */ /* 0x000fe400078e0009 */
[----:B------:R-:W-:Y:S02]  /*81df0*/  IMAD.MOV.U32 R105, RZ, RZ, R8 ;  /* 0x000000ffff697224 */ /* 0x000fe400078e0008 */
[----:B------:R-:W-:Y:S01]  /*81e00*/  IMAD.MOV.U32 R104, RZ, RZ, R240 ;  /* 0x000000ffff687224 */ /* 0x000fe200078e00f0 */
[----:B------:R-:W-:Y:S01]  /*81e10*/  MOV R101, R241 ;  /* 0x000000f100657202 */ /* 0x000fe20000000f00 */
[----:B------:R-:W-:-:S02]  /*81e20*/  IMAD.MOV.U32 R100, RZ, RZ, R242 ;  /* 0x000000ffff647224 */ /* 0x000fc400078e00f2 */
[----:B------:R-:W-:-:S05]  /*81e30*/  IMAD.X R21, R21, 0x1, R2, P1 ;  /* 0x0000000115157824 */ /* 0x000fca00008e0602 */
[----:B------:R-:W-:Y:S04]  /*81e40*/  STL [R1+0x2280], R21 ;  /* 0x0022801501007387 */ /* 0x000fe80000100800 */
[----:B------:R-:W-:Y:S04]  /*81e50*/  STL.64 [R1+0x1a38], R110 ;  /* 0x001a386e01007387 */ /* 0x000fe80000100a00 */
[----:B------:R-:W-:Y:S04]  /*81e60*/  STL.64 [R1+0x1a30], R108 ;  /* 0x001a306c01007387 */ /* 0x000fe80000100a00 */
[----:B------:R-:W-:Y:S04]  /*81e70*/  STL.64 [R1+0x1a28], R104 ;  /* 0x001a286801007387 */ /* 0x000fe80000100a00 */
[----:B------:R-:W-:Y:S04]  /*81e80*/  STL.64 [R1+0x1a20], R100 ;  /* 0x001a206401007387 */ /* 0x000fe80000100a00 */
        /* <DEDUP_REMOVED lines=12> */
[----:B------:R-:W2:Y:S01]  /*81f50*/  LDL.LU R69, [R1+0xadc] ;  /* 0x000adc0001457983 */ /* 0x000ea20000300800 */
[----:B----4-:R-:W-:Y:S01]  /*81f60*/  MOV R6, R14 ;  /* 0x0000000e00067202 */ /* 0x010fe20000000f00 */
[----:B------:R-:W-:-:S02]  /*81f70*/  IMAD.MOV.U32 R7, RZ, RZ, R15 ;  /* 0x000000ffff077224 */ /* 0x000fc400078e000f */
[----:B------:R-:W4:Y:S04]  /*81f80*/  LDL.LU R68, [R1+0xc7c] ;  /* 0x000c7c0001447983 */ /* 0x000f280000300800 */
[----:B------:R-:W4:Y:S04]  /*81f90*/  LDL.LU R28, [R1+0xc40] ;  /* 0x000c4000011c7983 */ /* 0x000f280000300800 */
[----:B------:R-:W4:Y:S04]  /*81fa0*/  LDL.LU R25, [R1+0xc80] ;  /* 0x000c800001197983 */ /* 0x000f280000300800 */
[----:B------:R-:W4:Y:S04]  /*81fb0*/  LDL.LU R24, [R1+0xc44] ;  /* 0x000c440001187983 */ /* 0x000f280000300800 */
[----:B------:R-:W4:Y:S04]  /*81fc0*/  LDL.LU R20, [R1+0xc84] ;  /* 0x000c840001147983 */ /* 0x000f280000300800 */
[----:B------:R3:W-:Y:S04]  /*81fd0*/  LDGSTS.E [R5+0x7b00], desc[UR6][R6.64], P0 ;  /* 0x07b0000006057fae */ /* 0x0007e80008121846 */
[----:B-1----:R-:W4:Y:S04]  /*81fe0*/  LDL.LU R17, [R1+0xa78] ;  /* 0x000a780001117983 */ /* 0x002f280000300800 */
[----:B------:R-:W4:Y:S01]  /*81ff0*/  LDL.LU R16, [R1+0xab8] ;  /* 0x000ab80001107983 */ /* 0x000f220000300800 */
[----:B------:R-:W-:-:S02]  /*82000*/  IMAD.MOV.U32 R93, RZ, RZ, R26 ;  /* 0x000000ffff5d7224 */ /* 0x000fc400078e001a */
[----:B---3--:R-:W-:Y:S02]  /*82010*/  IMAD.MOV.U32 R7, RZ, RZ, R13 ;  /* 0x000000ffff077224 */ /* 0x008fe400078e000d */
        /* <DEDUP_REMOVED lines=19> */
[----:B------:R-:W-:Y:S04]  /*82150*/  STL.64 [R1+0x1a18], R96 ;  /* 0x001a186001007387 */ /* 0x000fe80000100a00 */
[----:B------:R-:W-:Y:S04]  /*82160*/  STL.64 [R1+0x1a10], R92 ;  /* 0x001a105c01007387 */ /* 0x000fe80000100a00 */
[----:B------:R-:W-:Y:S04]  /*82170*/  STL.64 [R1+0x1a08], R88 ;  /* 0x001a085801007387 */ /* 0x000fe80000100a00 */
[----:B------:R-:W-:Y:S01]  /*82180*/  STL.64 [R1+0x1a00], R84 ;  /* 0x001a005401007387 */ /* 0x000fe20000100a00 */
[----:B------:R-:W-:-:S02]  /*82190*/  IMAD.MOV.U32 R6, RZ, RZ, R4 ;  /* 0x000000ffff067224 */ /* 0x000fc400078e0004 */
[----:B------:R-:W-:-:S03]  /*821a0*/  IMAD.MOV.U32 R33, RZ, RZ, R95 ;  /* 0x000000ffff217224 */ /* 0x000fc600078e005f */
[----:B------:R1:W-:Y:S04]  /*821b0*/  LDGSTS.E [R5+0x7f00], desc[UR6][R6.64], P0 ;  /* 0x07f0000006057fae */ /* 0x0003e80008121846 */
[----:B------:R-:W-:Y:S04]  /*821c0*/  LDGSTS.E [R5+0x8300], desc[UR6][R110.64], P0 ;  /* 0x083000006e057fae */ /* 0x000fe80008121846 */
[----:B------:R-:W-:Y:S04]  /*821d0*/  LDGSTS.E [R5+0x8700], desc[UR6][R108.64], P0 ;  /* 0x087000006c057fae */ /* 0x000fe80008121846 */
[----:B------:R-:W-:Y:S04]  /*821e0*/  LDGSTS.E [R5+0x8b00], desc[UR6][R104.64], P0 ;  /* 0x08b0000068057fae */ /* 0x000fe80008121846 */
[----:B------:R-:W-:Y:S04]  /*821f0*/  LDGSTS.E [R5+0x8f00], desc[UR6][R100.64], P0 ;  /* 0x08f0000064057fae */ /* 0x000fe80008121846 */
[----:B------:R-:W-:Y:S01]  /*82200*/  LDGSTS.E [R5+0x9300], desc[UR6][R96.64], P0 ;  /* 0x0930000060057fae */ /* 0x000fe20008121846 */
[----:B------:R-:W-:-:S02]  /*82210*/  IMAD.MOV.U32 R22, RZ, RZ, R90 ;  /* 0x000000ffff167224 */ /* 0x000fc400078e005a */
[----:B------:R-:W-:Y:S01]  /*82220*/  IMAD.MOV.U32 R23, RZ, RZ, R82 ;  /* 0x000000ffff177224 */ /* 0x000fe200078e0052 */
[----:B------:R-:W-:Y:S04]  /*82230*/  LDGSTS.E [R5+0x9700], desc[UR6][R92.64], P0 ;  /* 0x097000005c057fae */ /* 0x000fe80008121846 */
[----:B------:R-:W-:Y:S01]  /*82240*/  LDGSTS.E [R5+0x9b00], desc[UR6][R88.64], P0 ;  /* 0x09b0000058057fae */ /* 0x000fe20008121846 */
[----:B-1----:R-:W-:-:S03]  /*82250*/  IMAD.MOV.U32 R6, RZ, RZ, R91 ;  /* 0x000000ffff067224 */ /* 0x002fc600078e005b */
[----:B------:R-:W-:Y:S01]  /*82260*/  LDGSTS.E [R5+0x9f00], desc[UR6][R84.64], P0 ;  /* 0x09f0000054057fae */ /* 0x000fe20008121846 */
[----:B------:R-:W-:Y:S01]  /*82270*/  IMAD.MOV.U32 R7, RZ, RZ, R83 ;  /* 0x000000ffff077224 */ /* 0x000fe200078e0053 */
[-C--:B--2---:R-:W-:Y:S02]  /*82280*/  LOP3.LUT R19, R19, R18.reuse, RZ, 0x3c, !PT ;  /* 0x0000001213137212 */ /* 0x084fe400078e3cff */
[----:B------:R-:W-:Y:S04]  /*82290*/  STL.64 [R1+0x19f8], R80 ;  /* 0x0019f85001007387 */ /* 0x000fe80000100a00 */
[----:B------:R-:W-:Y:S01]  /*822a0*/  LDGSTS.E [R5+0xa300], desc[UR6][R80.64], P0 ;  /* 0x0a30000050057fae */ /* 0x000fe20008121846 */
[----:B------:R-:W-:Y:S01]  /*822b0*/  LOP3.LUT R18, R19, R18, RZ, 0x3c, !PT ;  /* 0x0000001213127212 */ /* 0x000fe200078e3cff */
[----:B------:R-:W-:-:S02]  /*822c0*/  IMAD.MOV.U32 R14, RZ, RZ, R29 ;  /* 0x000000ffff0e7224 */ /* 0x000fc400078e001d */
[----:B------:R-:W-:Y:S01]  /*822d0*/  IMAD.MOV.U32 R15, RZ, RZ, R32 ;  /* 0x000000ffff0f7224 */ /* 0x000fe200078e0020 */
[----:B------:R-:W-:Y:S01]  /*822e0*/  STL.64 [R1+0x19f0], R76 ;  /* 0x0019f04c01007387 */ /* 0x000fe20000100a00 */
[----:B------:R-:W-:Y:S02]  /*822f0*/  LOP3.LUT R19, R19, R18, RZ, 0x3c, !PT ;  /* 0x0000001213137212 */ /* 0x000fe400078e3cff */
[----:B----4-:R-:W-:Y:S01]  /*82300*/  MOV R61, R28 ;  /* 0x0000001c003d7202 */ /* 0x010fe20000000f00 */
[----:B------:R-:W-:Y:S02]  /*82310*/  IMAD.MOV.U32 R60, RZ, RZ, R25 ;  /* 0x000000ffff3c7224 */ /* 0x000fe400078e0019 */
[----:B------:R-:W-:Y:S02]  /*82320*/  IMAD.MOV.U32 R57, RZ, RZ, R24 ;  /* 0x000000ffff397224 */ /* 0x000fe400078e0018 */
[----:B------:R-:W-:Y:S01]  /*82330*/  IMAD.MOV.U32 R56, RZ, RZ, R20 ;  /* 0x000000ffff387224 */ /* 0x000fe200078e0014 */
[----:B------:R1:W-:Y:S04]  /*82340*/  STL.64 [R1+0x19e8], R18 ;  /* 0x0019e81201007387 */ /* 0x0003e80000100a00 */
[----:B------:R-:W-:Y:S01]  /*82350*/  STL.64 [R1+0x19e0], R72 ;  /* 0x0019e04801007387 */ /* 0x000fe20000100a00 */
[----:B------:R-:W-:-:S02]  /*82360*/  IMAD.MOV.U32 R52, RZ, RZ, R16 ;  /* 0x000000ffff347224 */ /* 0x000fc400078e0010 */
[----:B------:R-:W-:Y:S01]  /*82370*/  IMAD.MOV.U32 R53, RZ, RZ, R17 ;  /* 0x000000ffff357224 */ /* 0x000fe200078e0011 */
[----:B------:R2:W-:Y:S04]  /*82380*/  STL.64 [R1+0x19d8], R14 ;  /* 0x0019d80e01007387 */ /* 0x0005e80000100a00 */
[----:B------:R-:W-:Y:S04]  /*82390*/  STL.64 [R1+0x19d0], R68 ;  /* 0x0019d04401007387 */ /* 0x000fe80000100a00 */
[----:B------:R-:W-:Y:S04]  /*823a0*/  STL.64 [R1+0x19c8], R60 ;  /* 0x0019c83c01007387 */ /* 0x000fe80000100a00 */
[----:B------:R-:W-:Y:S04]  /*823b0*/  STL.64 [R1+0x19c0], R56 ;  /* 0x0019c03801007387 */ /* 0x000fe80000100a00 */
[----:B------:R-:W-:Y:S01]  /*823c0*/  STL.64 [R1+0x19b8], R52 ;  /* 0x0019b83401007387 */ /* 0x000fe20000100a00 */
[----:B---3--:R-:W-:Y:S01]  /*823d0*/  MOV R51, R13 ;  /* 0x0000000d00337202 */ /* 0x008fe20000000f00 */
[----:B------:R-:W-:-:S02]  /*823e0*/  IMAD.MOV.U32 R50, RZ, RZ, R11 ;  /* 0x000000ffff327224 */ /* 0x000fc400078e000b */
[----:B------:R-:W-:Y:S02]  /*823f0*/  IMAD.MOV.U32 R49, RZ, RZ, R65 ;  /* 0x000000ffff317224 */ /* 0x000fe400078e0041 */
[----:B------:R-:W-:Y:S02]  /*82400*/  IMAD.MOV.U32 R48, RZ, RZ, R9 ;  /* 0x000000ffff307224 */ /* 0x000fe400078e0009 */
[----:B------:R-:W-:Y:S02]  /*82410*/  IMAD.MOV.U32 R45, RZ, RZ, R8 ;  /* 0x000000ffff2d7224 */ /* 0x000fe400078e0008 */
[----:B------:R-:W-:Y:S01]  /*82420*/  IMAD.MOV.U32 R44, RZ, RZ, R240 ;  /* 0x000000ffff2c7224 */ /* 0x000fe200078e00f0 */
[----:B------:R-:W-:Y:S01]  /*82430*/  MOV R41, R241 ;  /* 0x000000f100297202 */ /* 0x000fe20000000f00 */
[----:B------:R-:W-:Y:S01]  /*82440*/  IMAD.MOV.U32 R40, RZ, RZ, R242 ;  /* 0x000000ffff287224 */ /* 0x000fe200078e00f2 */
[----:B------:R-:W-:Y:S01]  /*82450*/  STL.64 [R1+0x19b0], R50 ;  /* 0x0019b03201007387 */ /* 0x000fe20000100a00 */
[----:B------:R-:W-:-:S03]  /*82460*/  IMAD.MOV.U32 R17, RZ, RZ, R26 ;  /* 0x000000ffff117224 */ /* 0x000fc600078e001a */
[----:B------:R-:W-:Y:S01]  /*82470*/  LDGSTS.E [R5+0xa700], desc[UR6][R76.64], P0 ;  /* 0x0a7000004c057fae */ /* 0x000fe20008121846 */
[----:B------:R-:W-:-:S03]  /*82480*/  IMAD.MOV.U32 R16, RZ, RZ, R27 ;  /* 0x000000ffff107224 */ /* 0x000fc600078e001b */
[----:B------:R-:W-:Y:S01]  /*82490*/  STL.64 [R1+0x19a8], R48 ;  /* 0x0019a83001007387 */ /* 0x000fe20000100a00 */
[----:B------:R-:W-:Y:S02]  /*824a0*/  IMAD.MOV.U32 R8, RZ, RZ, R31 ;  /* 0x000000ffff087224 */ /* 0x000fe400078e001f */
[----:B------:R-:W-:Y:S01]  /*824b0*/  IMAD.MOV.U32 R9, RZ, RZ, R30 ;  /* 0x000000ffff097224 */ /* 0x000fe200078e001e */
[----:B------:R-:W-:Y:S01]  /*824c0*/  STL.64 [R1+0x19a0], R44 ;  /* 0x0019a02c01007387 */ /* 0x000fe20000100a00 */
[----:B------:R-:W-:Y:S01]  /*824d0*/  MOV R37, R34 ;  /* 0x0000002200257202 */ /* 0x000fe20000000f00 */
[----:B------:R-:W-:Y:S02]  /*824e0*/  IMAD.MOV.U32 R36, RZ, RZ, R35 ;  /* 0x000000ffff247224 */ /* 0x000fe400078e0023 */
[----:B------:R-:W-:Y:S02]  /*824f0*/  IMAD.MOV.U32 R34, RZ, RZ, R102 ;  /* 0x000000ffff227224 */ /* 0x000fe400078e0066 */
[----:B------:R-:W-:Y:S01]  /*82500*/  IMAD.MOV.U32 R35, RZ, RZ, R94 ;  /* 0x000000ffff237224 */ /* 0x000fe200078e005e */
[----:B------:R-:W-:Y:S01]  /*82510*/  STL.64 [R1+0x1998], R40 ;  /* 0x0019982801007387 */ /* 0x000fe20000100a00 */
[----:B------:R-:W-:-:S03]  /*82520*/  IMAD.MOV.U32 R32, RZ, RZ, R103 ;  /* 0x000000ffff207224 */ /* 0x000fc600078e0067 */
[----:B------:R3:W-:Y:S01]  /*82530*/  STL.64 [R1+0x1990], R16 ;  /* 0x0019901001007387 */ /* 0x0007e20000100a00 */
[----:B------:R-:W-:Y:S01]  /*82540*/  IMAD.MOV.U32 R30, RZ, RZ, R106 ;  /* 0x000000ffff1e7224 */ /* 0x000fe200078e006a */
[----:B------:R-:W-:Y:S02]  /*82550*/  MOV R31, R98 ;  /* 0x00000062001f7202 */ /* 0x000fe40000000f00 */
[----:B------:R4:W-:Y:S01]  /*82560*/  STL.64 [R1+0x1988], R8 ;  /* 0x0019880801007387 */ /* 0x0009e20000100a00 */
[----:B------:R-:W-:Y:S02]  /*82570*/  IMAD.MOV.U32 R28, RZ, RZ, R107 ;  /* 0x000000ffff1c7224 */ /* 0x000fe400078e006b */
[----:B------:R-:W-:Y:S01]  /*82580*/  IMAD.MOV.U32 R29, RZ, RZ, R99 ;  /* 0x000000ffff1d7224 */ /* 0x000fe200078e0063 */
[----:B------:R-:W-:Y:S01]  /*82590*/  STL.64 [R1+0x1980], R36 ;  /* 0x0019802401007387 */ /* 0x000fe20000100a00 */
[----:B------:R-:W-:Y:S02]  /*825a0*/  IMAD.MOV.U32 R26, RZ, RZ, R86 ;  /* 0x000000ffff1a7224 */ /* 0x000fe400078e0056 */
[----:B------:R-:W-:Y:S01]  /*825b0*/  IMAD.MOV.U32 R27, RZ, RZ, R78 ;  /* 0x000000ffff1b7224 */ /* 0x000fe200078e004e */
[----:B------:R-:W-:Y:S01]  /*825c0*/  STL.64 [R1+0x1978], R34 ;  /* 0x0019782201007387 */ /* 0x000fe20000100a00 */
[----:B------:R-:W-:Y:S01]  /*825d0*/  IMAD.MOV.U32 R24, RZ, RZ, R87 ;  /* 0x000000ffff187224 */ /* 0x000fe200078e0057 */
[----:B------:R-:W-:-:S02]  /*825e0*/  MOV R25, R79 ;  /* 0x0000004f00197202 */ /* 0x000fc40000000f00 */
[----:B------:R-:W-:Y:S04]  /*825f0*/  STL.64 [R1+0x1970], R32 ;  /* 0x0019702001007387 */ /* 0x000fe80000100a00 */
[----:B------:R-:W-:Y:S04]  /*82600*/  STL.64 [R1+0x1968], R30 ;  /* 0x0019681e01007387 */ /* 0x000fe80000100a00 */
[----:B------:R-:W-:Y:S04]  /*82610*/  STL.64 [R1+0x1960], R28 ;  /* 0x0019601c01007387 */ /* 0x000fe80000100a00 */
[----:B------:R-:W-:Y:S04]  /*82620*/  STL.64 [R1+0x1958], R26 ;  /* 0x0019581a01007387 */ /* 0x000fe80000100a00 */
[----:B------:R-:W-:Y:S04]  /*82630*/  STL.64 [R1+0x1950], R24 ;  /* 0x0019501801007387 */ /* 0x000fe80000100a00 */
        /* <DEDUP_REMOVED lines=28> */
[----:B------:R1:W-:Y:S04]  /*82800*/  LDGSTS.E [R5+0xff00], desc[UR6][R6.64], P0 ;  /* 0x0ff0000006057fae */ /* 0x0003e80008121846 */
[----:B---3--:R-:W3:Y:S04]  /*82810*/  LDL.LU R17, [R1+0x2340] ;  /* 0x0023400001117983 */ /* 0x008ee80000300800 */
[----:B----4-:R-:W4:Y:S04]  /*82820*/  LDL.LU R9, [R1+0x23c4] ;  /* 0x0023c40001097983 */ /* 0x010f280000300800 */
[----:B------:R-:W4:Y:S04]  /*82830*/  LDL.LU R18, [R1+0x2380] ;  /* 0x0023800001127983 */ /* 0x000f280000300800 */
[----:B------:R-:W4:Y:S04]  /*82840*/  LDL.LU R13, [R1+0x2404] ;  /* 0x00240400010d7983 */ /* 0x000f280000300800 */
[----:B------:R-:W4:Y:S04]  /*82850*/  LDL.LU R16, [R1+0x23c0] ;  /* 0x0023c00001107983 */ /* 0x000f280000300800 */
[----:B------:R-:W4:Y:S04]  /*82860*/  LDL.LU R8, [R1+0x2444] ;  /* 0x0024440001087983 */ /* 0x000f280000300800 */
[----:B------:R-:W4:Y:S01]  /*82870*/  LDL.LU R5, [R1+0x2400] ;  /* 0x0024000001057983 */ /* 0x000f220000300800 */
[----:B------:R-:W-:Y:S01]  /*82880*/  LOP3.LUT R4, R243, 0x70, RZ, 0x3c, !PT ;  /* 0x00000070f3047812 */ /* 0x000fe200078e3cff */
[----:B-1----:R-:W-:-:S02]  /*82890*/  IMAD.MOV.U32 R6, RZ, RZ, R12 ;  /* 0x000000ffff067224 */ /* 0x002fc400078e000c */
[----:B------:R-:W-:Y:S02]  /*828a0*/  IMAD.MOV.U32 R7, RZ, RZ, R21 ;  /* 0x000000ffff077224 */ /* 0x000fe400078e0015 */
[----:B------:R-:W-:-:S05]  /*828b0*/  VIADD R4, R4, UR13 ;  /* 0x0000000d04047c36 */ /* 0x000fca0008000000 */
[----:B------:R1:W-:Y:S02]  /*828c0*/  LDGSTS.E [R4+0x380], desc[UR6][R6.64], P0 ;  /* 0x0038000006047fae */ /* 0x0003e40008121846 */
[----:B-1----:R-:W-:Y:S01]  /*828d0*/  IMAD.MOV.U32 R6, RZ, RZ, R10 ;  /* 0x000000ffff067224 */ /* 0x002fe200078e000a */
[----:B------:R-:W-:Y:S02]  /*828e0*/  IADD3 R19, P1, R19, R64, RZ ;  /* 0x0000004013137210 */ /* 0x000fe40007f3e0ff */
[----:B--2---:R-:W-:Y:S02]  /*828f0*/  IADD3.X R14, R14, R2, RZ, P2, !PT ;  /* 0x000000020e0e7210 */ /* 0x004fe400017fe4ff */
[----:B------:R-:W-:Y:S01]  /*82900*/  IADD3 R11, P2, R11, R64, RZ ;  /* 0x000000400b0b7210 */ /* 0x000fe20007f5e0ff */
[----:B------:R-:W-:Y:S04]  /*82910*/  STL [R1+0x2304], R19 ;  /* 0x0023041301007387 */ /* 0x000fe80000100800 */
[----:B------:R1:W-:Y:S04]  /*82920*/  STL [R1+0x22c0], R14 ;  /* 0x0022c00e01007387 */ /* 0x0003e80000100800 */
[----:B------:R-:W2:Y:S01]  /*82930*/  LDL.LU R12, [R1+0x2484] ;  /* 0x00248400010c7983 */ /* 0x000ea20000300800 */
[----:B------:R-:W-:-:S02]  /*82940*/  IMAD.MOV.U32 R7, RZ, RZ, R14 ;  /* 0x000000ffff077224 */ /* 0x000fc400078e000e */
[----:B------:R-:W-:Y:S01]  /*82950*/  IMAD.X R20, R20, 0x1, R2, P1 ;  /* 0x0000000114147824 */ /* 0x000fe200008e0602 */
[----:B------:R-:W-:Y:S02]  /*82960*/  IADD3 R15, P1, R15, R64, RZ ;  /* 0x000000400f0f7210 */ /* 0x000fe40007f3e0ff */
[----:B------:R4:W-:Y:S04]  /*82970*/  LDGSTS.E [R4+0x780], desc[UR6][R6.64], P0 ;  /* 0x0078000006047fae */ /* 0x0009e80008121846 */
[----:B-1----:R-:W2:Y:S04]  /*82980*/  LDL.LU R14, [R1+0x2440] ;  /* 0x00244000010e7983 */ /* 0x002ea80000300800 */
[----:B------:R1:W-:Y:S04]  /*82990*/  STL [R1+0x2344], R11 ;  /* 0x0023440b01007387 */ /* 0x0003e80000100800 */
[----:B------:R1:W-:Y:S04]  /*829a0*/  STL [R1+0x2300], R20 ;  /* 0x0023001401007387 */ /* 0x0003e80000100800 */
[----:B------:R-:W2:Y:S01]  /*829b0*/  LDL.LU R10, [R1+0x24c4] ;  /* 0x0024c400010a7983 */ /* 0x000ea20000300800 */
[----:B---3--:R-:W-:-:S03]  /*829c0*/  IADD3.X R17, R17, R2, RZ, P2, !PT ;  /* 0x0000000211117210 */ /* 0x008fc600017fe4ff */
[----:B------:R-:W3:Y:S04]  /*829d0*/  LDL.LU R21, [R1+0x2480] ;  /* 0x0024800001157983 */ /* 0x000ee80000300800 */
[----:B------:R-:W-:Y:S01]  /*829e0*/  STL [R1+0x2384], R15 ;  /* 0x0023840f01007387 */ /* 0x000fe20000100800 */
[----:B----4-:R-:W-:Y:S01]  /*829f0*/  IADD3 R9, P2, R9, R64, RZ ;  /* 0x0000004009097210 */ /* 0x010fe20007f5e0ff */
[----:B------:R-:W-:Y:S02]  /*82a00*/  IMAD.MOV.U32 R6, RZ, RZ, R19 ;  /* 0x000000ffff067224 */ /* 0x000fe400078e0013 */
[----:B------:R-:W-:Y:S01]  /*82a10*/  IMAD.MOV.U32 R7, RZ, RZ, R20 ;  /* 0x000000ffff077224 */ /* 0x000fe200078e0014 */
[----:B------:R4:W-:Y:S01]  /*82a20*/  STL [R1+0x2340], R17 ;  /* 0x0023401101007387 */ /* 0x0009e20000100800 */
[----:B------:R-:W-:-:S03]  /*82a30*/  IMAD.X R18, R18, 0x1, R2, P1 ;  /* 0x0000000112127824 */ /* 0x000fc600008e0602 */
[----:B------:R-:W3:Y:S04]  /*82a40*/  LDL.LU R19, [R1+0x2504] ;  /* 0x0025040001137983 */ /* 0x000ee80000300800 */
[----:B------:R1:W-:Y:S01]  /*82a50*/  LDGSTS.E [R4+0xb80], desc[UR6][R6.64], P0 ;  /* 0x00b8000006047fae */ /* 0x0003e20008121846 */
[----:B------:R-:W-:Y:S02]  /*82a60*/  IADD3 R13, P1, R13, R64, RZ ;  /* 0x000000400d0d7210 */ /* 0x000fe40007f3e0ff */
[----:B------:R-:W-:Y:S02]  /*82a70*/  IADD3.X R16, R16, R2, RZ, P2, !PT ;  /* 0x0000000210107210 */ /* 0x000fe400017fe4ff */
[----:B------:R-:W-:Y:S01]  /*82a80*/  IADD3 R8, P2, R8, R64, RZ ;  /* 0x0000004008087210 */ /* 0x000fe20007f5e0ff */
[----:B-1----:R-:W-:-:S02]  /*82a90*/  IMAD.MOV.U32 R6, RZ, RZ, R11 ;  /* 0x000000ffff067224 */ /* 0x002fc400078e000b */
[----:B------:R-:W-:Y:S01]  /*82aa0*/  IMAD.MOV.U32 R7, RZ, RZ, R17 ;  /* 0x000000ffff077224 */ /* 0x000fe200078e0011 */
[----:B------:R-:W3:Y:S04]  /*82ab0*/  LDL.LU R11, [R1+0x24c0] ;  /* 0x0024c000010b7983 */ /* 0x000ee80000300800 */
[----:B------:R-:W-:Y:S04]  /*82ac0*/  STL [R1+0x23c4], R9 ;  /* 0x0023c40901007387 */ /* 0x000fe80000100800 */
[----:B------:R1:W-:Y:S04]  /*82ad0*/  STL [R1+0x2380], R18 ;  /* 0x0023801201007387 */ /* 0x0003e80000100800 */
[----:B------:R-:W3:Y:S04]  /*82ae0*/  LDL.LU R20, [R1+0x2500] ;  /* 0x0025000001147983 */ /* 0x000ee80000300800 */
[----:B------:R1:W-:Y:S04]  /*82af0*/  LDGSTS.E [R4+0xf80], desc[UR6][R6.64], P0 ;  /* 0x00f8000006047fae */ /* 0x0003e80008121846 */
[----:B----4-:R-:W4:Y:S01]  /*82b00*/  LDL.LU R17, [R1+0x2544] ;  /* 0x0025440001117983 */ /* 0x010f220000300800 */
[----:B------:R-:W-:-:S02]  /*82b10*/  IMAD.X R5, R5, 0x1, R2, P1 ;  /* 0x0000000105057824 */ /* 0x000fc400008e0602 */
[----:B-1----:R-:W-:Y:S02]  /*82b20*/  IMAD.MOV.U32 R6, RZ, RZ, R15 ;  /* 0x000000ffff067224 */ /* 0x002fe400078e000f */
[----:B------:R-:W-:Y:S02]  /*82b30*/  IMAD.MOV.U32 R7, RZ, RZ, R18 ;  /* 0x000000ffff077224 */ /* 0x000fe400078e0012 */
[----:B------:R-:W4:Y:S04]  /*82b40*/  LDL.LU R18, [R1+0x2540] ;  /* 0x0025400001127983 */ /* 0x000f280000300800 */
[----:B------:R-:W-:Y:S04]  /*82b50*/  STL [R1+0x2404], R13 ;  /* 0x0024040d01007387 */ /* 0x000fe80000100800 */
[----:B------:R1:W-:Y:S04]  /*82b60*/  STL [R1+0x23c0], R16 ;  /* 0x0023c01001007387 */ /* 0x0003e80000100800 */
[----:B------:R-:W4:Y:S04]  /*82b70*/  LDL.LU R15, [R1+0x2584] ;  /* 0x00258400010f7983 */ /* 0x000f280000300800 */
[----:B------:R1:W-:Y:S02]  /*82b80*/  LDGSTS.E [R4+0x1380], desc[UR6][R6.64], P0 ;  /* 0x0138000006047fae */ /* 0x0003e40008121846 */
[----:B-1----:R-:W-:-:S02]  /*82b90*/  IMAD.MOV.U32 R7, RZ, RZ, R16 ;  /* 0x000000ffff077224 */ /* 0x002fc400078e0010 */
[----:B------:R-:W4:Y:S04]  /*82ba0*/  LDL.LU R16, [R1+0x2580] ;  /* 0x0025800001107983 */ /* 0x000f280000300800 */
[----:B------:R-:W-:Y:S01]  /*82bb0*/  STL [R1+0x2444], R8 ;  /* 0x0024440801007387 */ /* 0x000fe20000100800 */
[----:B------:R-:W-:-:S03]  /*82bc0*/  IMAD.MOV.U32 R6, RZ, RZ, R9 ;  /* 0x000000ffff067224 */ /* 0x000fc600078e0009 */
[----:B------:R1:W-:Y:S04]  /*82bd0*/  STL [R1+0x2400], R5 ;  /* 0x0024000501007387 */ /* 0x0003e80000100800 */
[----:B------:R-:W4:Y:S04]  /*82be0*/  LDL.LU R9, [R1+0x25c4] ;  /* 0x0025c40001097983 */ /* 0x000f280000300800 */
[----:B------:R1:W-:Y:S02]  /*82bf0*/  LDGSTS.E [R4+0x1780], desc[UR6][R6.64], P0 ;  /* 0x0178000006047fae */ /* 0x0003e40008121846 */
[----:B-1----:R-:W-:-:S02]  /*82c00*/  IMAD.MOV.U32 R6, RZ, RZ, R13 ;  /* 0x000000ffff067224 */ /* 0x002fc400078e000d */
[----:B------:R-:W-:Y:S01]  /*82c10*/  IMAD.MOV.U32 R7, RZ, RZ, R5 ;  /* 0x000000ffff077224 */ /* 0x000fe200078e0005 */
[----:B------:R-:W4:Y:S04]  /*82c20*/  LDL.LU R13, [R1+0x25c0] ;  /* 0x0025c000010d7983 */ /* 0x000f280000300800 */
[----:B------:R1:W-:Y:S02]  /*82c30*/  LDGSTS.E [R4+0x1b80], desc[UR6][R6.64], P0 ;  /* 0x01b8000006047fae */ /* 0x0003e40008121846 */
[----:B-1----:R-:W-:Y:S01]  /*82c40*/  IMAD.MOV.U32 R6, RZ, RZ, R8 ;  /* 0x000000ffff067224 */ /* 0x002fe200078e0008 */
[----:B--2---:R-:W-:Y:S02]  /*82c50*/  IADD3 R12, P1, R12, R64, RZ ;  /* 0x000000400c0c7210 */ /* 0x004fe40007f3e0ff */
[----:B------:R-:W-:-:S03]  /*82c60*/  IADD3.X R14, R14, R2, RZ, P2, !PT ;  /* 0x000000020e0e7210 */ /* 0x000fc600017fe4ff */
[----:B------:R-:W-:Y:S01]  /*82c70*/  STL [R1+0x2484], R12 ;  /* 0x0024840c01007387 */ /* 0x000fe20000100800 */
[----:B------:R-:W-:-:S03]  /*82c80*/  IADD3 R10, P2, R10, R64, RZ ;  /* 0x000000400a0a7210 */ /* 0x000fc60007f5e0ff */
[----:B------:R1:W-:Y:S04]  /*82c90*/  STL [R1+0x2440], R14 ;  /* 0x0024400e01007387 */ /* 0x0003e80000100800 */
[----:B------:R-:W2:Y:S01]  /*82ca0*/  LDL.LU R5, [R1+0x2604] ;  /* 0x0026040001057983 */ /* 0x000ea20000300800 */
[----:B------:R-:W-:Y:S02]  /*82cb0*/  IMAD.MOV.U32 R7, RZ, RZ, R14 ;  /* 0x000000ffff077224 */ /* 0x000fe400078e000e */
[----:B---3--:R-:W-:-:S03]  /*82cc0*/  IMAD.X R21, R21, 0x1, R2, P1 ;  /* 0x0000000115157824 */ /* 0x008fc600008e0602 */
[----:B------:R3:W-:Y:S04]  /*82cd0*/  LDGSTS.E [R4+0x1f80], desc[UR6][R6.64], P0 ;  /* 0x01f8000006047fae */ /* 0x0007e80008121846 */
[----:B-1----:R-:W2:Y:S04]  /*82ce0*/  LDL.LU R14, [R1+0x2600] ;  /* 0x00260000010e7983 */ /* 0x002ea80000300800 */
[----:B------:R-:W-:Y:S04]  /*82cf0*/  STL [R1+0x24c4], R10 ;  /* 0x0024c40a01007387 */ /* 0x000fe80000100800 */
[----:B------:R-:W-:Y:S01]  /*82d00*/  STL [R1+0x2480], R21 ;  /* 0x0024801501007387 */ /* 0x000fe20000100800 */
[----:B------:R-:W-:-:S03]  /*82d10*/  IADD3 R19, P1, R19, R64, RZ ;  /* 0x0000004013137210 */ /* 0x000fc60007f3e0ff */
[----:B------:R-:W2:Y:S01]  /*82d20*/  LDL.LU R8, [R1+0x2644] ;  /* 0x0026440001087983 */ /* 0x000ea20000300800 */
[----:B---3--:R-:W-:Y:S02]  /*82d30*/  IMAD.MOV.U32 R6, RZ, RZ, R12 ;  /* 0x000000ffff067224 */ /* 0x008fe400078e000c */
[----:B------:R-:W-:Y:S01]  /*82d40*/  IMAD.MOV.U32 R7, RZ, RZ, R21 ;  /* 0x000000ffff077224 */ /* 0x000fe200078e0015 */
[----:B------:R-:W3:Y:S04]  /*82d50*/  LDL.LU R12, [R1+0x2684] ;  /* 0x00268400010c7983 */ /* 0x000ee80000300800 */
[----:B------:R-:W-:Y:S04]  /*82d60*/  STL [R1+0x2504], R19 ;  /* 0x0025041301007387 */ /* 0x000fe80000100800 */
[----:B------:R1:W-:Y:S01]  /*82d70*/  LDGSTS.E [R4+0x2380], desc[UR6][R6.64], P0 ;  /* 0x0238000006047fae */ /* 0x0003e20008121846 */
[----:B------:R-:W-:Y:S01]  /*82d80*/  IADD3.X R11, R11, R2, RZ, P2, !PT ;  /* 0x000000020b0b7210 */ /* 0x000fe200017fe4ff */
[----:B------:R-:W-:-:S04]  /*82d90*/  IMAD.X R20, R20, 0x1, R2, P1 ;  /* 0x0000000114147824 */ /* 0x000fc800008e0602 */
[----:B------:R1:W-:Y:S01]  /*82da0*/  STL [R1+0x24c0], R11 ;  /* 0x0024c00b01007387 */ /* 0x0003e20000100800 */
[----:B----4-:R-:W-:Y:S01]  /*82db0*/  IADD3 R17, P2, R17, R64, RZ ;  /* 0x0000004011117210 */ /* 0x010fe20007f5e0ff */
[----:B-1----:R-:W-:Y:S02]  /*82dc0*/  IMAD.MOV.U32 R6, RZ, RZ, R10 ;  /* 0x000000ffff067224 */ /* 0x002fe400078e000a */
[----:B------:R-:W-:Y:S02]  /*82dd0*/  IMAD.MOV.U32 R7, RZ, RZ, R11 ;  /* 0x000000ffff077224 */ /* 0x000fe400078e000b */
[----:B------:R-:W4:Y:S04]  /*82de0*/  LDL.LU R11, [R1+0x2640] ;  /* 0x00264000010b7983 */ /* 0x000f280000300800 */
[----:B------:R-:W-:Y:S04]  /*82df0*/  STL [R1+0x2544], R17 ;  /* 0x0025441101007387 */ /* 0x000fe80000100800 */
[----:B------:R1:W-:Y:S04]  /*82e00*/  LDGSTS.E [R4+0x2780], desc[UR6][R6.64], P0 ;  /* 0x0278000006047fae */ /* 0x0003e80008121846 */
[----:B------:R1:W-:Y:S01]  /*82e10*/  STL [R1+0x2500], R20 ;  /* 0x0025001401007387 */ /* 0x0003e20000100800 */
[----:B------:R-:W-:-:S03]  /*82e20*/  IADD3.X R18, R18, R2, RZ, P2, !PT ;  /* 0x0000000212127210 */ /* 0x000fc600017fe4ff */
[----:B------:R-:W4:Y:S04]  /*82e30*/  LDL.LU R10, [R1+0x26c4] ;  /* 0x0026c400010a7983 */ /* 0x000f280000300800 */
[----:B------:R-:W4:Y:S01]  /*82e40*/  LDL.LU R21, [R1+0x2680] ;  /* 0x0026800001157983 */ /* 0x000f220000300800 */
[-C--:B------:R-:W-:Y:S01]  /*82e50*/  IADD3 R15, P1, R15, R64.reuse, RZ ;  /* 0x000000400f0f7210 */ /* 0x080fe20007f3e0ff */
[----:B-1----:R-:W-:Y:S02]  /*82e60*/  IMAD.MOV.U32 R6, RZ, RZ, R19 ;  /* 0x000000ffff067224 */ /* 0x002fe400078e0013 */
[----:B------:R-:W-:Y:S02]  /*82e70*/  IMAD.MOV.U32 R7, RZ, RZ, R20 ;  /* 0x000000ffff077224 */ /* 0x000fe400078e0014 */
[----:B------:R-:W-:Y:S04]  /*82e80*/  STL [R1+0x2584], R15 ;  /* 0x0025840f01007387 */ /* 0x000fe80000100800 */
[----:B------:R1:W-:Y:S04]  /*82e90*/  STL [R1+0x2540], R18 ;  /* 0x0025401201007387 */ /* 0x0003e80000100800 */
[----:B------:R-:W4:Y:S04]  /*82ea0*/  LDL.LU R20, [R1+0x2704] ;  /* 0x0027040001147983 */ /* 0x000f280000300800 */
[----:B------:R1:W-:Y:S01]  /*82eb0*/  LDGSTS.E [R4+0x2b80], desc[UR6][R6.64], P0 ;  /* 0x02b8000006047fae */ /* 0x0003e20008121846 */
[----:B------:R-:W-:Y:S01]  /*82ec0*/  IMAD.X R16, R16, 0x1, R2, P1 ;  /* 0x0000000110107824 */ /* 0x000fe200008e0602 */
[----:B------:R-:W-:Y:S01]  /*82ed0*/  IADD3 R9, P2, R9, R64, RZ ;  /* 0x0000004009097210 */ /* 0x000fe20007f5e0ff */
[----:B-1----:R-:W-:-:S02]  /*82ee0*/  IMAD.MOV.U32 R6, RZ, RZ, R17 ;  /* 0x000000ffff067224 */ /* 0x002fc400078e0011 */
[----:B------:R-:W4:Y:S04]  /*82ef0*/  LDL.LU R17, [R1+0x26c0] ;  /* 0x0026c00001117983 */ /* 0x000f280000300800 */
[----:B------:R-:W-:Y:S01]  /*82f00*/  STL [R1+0x25c4], R9 ;  /* 0x0025c40901007387 */ /* 0x000fe20000100800 */
[----:B------:R-:W-:-:S03]  /*82f10*/  IMAD.MOV.U32 R7, RZ, RZ, R18 ;  /* 0x000000ffff077224 */ /* 0x000fc600078e0012 */
[----:B------:R1:W-:Y:S04]  /*82f20*/  STL [R1+0x2580], R16 ;  /* 0x0025801001007387 */ /* 0x0003e80000100800 */
[----:B------:R-:W4:Y:S04]  /*82f30*/  LDL.LU R18, [R1+0x2744] ;  /* 0x0027440001127983 */ /* 0x000f280000300800 */
[----:B------:R-:W4:Y:S04]  /*82f40*/  LDL.LU R22, [R1+0x2700] ;  /* 0x0027000001167983 */ /* 0x000f280000300800 */
[----:B------:R1:W-:Y:S01]  /*82f50*/  LDGSTS.E [R4+0x2f80], desc[UR6][R6.64], P0 ;  /* 0x02f8000006047fae */ /* 0x0003e20008121846 */
[----:B------:R-:W-:Y:S01]  /*82f60*/  IADD3.X R13, R13, R2, RZ, P2, !PT ;  /* 0x000000020d0d7210 */ /* 0x000fe200017fe4ff */
[----:B-1----:R-:W-:-:S02]  /*82f70*/  IMAD.MOV.U32 R6, RZ, RZ, R15 ;  /* 0x000000ffff067224 */ /* 0x002fc400078e000f */
[----:B------:R-:W-:-:S05]  /*82f80*/  IMAD.MOV.U32 R7, RZ, RZ, R16 ;  /* 0x000000ffff077224 */ /* 0x000fca00078e0010 */
[----:B------:R1:W-:Y:S02]  /*82f90*/  LDGSTS.E [R4+0x3380], desc[UR6][R6.64], P0 ;  /* 0x0338000006047fae */ /* 0x0003e40008121846 */
[----:B-1----:R-:W-:Y:S02]  /*82fa0*/  IMAD.MOV.U32 R6, RZ, RZ, R9 ;  /* 0x000000ffff067224 */ /* 0x002fe400078e0009 */
[----:B------:R-:W-:-:S05]  /*82fb0*/  IMAD.MOV.U32 R7, RZ, RZ, R13 ;  /* 0x000000ffff077224 */ /* 0x000fca00078e000d */
[----:B------:R1:W-:Y:S01]  /*82fc0*/  LDGSTS.E [R4+0x3780], desc[UR6][R6.64], P0 ;  /* 0x0378000006047fae */ /* 0x0003e20008121846 */
[----:B--2---:R-:W-:-:S05]  /*82fd0*/  IADD3 R5, P1, R5, R64, RZ ;  /* 0x0000004005057210 */ /* 0x004fca0007f3e0ff */
[----:B------:R-:W-:Y:S04]  /*82fe0*/  STL [R1+0x2604], R5 ;  /* 0x0026040501007387 */ /* 0x000fe80000100800 */
[----:B------:R2:W-:Y:S04]  /*82ff0*/  STL [R1+0x25c0], R13 ;  /* 0x0025c00d01007387 */ /* 0x0005e80000100800 */
[----:B------:R-:W4:Y:S04]  /*83000*/  LDL.LU R15, [R1+0x2784] ;  /* 0x00278400010f7983 */ /* 0x000f280000300800 */
[----:B------:R-:W4:Y:S01]  /*83010*/  LDL.LU R19, [R1+0x2740] ;  /* 0x0027400001137983 */ /* 0x000f220000300800 */
[----:B------:R-:W-:Y:S01]  /*83020*/  IMAD.X R14, R14, 0x1, R2, P1 ;  /* 0x000000010e0e7824 */ /* 0x000fe200008e0602 */
[----:B------:R-:W-:Y:S01]  /*83030*/  IADD3 R8, P2, R8, R64, RZ ;  /* 0x0000004008087210 */ /* 0x000fe20007f5e0ff */
[----:B-1----:R-:W-:-:S02]  /*83040*/  IMAD.MOV.U32 R6, RZ, RZ, R5 ;  /* 0x000000ffff067224 */ /* 0x002fc400078e0005 */
[----:B------:R-:W-:Y:S02]  /*83050*/  IMAD.MOV.U32 R7, RZ, RZ, R14 ;  /* 0x000000ffff077224 */ /* 0x000fe400078e000e */
[----:B------:R-:W-:Y:S04]  /*83060*/  STL [R1+0x2644], R8 ;  /* 0x0026440801007387 */ /* 0x000fe80000100800 */
[----:B------:R1:W-:Y:S04]  /*83070*/  STL [R1+0x2600], R14 ;  /* 0x0026000e01007387 */ /* 0x0003e80000100800 */
[----:B------:R-:W4:Y:S04]  /*83080*/  LDL.LU R16, [R1+0x2780] ;  /* 0x0027800001107983 */ /* 0x000f280000300800 */
[----:B--2---:R-:W2:Y:S01]  /*83090*/  LDL.LU R13, [R1+0x27c4] ;  /* 0x0027c400010d7983 */ /* 0x004ea20000300800 */
[----:B---3--:R-:W-:-:S03]  /*830a0*/  IADD3 R12, P1, R12, R64, RZ ;  /* 0x000000400c0c7210 */ /* 0x008fc60007f3e0ff */
[----:B------:R3:W-:Y:S04]  /*830b0*/  LDGSTS.E [R4+0x3b80], desc[UR6][R6.64], P0 ;  /* 0x03b8000006047fae */ /* 0x0007e80008121846 */
[----:B------:R-:W2:Y:S04]  /*830c0*/  LDL.LU R9, [R1+0x2804] ;  /* 0x0028040001097983 */ /* 0x000ea80000300800 */
[----:B-1----:R-:W2:Y:S04]  /*830d0*/  LDL.LU R14, [R1+0x27c0] ;  /* 0x0027c000010e7983 */ /* 0x002ea80000300800 */
[----:B------:R-:W-:Y:S01]  /*830e0*/  STL [R1+0x2684], R12 ;  /* 0x0026840c01007387 */ /* 0x000fe20000100800 */
[----:B---3--:R-:W-:Y:S01]  /*830f0*/  IMAD.MOV.U32 R6, RZ, RZ, R8 ;  /* 0x000000ffff067224 */ /* 0x008fe200078e0008 */
[----:B----4-:R-:W-:-:S05]  /*83100*/  IADD3.X R11, R11, R2, RZ, P2, !PT ;  /* 0x000000020b0b7210 */ /* 0x010fca00017fe4ff */
[----:B------:R-:W-:Y:S01]  /*83110*/  IMAD.MOV.U32 R7, RZ, RZ, R11 ;  /* 0x000000ffff077224 */ /* 0x000fe200078e000b */
[----:B------:R-:W-:Y:S01]  /*83120*/  IADD3 R10, P2, R10, R64, RZ ;  /* 0x000000400a0a7210 */ /* 0x000fe20007f5e0ff */
[----:B------:R-:W-:Y:S01]  /*83130*/  IMAD.X R21, R21, 0x1, R2, P1 ;  /* 0x0000000115157824 */ /* 0x000fe200008e0602 */
[----:B------:R1:W-:Y:S04]  /*83140*/  STL [R1+0x2640], R11 ;  /* 0x0026400b01007387 */ /* 0x0003e80000100800 */
[----:B------:R-:W3:Y:S04]  /*83150*/  LDL.LU R5, [R1+0x2844] ;  /* 0x0028440001057983 */ /* 0x000ee80000300800 */
[----:B------:R4:W-:Y:S04]  /*83160*/  LDGSTS.E [R4+0x3f80], desc[UR6][R6.64], P0 ;  /* 0x03f8000006047fae */ /* 0x0009e80008121846 */
[----:B-1----:R-:W3:Y:S04]  /*83170*/  LDL.LU R11, [R1+0x2800] ;  /* 0x00280000010b7983 */ /* 0x002ee80000300800 */
[----:B------:R-:W-:Y:S01]  /*83180*/  STL [R1+0x26c4], R10 ;  /* 0x0026c40a01007387 */ /* 0x000fe20000100800 */
[----:B----4-:R-:W-:-:S03]  /*83190*/  IMAD.MOV.U32 R6, RZ, RZ, R12 ;  /* 0x000000ffff067224 */ /* 0x010fc600078e000c */
[----:B------:R1:W-:Y:S01]  /*831a0*/  STL [R1+0x2680], R21 ;  /* 0x0026801501007387 */ /* 0x0003e20000100800 */
[----:B------:R-:W-:Y:S01]  /*831b0*/  IMAD.MOV.U32 R7, RZ, RZ, R21 ;  /* 0x000000ffff077224 */ /* 0x000fe200078e0015 */
[----:B------:R-:W-:Y:S02]  /*831c0*/  IADD3 R20, P1, R20, R64, RZ ;  /* 0x0000004014147210 */ /* 0x000fe40007f3e0ff */
[----:B------:R-:W4:Y:S04]  /*831d0*/  LDL.LU R8, [R1+0x2884] ;  /* 0x0028840001087983 */ /* 0x000f280000300800 */
[----:B------:R-:W4:Y:S04]  /*831e0*/  LDL.LU R12, [R1+0x2840] ;  /* 0x00284000010c7983 */ /* 0x000f280000300800 */
[----:B------:R1:W-:Y:S04]  /*831f0*/  LDGSTS.E [R4+0x4380], desc[UR6][R6.64], P0 ;  /* 0x0438000006047fae */ /* 0x0003e80008121846 */
[----:B------:R-:W-:Y:S01]  /*83200*/  STL [R1+0x2704], R20 ;  /* 0x0027041401007387 */ /* 0x000fe20000100800 */
[----:B------:R-:W-:-:S02]  /*83210*/  IADD3.X R17, R17, R2, RZ, P2, !PT ;  /* 0x0000000211117210 */ /* 0x000fc400017fe4ff */
[----:B------:R-:W-:Y:S01]  /*83220*/  IADD3 R18, P2, R18, R64, RZ ;  /* 0x0000004012127210 */ /* 0x000fe20007f5e0ff */
[----:B------:R-:W-:Y:S02]  /*83230*/  IMAD.X R22, R22, 0x1, R2, P1 ;  /* 0x0000000116167824 */ /* 0x000fe400008e0602 */
[----:B-1----:R-:W-:Y:S02]  /*83240*/  IMAD.MOV.U32 R6, RZ, RZ, R10 ;  /* 0x000000ffff067224 */ /* 0x002fe400078e000a */
[----:B------:R-:W-:Y:S01]  /*83250*/  IMAD.MOV.U32 R7, RZ, RZ, R17 ;  /* 0x000000ffff077224 */ /* 0x000fe200078e0011 */
[----:B------:R1:W-:Y:S04]  /*83260*/  STL [R1+0x26c0], R17 ;  /* 0x0026c01101007387 */ /* 0x0003e80000100800 */
[----:B------:R-:W4:Y:S04]  /*83270*/  LDL.LU R21, [R1+0x28c4] ;  /* 0x0028c40001157983 */ /* 0x000f280000300800 */
[----:B------:R-:W4:Y:S04]  /*83280*/  LDL.LU R10, [R1+0x2880] ;  /* 0x00288000010a7983 */ /* 0x000f280000300800 */
[----:B------:R-:W-:Y:S04]  /*83290*/  STL [R1+0x2744], R18 ;  /* 0x0027441201007387 */ /* 0x000fe80000100800 */
[----:B------:R1:W-:Y:S04]  /*832a0*/  STL [R1+0x2700], R22 ;  /* 0x0027001601007387 */ /* 0x0003e80000100800 */
[----:B------:R1:W-:Y:S04]  /*832b0*/  LDGSTS.E [R4+0x4780], desc[UR6][R6.64], P0 ;  /* 0x0478000006047fae */ /* 0x0003e80008121846 */
[----:B-1----:R-:W4:Y:S01]  /*832c0*/  LDL.LU R17, [R1+0x2904] ;  /* 0x0029040001117983 */ /* 0x002f220000300800 */
[----:B------:R-:W-:-:S03]  /*832d0*/  IMAD.MOV.U32 R7, RZ, RZ, R22 ;  /* 0x000000ffff077224 */ /* 0x000fc600078e0016 */
[----:B------:R-:W4:Y:S01]  /*832e0*/  LDL.LU R22, [R1+0x28c0] ;  /* 0x0028c00001167983 */ /* 0x000f220000300800 */
[----:B------:R-:W-:-:S05]  /*832f0*/  IMAD.MOV.U32 R6, RZ, RZ, R20 ;  /* 0x000000ffff067224 */ /* 0x000fca00078e0014 */
[----:B------:R1:W-:Y:S02]  /*83300*/  LDGSTS.E [R4+0x4b80], desc[UR6][R6.64], P0 ;  /* 0x04b8000006047fae */ /* 0x0003e40008121846 */
[----:B-1----:R-:W-:Y:S01]  /*83310*/  IMAD.MOV.U32 R6, RZ, RZ, R18 ;  /* 0x000000ffff067224 */ /* 0x002fe200078e0012 */
[----:B------:R-:W-:Y:S02]  /*83320*/  IADD3.X R19, R19, R2, RZ, P2, !PT ;  /* 0x0000000213137210 */ /* 0x000fe400017fe4ff */
[----:B------:R-:W-:-:S03]  /*83330*/  IADD3 R15, P1, R15, R64, RZ ;  /* 0x000000400f0f7210 */ /* 0x000fc60007f3e0ff */
[----:B------:R-:W-:Y:S02]  /*83340*/  IMAD.MOV.U32 R7, RZ, RZ, R19 ;  /* 0x000000ffff077224 */ /* 0x000fe400078e0013 */
[----:B------:R-:W-:Y:S01]  /*83350*/  IMAD.X R16, R16, 0x1, R2, P1 ;  /* 0x0000000110107824 */ /* 0x000fe200008e0602 */
[-C--:B--2---:R-:W-:Y:S02]  /*83360*/  IADD3 R13, P2, R13, R64.reuse, RZ ;  /* 0x000000400d0d7210 */ /* 0x084fe40007f5e0ff */
[----:B------:R1:W-:Y:S01]  /*83370*/  LDGSTS.E [R4+0x4f80], desc[UR6][R6.64], P0 ;  /* 0x04f8000006047fae */ /* 0x0003e20008121846 */
[----:B------:R-:W-:-:S03]  /*83380*/  IADD3 R9, P1, R9, R64, RZ ;  /* 0x0000004009097210 */ /* 0x000fc60007f3e0ff */
[----:B------:R2:W-:Y:S04]  /*83390*/  STL [R1+0x2784], R15 ;  /* 0x0027840f01007387 */ /* 0x0005e80000100800 */
[----:B------:R-:W-:Y:S01]  /*833a0*/  STL [R1+0x2740], R19 ;  /* 0x0027401301007387 */ /* 0x000fe20000100800 */
[----:B------:R-:W-:-:S03]  /*833b0*/  IADD3.X R14, R14, R2, RZ, P2, !PT ;  /* 0x000000020e0e7210 */ /* 0x000fc600017fe4ff */
[----:B------:R-:W-:Y:S01]  /*833c0*/  STL [R1+0x27c4], R13 ;  /* 0x0027c40d01007387 */ /* 0x000fe20000100800 */
[----:B-1----:R-:W-:Y:S02]  /*833d0*/  IMAD.MOV.U32 R6, RZ, RZ, R15 ;  /* 0x000000ffff067224 */ /* 0x002fe400078e000f */
[----:B------:R-:W-:Y:S01]  /*833e0*/  IMAD.MOV.U32 R7, RZ, RZ, R16 ;  /* 0x000000ffff077224 */ /* 0x000fe200078e0010 */
[----:B------:R1:W-:Y:S04]  /*833f0*/  STL [R1+0x2780], R16 ;  /* 0x0027801001007387 */ /* 0x0003e80000100800 */
[----:B------:R-:W-:Y:S04]  /*83400*/  STL [R1+0x2804], R9 ;  /* 0x0028040901007387 */ /* 0x000fe80000100800 */
[----:B------:R-:W-:Y:S04]  /*83410*/  STL [R1+0x27c0], R14 ;  /* 0x0027c00e01007387 */ /* 0x000fe80000100800 */
[----:B------:R-:W2:Y:S04]  /*83420*/  LDL.LU R20, [R1+0x2900] ;  /* 0x0029000001147983 */ /* 0x000ea80000300800 */
[----:B------:R1:W-:Y:S01]  /*83430*/  LDGSTS.E [R4+0x5380], desc[UR6][R6.64], P0 ;  /* 0x0538000006047fae */ /* 0x0003e20008121846 */
[----:B---3--:R-:W-:Y:S01]  /*83440*/  IADD3 R5, P2, R5, R64, RZ ;  /* 0x0000004005057210 */ /* 0x008fe20007f5e0ff */
[----:B-1----:R-:W-:-:S02]  /*83450*/  IMAD.MOV.U32 R6, RZ, RZ, R13 ;  /* 0x000000ffff067224 */ /* 0x002fc400078e000d */
[----:B------:R-:W-:Y:S02]  /*83460*/  IMAD.MOV.U32 R7, RZ, RZ, R14 ;  /* 0x000000ffff077224 */ /* 0x000fe400078e000e */
[----:B------:R-:W-:Y:S04]  /*83470*/  STL [R1+0x2844], R5 ;  /* 0x0028440501007387 */ /* 0x000fe80000100800 */
[----:B------:R1:W-:Y:S01]  /*83480*/  LDGSTS.E [R4+0x5780], desc[UR6][R6.64], P0 ;  /* 0x0578000006047fae */ /* 0x0003e20008121846 */
[----:B------:R-:W-:Y:S01]  /*83490*/  IMAD.X R11, R11, 0x1, R2, P1 ;  /* 0x000000010b0b7824 */ /* 0x000fe200008e0602 */
[----:B----4-:R-:W-:Y:S02]  /*834a0*/  IADD3 R8, P1, R8, R64, RZ ;  /* 0x0000004008087210 */ /* 0x010fe40007f3e0ff */
[----:B------:R-:W-:-:S02]  /*834b0*/  IADD3.X R12, R12, R2, RZ, P2, !PT ;  /* 0x000000020c0c7210 */ /* 0x000fc400017fe4ff */
[----:B------:R3:W-:Y:S04]  /*834c0*/  STL [R1+0x2800], R11 ;  /* 0x0028000b01007387 */ /* 0x0007e80000100800 */
[----:B--2---:R-:W2:Y:S01]  /*834d0*/  LDL.LU R15, [R1+0x2944] ;  /* 0x00294400010f7983 */ /* 0x004ea20000300800 */
[----:B-1----:R-:W-:Y:S02]  /*834e0*/  IMAD.MOV.U32 R6, RZ, RZ, R9 ;  /* 0x000000ffff067224 */ /* 0x002fe400078e0009 */
[----:B------:R-:W-:Y:S01]  /*834f0*/  IMAD.MOV.U32 R7, RZ, RZ, R11 ;  /* 0x000000ffff077224 */ /* 0x000fe200078e000b */
[----:B------:R-:W4:Y:S04]  /*83500*/  LDL.LU R16, [R1+0x2940] ;  /* 0x0029400001107983 */ /* 0x000f280000300800 */
[----:B------:R-:W-:Y:S04]  /*83510*/  STL [R1+0x2884], R8 ;  /* 0x0028840801007387 */ /* 0x000fe80000100800 */
[----:B------:R1:W-:Y:S04]  /*83520*/  STL [R1+0x2840], R12 ;  /* 0x0028400c01007387 */ /* 0x0003e80000100800 */
[----:B------:R-:W4:Y:S04]  /*83530*/  LDL.LU R13, [R1+0x2984] ;  /* 0x00298400010d7983 */ /* 0x000f280000300800 */
[----:B------:R1:W-:Y:S04]  /*83540*/  LDGSTS.E [R4+0x5b80], desc[UR6][R6.64], P0 ;  /* 0x05b8000006047fae */ /* 0x0003e80008121846 */
[----:B---3--:R-:W3:Y:S04]  /*83550*/  LDL.LU R11, [R1+0x29c4] ;  /* 0x0029c400010b7983 */ /* 0x008ee80000300800 */
[----:B------:R-:W3:Y:S04]  /*83560*/  LDL.LU R9, [R1+0x2a04] ;  /* 0x002a040001097983 */ /* 0x000ee80000300800 */
[----:B------:R-:W3:Y:S01]  /*83570*/  LDL.LU R14, [R1+0x2980] ;  /* 0x00298000010e7983 */ /* 0x000ee20000300800 */
[----:B------:R-:W-:Y:S01]  /*83580*/  IADD3 R21, P2, R21, R64, RZ ;  /* 0x0000004015157210 */ /* 0x000fe20007f5e0ff */
[----:B------:R-:W-:-:S02]  /*83590*/  IMAD.X R10, R10, 0x1, R2, P1 ;  /* 0x000000010a0a7824 */ /* 0x000fc400008e0602 */
[----:B-1----:R-:W-:Y:S02]  /*835a0*/  IMAD.MOV.U32 R6, RZ, RZ, R5 ;  /* 0x000000ffff067224 */ /* 0x002fe400078e0005 */
[----:B------:R-:W-:Y:S01]  /*835b0*/  IMAD.MOV.U32 R7, RZ, RZ, R12 ;  /* 0x000000ffff077224 */ /* 0x000fe200078e000c */
[----:B------:R-:W-:Y:S04]  /*835c0*/  STL [R1+0x28c4], R21 ;  /* 0x0028c41501007387 */ /* 0x000fe80000100800 */
[----:B------:R1:W-:Y:S04]  /*835d0*/  STL [R1+0x2880], R10 ;  /* 0x0028800a01007387 */ /* 0x0003e80000100800 */
[----:B------:R-:W3:Y:S04]  /*835e0*/  LDL.LU R5, [R1+0x2a44] ;  /* 0x002a440001057983 */ /* 0x000ee80000300800 */
[----:B------:R-:W3:Y:S01]  /*835f0*/  LDL.LU R12, [R1+0x29c0] ;  /* 0x0029c000010c7983 */ /* 0x000ee20000300800 */
[----:B------:R-:W-:-:S03]  /*83600*/  IADD3 R17, P1, R17, R64, RZ ;  /* 0x0000004011117210 */ /* 0x000fc60007f3e0ff */
[----:B------:R1:W-:Y:S04]  /*83610*/  LDGSTS.E [R4+0x5f80], desc[UR6][R6.64], P0 ;  /* 0x05f8000006047fae */ /* 0x0003e80008121846 */
[----:B------:R-:W-:Y:S01]  /*83620*/  STL [R1+0x2904], R17 ;  /* 0x0029041101007387 */ /* 0x000fe20000100800 */
[----:B------:R-:W-:Y:S01]  /*83630*/  IADD3.X R22, R22, R2, RZ, P2, !PT ;  /* 0x0000000216167210 */ /* 0x000fe200017fe4ff */
[----:B-1----:R-:W-:-:S04]  /*83640*/  IMAD.MOV.U32 R7, RZ, RZ, R10 ;  /* 0x000000ffff077224 */ /* 0x002fc800078e000a */
[----:B------:R-:W-:Y:S01]  /*83650*/  STL [R1+0x28c0], R22 ;  /* 0x0028c01601007387 */ /* 0x000fe20000100800 */
        /* <DEDUP_REMOVED lines=12> */
[----:B------:R1:W-:Y:S01]  /*83720*/  LDGSTS.E [R4+0x6380], desc[UR6][R6.64], P0 ;  /* 0x0638000006047fae */ /* 0x0003e20008121846 */
[----:B------:R-:W-:Y:S01]  /*83730*/  IMAD.X R20, R20, 0x1, R2, P1 ;  /* 0x0000000114147824 */ /* 0x000fe200008e0602 */
[----:B--2---:R-:W-:-:S05]  /*83740*/  IADD3 R15, P2, R15, R64, RZ ;  /* 0x000000400f0f7210 */ /* 0x004fca0007f5e0ff */
[----:B------:R-:W-:Y:S04]  /*83750*/  STL [R1+0x2944], R15 ;  /* 0x0029440f01007387 */ /* 0x000fe80000100800 */
[----:B------:R2:W-:Y:S01]  /*83760*/  STL [R1+0x2900], R20 ;  /* 0x0029001401007387 */ /* 0x0005e20000100800 */
[----:B----4-:R-:W-:-:S03]  /*83770*/  IADD3 R13, P1, R13, R64, RZ ;  /* 0x000000400d0d7210 */ /* 0x010fc60007f3e0ff */
[----:B------:R-:W4:Y:S04]  /*83780*/  LDL.LU R31, [R1+0xe70] ;  /* 0x000e7000011f7983 */ /* 0x000f280000300800 */
[----:B------:R-:W4:Y:S04]  /*83790*/  LDL.LU R34, [R1+0xe64] ;  /* 0x000e640001227983 */ /* 0x000f280000300800 */
[----:B------:R-:W4:Y:S01]  /*837a0*/  LDL.LU R35, [R1+0xe74] ;  /* 0x000e740001237983 */ /* 0x000f220000300800 */
[----:B------:R-:W-:Y:S02]  /*837b0*/  IADD3.X R16, R16, R2, RZ, P2, !PT ;  /* 0x0000000210107210 */ /* 0x000fe400017fe4ff */
[----:B---3--:R-:W-:-:S02]  /*837c0*/  IADD3 R11, P2, R11, R64, RZ ;  /* 0x000000400b0b7210 */ /* 0x008fc40007f5e0ff */
[-C--:B------:R-:W-:Y:S01]  /*837d0*/  IADD3 R9, P3, R9, R64.reuse, RZ ;  /* 0x0000004009097210 */ /* 0x080fe20007f7e0ff */
[----:B------:R-:W-:Y:S01]  /*837e0*/  IMAD.X R14, R14, 0x1, R2, P1 ;  /* 0x000000010e0e7824 */ /* 0x000fe200008e0602 */
[----:B------:R-:W-:Y:S04]  /*837f0*/  STL [R1+0x2984], R13 ;  /* 0x0029840d01007387 */ /* 0x000fe80000100800 */
[----:B------:R3:W-:Y:S04]  /*83800*/  STL [R1+0x2940], R16 ;  /* 0x0029401001007387 */ /* 0x0007e80000100800 */
[----:B------:R-:W-:Y:S01]  /*83810*/  STL [R1+0x29c4], R11 ;  /* 0x0029c40b01007387 */ /* 0x000fe20000100800 */
[----:B------:R-:W-:-:S02]  /*83820*/  IADD3 R5, P1, R5, R64, RZ ;  /* 0x0000004005057210 */ /* 0x000fc40007f3e0ff */
[----:B------:R-:W-:Y:S01]  /*83830*/  IADD3.X R12, R12, R2, RZ, P2, !PT ;  /* 0x000000020c0c7210 */ /* 0x000fe200017fe4ff */
[----:B------:R-:W-:Y:S04]  /*83840*/  STL [R1+0x2980], R14 ;  /* 0x0029800e01007387 */ /* 0x000fe80000100800 */
[----:B------:R-:W-:Y:S04]  /*83850*/  STL [R1+0x2a04], R9 ;  /* 0x002a040901007387 */ /* 0x000fe80000100800 */
[----:B------:R-:W-:Y:S04]  /*83860*/  STL [R1+0x2a44], R5 ;  /* 0x002a440501007387 */ /* 0x000fe80000100800 */
[----:B------:R3:W-:Y:S01]  /*83870*/  STL [R1+0x29c0], R12 ;  /* 0x0029c00c01007387 */ /* 0x0007e20000100800 */
[----:B------:R-:W-:-:S02]  /*83880*/  IMAD.X R10, R10, 0x1, R2, P3 ;  /* 0x000000010a0a7824 */ /* 0x000fc400018e0602 */
[----:B------:R-:W-:-:S03]  /*83890*/  IMAD.X R8, R8, 0x1, R2, P1 ;  /* 0x0000000108087824 */ /* 0x000fc600008e0602 */
[----:B------:R3:W-:Y:S04]  /*838a0*/  STL [R1+0x2a00], R10 ;  /* 0x002a000a01007387 */ /* 0x0007e80000100800 */
[----:B------:R3:W-:Y:S01]  /*838b0*/  STL [R1+0x2a40], R8 ;  /* 0x002a400801007387 */ /* 0x0007e20000100800 */
[----:B------:R-:W-:Y:S01]  /*838c0*/  IMAD.MOV.U32 R80, RZ, RZ, R27 ;  /* 0x000000ffff507224 */ /* 0x000fe200078e001b */
[----:B------:R-:W-:Y:S02]  /*838d0*/  MOV R81, R26 ;  /* 0x0000001a00517202 */ /* 0x000fe40000000f00 */
[----:B------:R-:W4:Y:S04]  /*838e0*/  LDL.LU R26, [R1+0xe68] ;  /* 0x000e6800011a7983 */ /* 0x000f280000300800 */
[----:B------:R-:W4:Y:S01]  /*838f0*/  LDL.LU R27, [R1+0xe78] ;  /* 0x000e7800011b7983 */ /* 0x000f220000300800 */
[----:B-1----:R-:W-:-:S02]  /*83900*/  IMAD.MOV.U32 R6, RZ, RZ, R21 ;  /* 0x000000ffff067224 */ /* 0x002fc400078e0015 */
[----:B------:R-:W-:-:S05]  /*83910*/  IMAD.MOV.U32 R7, RZ, RZ, R22 ;  /* 0x000000ffff077224 */ /* 0x000fca00078e0016 */
[----:B------:R1:W-:Y:S01]  /*83920*/  LDGSTS.E [R4+0x6780], desc[UR6][R6.64], P0 ;  /* 0x0678000006047fae */ /* 0x0003e20008121846 */
[----:B------:R-:W-:Y:S01]  /*83930*/  IMAD.MOV.U32 R86, RZ, RZ, R241 ;  /* 0x000000ffff567224 */ /* 0x000fe200078e00f1 */
[----:B------:R-:W-:Y:S01]  /*83940*/  MOV R87, R240 ;  /* 0x000000f000577202 */ /* 0x000fe20000000f00 */
[----:B------:R-:W-:Y:S02]  /*83950*/  IMAD.MOV.U32 R84, RZ, RZ, R243 ;  /* 0x000000ffff547224 */ /* 0x000fe400078e00f3 */
[----:B------:R-:W-:Y:S02]  /*83960*/  IMAD.MOV.U32 R85, RZ, RZ, R242 ;  /* 0x000000ffff557224 */ /* 0x000fe400078e00f2 */
[----:B-1----:R-:W-:Y:S02]  /*83970*/  IMAD.MOV.U32 R6, RZ, RZ, R17 ;  /* 0x000000ffff067224 */ /* 0x002fe400078e0011 */
[----:B------:R-:W-:-:S05]  /*83980*/  IMAD.MOV.U32 R7, RZ, RZ, R20 ;  /* 0x000000ffff077224 */ /* 0x000fca00078e0014 */
[----:B------:R1:W-:Y:S04]  /*83990*/  LDGSTS.E [R4+0x6b80], desc[UR6][R6.64], P0 ;  /* 0x06b8000006047fae */ /* 0x0003e80008121846 */
        /* <DEDUP_REMOVED lines=11> */
[----:B------:R-:W-:Y:S01]  /*83a50*/  IMAD.MOV.U32 R7, RZ, RZ, R16 ;  /* 0x000000ffff077224 */ /* 0x000fe200078e0010 */
[----:B------:R-:W4:Y:S04]  /*83a60*/  LDL.LU R21, [R1+0xe4c] ;  /* 0x000e4c0001157983 */ /* 0x000f280000300800 */
[----:B--2---:R-:W2:Y:S04]  /*83a70*/  LDL.LU R20, [R1+0xe5c] ;  /* 0x000e5c0001147983 */ /* 0x004ea80000300800 */
[----:B------:R-:W2:Y:S04]  /*83a80*/  LDL.LU R17, [R1+0xe00] ;  /* 0x000e000001117983 */ /* 0x000ea80000300800 */
[----:B---3--:R-:W3:Y:S04]  /*83a90*/  LDL.LU R16, [R1+0xe20] ;  /* 0x000e200001107983 */ /* 0x008ee80000300800 */
[----:B------:R1:W-:Y:S02]  /*83aa0*/  LDGSTS.E [R4+0x6f80], desc[UR6][R6.64], P0 ;  /* 0x06f8000006047fae */ /* 0x0003e40008121846 */
[----:B-1----:R-:W-:-:S02]  /*83ab0*/  IMAD.MOV.U32 R6, RZ, RZ, R13 ;  /* 0x000000ffff067224 */ /* 0x002fc400078e000d */
[----:B------:R-:W-:Y:S01]  /*83ac0*/  IMAD.MOV.U32 R7, RZ, RZ, R14 ;  /* 0x000000ffff077224 */ /* 0x000fe200078e000e */
[----:B------:R-:W3:Y:S04]  /*83ad0*/  LDL.LU R13, [R1+0xe04] ;  /* 0x000e0400010d7983 */ /* 0x000ee80000300800 */
[----:B------:R1:W-:Y:S02]  /*83ae0*/  LDGSTS.E [R4+0x7380], desc[UR6][R6.64], P0 ;  /* 0x0738000006047fae */ /* 0x0003e40008121846 */
[----:B-1----:R-:W-:Y:S01]  /*83af0*/  IMAD.MOV.U32 R6, RZ, RZ, R11 ;  /* 0x000000ffff067224 */ /* 0x002fe200078e000b */
[----:B------:R-:W-:Y:S02]  /*83b00*/  MOV R7, R12 ;  /* 0x0000000c00077202 */ /* 0x000fe40000000f00 */
[----:B------:R-:W3:Y:S04]  /*83b10*/  LDL.LU R12, [R1+0xe24] ;  /* 0x000e2400010c7983 */ /* 0x000ee80000300800 */
[----:B------:R1:W-:Y:S04]  /*83b20*/  LDGSTS.E [R4+0x7780], desc[UR6][R6.64], P0 ;  /* 0x0778000006047fae */ /* 0x0003e80008121846 */
[----:B------:R-:W3:Y:S01]  /*83b30*/  LDL.LU R11, [R1+0xe08] ;  /* 0x000e0800010b7983 */ /* 0x000ee20000300800 */
[----:B-1----:R-:W-:-:S02]  /*83b40*/  IMAD.MOV.U32 R6, RZ, RZ, R9 ;  /* 0x000000ffff067224 */ /* 0x002fc400078e0009 */
[----:B------:R-:W-:Y:S02]  /*83b50*/  IMAD.MOV.U32 R7, RZ, RZ, R10 ;  /* 0x000000ffff077224 */ /* 0x000fe400078e000a */
[----:B------:R-:W3:Y:S04]  /*83b60*/  LDL.LU R10, [R1+0xe28] ;  /* 0x000e2800010a7983 */ /* 0x000ee80000300800 */
[----:B------:R1:W-:Y:S04]  /*83b70*/  LDGSTS.E [R4+0x7b80], desc[UR6][R6.64], P0 ;  /* 0x07b8000006047fae */ /* 0x0003e80008121846 */
[----:B------:R-:W3:Y:S01]  /*83b80*/  LDL.LU R9, [R1+0xe0c] ;  /* 0x000e0c0001097983 */ /* 0x000ee20000300800 */
[----:B------:R-:W-:-:S02]  /*83b90*/  IMAD.MOV.U32 R79, RZ, RZ, R30 ;  /* 0x000000ffff4f7224 */ /* 0x000fc400078e001e */
[----:B-1----:R-:W-:Y:S02]  /*83ba0*/  IMAD.MOV.U32 R7, RZ, RZ, R8 ;  /* 0x000000ffff077224 */ /* 0x002fe400078e0008 */
[----:B------:R-:W3:Y:S04]  /*83bb0*/  LDL.LU R8, [R1+0xe2c] ;  /* 0x000e2c0001087983 */ /* 0x000ee80000300800 */
[----:B------:R-:W3:Y:S04]  /*83bc0*/  LDL.LU R240, [R1+0xd70] ;  /* 0x000d700001f07983 */ /* 0x000ee80000300800 */
[----:B------:R-:W3:Y:S01]  /*83bd0*/  LDL.LU R241, [R1+0xdd0] ;  /* 0x000dd00001f17983 */ /* 0x000ee20000300800 */
[----:B------:R-:W-:-:S02]  /*83be0*/  IMAD.MOV.U32 R82, RZ, RZ, R19 ;  /* 0x000000ffff527224 */ /* 0x000fc400078e0013 */
[----:B------:R-:W-:Y:S02]  /*83bf0*/  IMAD.MOV.U32 R83, RZ, RZ, R18 ;  /* 0x000000ffff537224 */ /* 0x000fe400078e0012 */
[----:B----4-:R-:W-:Y:S02]  /*83c00*/  IMAD.MOV.U32 R77, RZ, RZ, R34 ;  /* 0x000000ffff4d7224 */ /* 0x010fe400078e0022 */
[----:B------:R-:W-:Y:S01]  /*83c10*/  IMAD.MOV.U32 R76, RZ, RZ, R35 ;  /* 0x000000ffff4c7224 */ /* 0x000fe200078e0023 */
[----:B------:R-:W4:Y:S04]  /*83c20*/  LDL.LU R34, [R1+0xd74] ;  /* 0x000d740001227983 */ /* 0x000f280000300800 */
[----:B------:R-:W4:Y:S04]  /*83c30*/  LDL.LU R35, [R1+0xdd4] ;  /* 0x000dd40001237983 */ /* 0x000f280000300800 */
[----:B------:R-:W4:Y:S04]  /*83c40*/  LDL.LU R242, [R1+0xd78] ;  /* 0x000d780001f27983 */ /* 0x000f280000300800 */
[----:B------:R-:W4:Y:S01]  /*83c50*/  LDL.LU R243, [R1+0xdd8] ;  /* 0x000dd80001f37983 */ /* 0x000f220000300800 */
[----:B------:R-:W-:-:S03]  /*83c60*/  IMAD.MOV.U32 R78, RZ, RZ, R31 ;  /* 0x000000ffff4e7224 */ /* 0x000fc600078e001f */
[----:B------:R-:W4:Y:S04]  /*83c70*/  LDL.LU R30, [R1+0xd7c] ;  /* 0x000d7c00011e7983 */ /* 0x000f280000300800 */
[----:B------:R-:W4:Y:S04]  /*83c80*/  LDL.LU R31, [R1+0xddc] ;  /* 0x000ddc00011f7983 */ /* 0x000f280000300800 */
[----:B------:R1:W-:Y:S01]  /*83c90*/  STL.64 [R1+0x1920], R82 ;  /* 0x0019205201007387 */ /* 0x0003e20000100a00 */
[----:B------:R-:W-:Y:S01]  /*83ca0*/  IMAD.MOV.U32 R73, RZ, RZ, R26 ;  /* 0x000000ffff497224 */ /* 0x000fe200078e001a */
[----:B------:R-:W-:-:S02]  /*83cb0*/  MOV R72, R27 ;  /* 0x0000001b00487202 */ /* 0x000fc40000000f00 */
[----:B------:R-:W4:Y:S04]  /*83cc0*/  LDL.LU R26, [R1+0xd10] ;  /* 0x000d1000011a7983 */ /* 0x000f280000300800 */
[----:B------:R-:W4:Y:S04]  /*83cd0*/  LDL.LU R27, [R1+0xd14] ;  /* 0x000d1400011b7983 */ /* 0x000f280000300800 */
[----:B------:R-:W4:Y:S04]  /*83ce0*/  LDL.LU R18, [R1+0xcd8] ;  /* 0x000cd80001127983 */ /* 0x000f280000300800 */
[----:B------:R-:W4:Y:S01]  /*83cf0*/  LDL.LU R19, [R1+0xd18] ;  /* 0x000d180001137983 */ /* 0x000f220000300800 */
[----:B------:R-:W-:-:S03]  /*83d00*/  IMAD.MOV.U32 R6, RZ, RZ, R5 ;  /* 0x000000ffff067224 */ /* 0x000fc600078e0005 */
[----:B------:R1:W-:Y:S04]  /*83d10*/  STL.64 [R1+0x1918], R80 ;  /* 0x0019185001007387 */ /* 0x0003e80000100a00 */
[----:B------:R1:W-:Y:S04]  /*83d20*/  STL.64 [R1+0x1910], R78 ;  /* 0x0019104e01007387 */ /* 0x0003e80000100a00 */
[----:B------:R1:W-:Y:S04]  /*83d30*/  STL.64 [R1+0x1908], R76 ;  /* 0x0019084c01007387 */ /* 0x0003e80000100a00 */
        /* <DEDUP_REMOVED lines=9> */
[----:B------:R-:W-:-:S03]  /*83dd0*/  IMAD.MOV.U32 R29, RZ, RZ, R74 ;  /* 0x000000ffff1d7224 */ /* 0x000fc600078e004a */
[----:B------:R1:W-:Y:S01]  /*83de0*/  STL.64 [R1+0x18f8], R68 ;  /* 0x0018f84401007387 */ /* 0x0003e20000100a00 */
[----:B------:R-:W-:Y:S02]  /*83df0*/  IMAD.MOV.U32 R61, RZ, RZ, R88 ;  /* 0x000000ffff3d7224 */ /* 0x000fe400078e0058 */
[----:B------:R-:W-:Y:S01]  /*83e00*/  IMAD.MOV.U32 R60, RZ, RZ, R28 ;  /* 0x000000ffff3c7224 */ /* 0x000fe200078e001c */
[----:B------:R-:W-:Y:S01]  /*83e10*/  MOV R57, R25 ;  /* 0x0000001900397202 */ /* 0x000fe20000000f00 */
[----:B------:R-:W-:Y:S01]  /*83e20*/  IMAD.MOV.U32 R56, RZ, RZ, R24 ;  /* 0x000000ffff387224 */ /* 0x000fe200078e0018 */
[----:B------:R1:W-:Y:S01]  /*83e30*/  STL.64 [R1+0x18f0], R64 ;  /* 0x0018f04001007387 */ /* 0x0003e20000100a00 */
[----:B------:R-:W-:Y:S02]  /*83e40*/  IMAD.MOV.U32 R53, RZ, RZ, R21 ;  /* 0x000000ffff357224 */ /* 0x000fe400078e0015 */
[----:B--2---:R-:W-:Y:S02]  /*83e50*/  IMAD.MOV.U32 R52, RZ, RZ, R20 ;  /* 0x000000ffff347224 */ /* 0x004fe400078e0014 */
[----:B------:R-:W-:-:S02]  /*83e60*/  IMAD.MOV.U32 R51, RZ, RZ, R17 ;  /* 0x000000ffff337224 */ /* 0x000fc400078e0011 */
[----:B---3--:R-:W-:Y:S01]  /*83e70*/  IMAD.MOV.U32 R50, RZ, RZ, R16 ;  /* 0x000000ffff327224 */ /* 0x008fe200078e0010 */
[----:B------:R2:W-:Y:S04]  /*83e80*/  STL.64 [R1+0x18e8], R60 ;  /* 0x0018e83c01007387 */ /* 0x0005e80000100a00 */
[----:B------:R2:W-:Y:S04]  /*83e90*/  STL.64 [R1+0x18e0], R56 ;  /* 0x0018e03801007387 */ /* 0x0005e80000100a00 */
[----:B------:R2:W-:Y:S04]  /*83ea0*/  STL.64 [R1+0x18d8], R52 ;  /* 0x0018d83401007387 */ /* 0x0005e80000100a00 */
[----:B------:R2:W-:Y:S04]  /*83eb0*/  LDGSTS.E [R4+0x9f80], desc[UR6][R68.64], P0 ;  /* 0x09f8000044047fae */ /* 0x0005e80008121846 */
[----:B------:R2:W-:Y:S04]  /*83ec0*/  STL.64 [R1+0x18d0], R50 ;  /* 0x0018d03201007387 */ /* 0x0005e80000100a00 */
[----:B------:R2:W-:Y:S04]  /*83ed0*/  LDGSTS.E [R4+0xa380], desc[UR6][R64.64], P0 ;  /* 0x0a38000040047fae */ /* 0x0005e80008121846 */
[----:B------:R2:W-:Y:S04]  /*83ee0*/  LDGSTS.E [R4+0xa780], desc[UR6][R60.64], P0 ;  /* 0x0a7800003c047fae */ /* 0x0005e80008121846 */
[----:B------:R2:W-:Y:S04]  /*83ef0*/  LDGSTS.E [R4+0xab80], desc[UR6][R56.64], P0 ;  /* 0x0ab8000038047fae */ /* 0x0005e80008121846 */
[----:B------:R2:W-:Y:S04]  /*83f00*/  LDGSTS.E [R4+0xaf80], desc[UR6][R52.64], P0 ;  /* 0x0af8000034047fae */ /* 0x0005e80008121846 */
[----:B------:R2:W-:Y:S01]  /*83f10*/  LDGSTS.E [R4+0xb380], desc[UR6][R50.64], P0 ;  /* 0x0b38000032047fae */ /* 0x0005e20008121846 */
[----:B------:R-:W-:-:S02]  /*83f20*/  IMAD.MOV.U32 R49, RZ, RZ, R13 ;  /* 0x000000ffff317224 */ /* 0x000fc400078e000d */
[----:B------:R-:W-:Y:S02]  /*83f30*/  IMAD.MOV.U32 R23, RZ, RZ, R0 ;  /* 0x000000ffff177224 */ /* 0x000fe400078e0000 */
[----:B------:R-:W-:Y:S02]  /*83f40*/  IMAD.MOV.U32 R22, RZ, RZ, R3 ;  /* 0x000000ffff167224 */ /* 0x000fe400078e0003 */
[----:B------:R-:W-:Y:S02]  /*83f50*/  IMAD.MOV.U32 R20, RZ, RZ, R66 ;  /* 0x000000ffff147224 */ /* 0x000fe400078e0042 */
[----:B------:R-:W-:Y:S01]  /*83f60*/  IMAD.MOV.U32 R21, RZ, RZ, R58 ;  /* 0x000000ffff157224 */ /* 0x000fe200078e003a */
[----:B------:R-:W-:Y:S01]  /*83f70*/  MOV R48, R12 ;  /* 0x0000000c00307202 */ /* 0x000fe20000000f00 */
[----:B------:R-:W-:-:S04]  /*83f80*/  IMAD.MOV.U32 R45, RZ, RZ, R11 ;  /* 0x000000ffff2d7224 */ /* 0x000fc800078e000b */
[----:B------:R2:W-:Y:S04]  /*83f90*/  STL.64 [R1+0x18c8], R48 ;  /* 0x0018c83001007387 */ /* 0x0005e80000100a00 */
[----:B------:R2:W-:Y:S01]  /*83fa0*/  LDGSTS.E [R4+0xb780], desc[UR6][R48.64], P0 ;  /* 0x0b78000030047fae */ /* 0x0005e20008121846 */
[----:B------:R-:W-:Y:S01]  /*83fb0*/  IMAD.MOV.U32 R44, RZ, RZ, R10 ;  /* 0x000000ffff2c7224 */ /* 0x000fe200078e000a */
[----:B------:R-:W-:-:S04]  /*83fc0*/  MOV R41, R9 ;  /* 0x0000000900297202 */ /* 0x000fc80000000f00 */
[----:B------:R2:W-:Y:S04]  /*83fd0*/  STL.64 [R1+0x18c0], R44 ;  /* 0x0018c02c01007387 */ /* 0x0005e80000100a00 */
[----:B------:R2:W-:Y:S01]  /*83fe0*/  LDGSTS.E [R4+0xbb80], desc[UR6][R44.64], P0 ;  /* 0x0bb800002c047fae */ /* 0x0005e20008121846 */
[----:B------:R-:W-:Y:S02]  /*83ff0*/  IMAD.MOV.U32 R40, RZ, RZ, R8 ;  /* 0x000000ffff287224 */ /* 0x000fe400078e0008 */
[----:B------:R-:W-:Y:S02]  /*84000*/  IMAD.MOV.U32 R37, RZ, RZ, R240 ;  /* 0x000000ffff257224 */ /* 0x000fe400078e00f0 */
[----:B------:R-:W-:Y:S01]  /*84010*/  IMAD.MOV.U32 R36, RZ, RZ, R241 ;  /* 0x000000ffff247224 */ /* 0x000fe200078e00f1 */
[----:B------:R2:W-:Y:S04]  /*84020*/  STL.64 [R1+0x18b8], R40 ;  /* 0x0018b82801007387 */ /* 0x0005e80000100a00 */
[----:B------:R2:W-:Y:S04]  /*84030*/  STL.64 [R1+0x18b0], R36 ;  /* 0x0018b02401007387 */ /* 0x0005e80000100a00 */
[----:B------:R2:W-:Y:S04]  /*84040*/  LDGSTS.E [R4+0xbf80], desc[UR6][R40.64], P0 ;  /* 0x0bf8000028047fae */ /* 0x0005e80008121846 */
[----:B------:R2:W-:Y:S01]  /*84050*/  LDGSTS.E [R4+0xc380], desc[UR6][R36.64], P0 ;  /* 0x0c38000024047fae */ /* 0x0005e20008121846 */
[----:B------:R-:W-:-:S02]  /*84060*/  IMAD.MOV.U32 R16, RZ, RZ, R70 ;  /* 0x000000ffff107224 */ /* 0x000fc400078e0046 */
[----:B------:R-:W-:Y:S02]  /*84070*/  IMAD.MOV.U32 R17, RZ, RZ, R62 ;  /* 0x000000ffff117224 */ /* 0x000fe400078e003e */
        /* <DEDUP_REMOVED lines=8> */
[----:B-1----:R-:W-:Y:S02]  /*84100*/  IMAD.MOV.U32 R6, RZ, RZ, R39 ;  /* 0x000000ffff067224 */ /* 0x002fe400078e0027 */
[----:B------:R-:W-:Y:S01]  /*84110*/  IMAD.MOV.U32 R7, RZ, RZ, R38 ;  /* 0x000000ffff077224 */ /* 0x000fe200078e0026 */
[----:B------:R-:W-:-:S04]  /*84120*/  UIADD3 UR9, UR9, 0x1, URZ ;  /* 0x0000000109097890 */ /* 0x000fc8000fffe03f */
[----:B------:R-:W-:Y:S01]  /*84130*/  UISETP.NE.U32.AND UP0, UPT, UR9, UR8, UPT ;  /* 0x000000080900728c */ /* 0x000fe2000bf05070 */
[----:B----4-:R-:W-:Y:S02]  /*84140*/  LOP3.LUT R35, R35, R34, RZ, 0x3c, !PT ;  /* 0x0000002223237212 */ /* 0x010fe400078e3cff */
[----:B------:R-:W-:Y:S02]  /*84150*/  LOP3.LUT R31, R31, R30, RZ, 0x3c, !PT ;  /* 0x0000001e1f1f7212 */ /* 0x000fe400078e3cff */
[----:B------:R-:W-:Y:S02]  /*84160*/  LOP3.LUT R34, R35, R34, RZ, 0x3c, !PT ;  /* 0x0000002223227212 */ /* 0x000fe400078e3cff */
[----:B------:R-:W-:Y:S02]  /*84170*/  LOP3.LUT R30, R31, R30, RZ, 0x3c, !PT ;  /* 0x0000001e1f1e7212 */ /* 0x000fe400078e3cff */
[----:B------:R-:W-:Y:S01]  /*84180*/  LOP3.LUT R35, R35, R34, RZ, 0x3c, !PT ;  /* 0x0000002223237212 */ /* 0x000fe200078e3cff */
[----:B------:R-:W-:-:S02]  /*84190*/  IMAD.MOV.U32 R32, RZ, RZ, R243 ;  /* 0x000000ffff207224 */ /* 0x000fc400078e00f3 */
[----:B------:R-:W-:Y:S01]  /*841a0*/  IMAD.MOV.U32 R33, RZ, RZ, R242 ;  /* 0x000000ffff217224 */ /* 0x000fe200078e00f2 */
[----:B------:R-:W-:Y:S01]  /*841b0*/  LOP3.LUT R31, R31, R30, RZ, 0x3c, !PT ;  /* 0x0000001e1f1f7212 */ /* 0x000fe200078e3cff */
[----:B------:R2:W-:Y:S04]  /*841c0*/  STL.64 [R1+0x18a8], R34 ;  /* 0x0018a82201007387 */ /* 0x0005e80000100a00 */
[----:B------:R2:W-:Y:S04]  /*841d0*/  STL.64 [R1+0x18a0], R32 ;  /* 0x0018a02001007387 */ /* 0x0005e80000100a00 */
[----:B------:R2:W-:Y:S04]  /*841e0*/  STL.64 [R1+0x1898], R30 ;  /* 0x0018981e01007387 */ /* 0x0005e80000100a00 */
[----:B------:R2:W5:Y:S04]  /*841f0*/  LDL.LU R0, [R1+0x2ad8] ;  /* 0x002ad80001007983 */ /* 0x0005680000300800 */
[----:B------:R2:W5:Y:S04]  /*84200*/  LDL.LU R3, [R1+0x2ad4] ;  /* 0x002ad40001037983 */ /* 0x0005680000300800 */
[----:B------:R2:W-:Y:S04]  /*84210*/  LDGSTS.E [R4+0xc780], desc[UR6][R34.64], P0 ;  /* 0x0c78000022047fae */ /* 0x0005e80008121846 */
[----:B------:R2:W-:Y:S04]  /*84220*/  LDGSTS.E [R4+0xcb80], desc[UR6][R32.64], P0 ;  /* 0x0cb8000020047fae */ /* 0x0005e80008121846 */
[----:B------:R2:W-:Y:S01]  /*84230*/  LDGSTS.E [R4+0xcf80], desc[UR6][R30.64], P0 ;  /* 0x0cf800001e047fae */ /* 0x0005e20008121846 */
[----:B------:R-:W-:Y:S01]  /*84240*/  MOV R28, R26 ;  /* 0x0000001a001c7202 */ /* 0x000fe20000000f00 */
[----:B------:R-:W-:-:S02]  /*84250*/  IMAD.MOV.U32 R26, RZ, RZ, R27 ;  /* 0x000000ffff1a7224 */ /* 0x000fc400078e001b */
[----:B------:R-:W-:Y:S02]  /*84260*/  IMAD.MOV.U32 R27, RZ, RZ, R75 ;  /* 0x000000ffff1b7224 */ /* 0x000fe400078e004b */
[----:B------:R-:W-:Y:S01]  /*84270*/  IMAD.MOV.U32 R24, RZ, RZ, R19 ;  /* 0x000000ffff187224 */ /* 0x000fe200078e0013 */
[----:B------:R-:W-:Y:S01]  /*84280*/  MOV R25, R18 ;  /* 0x0000001200197202 */ /* 0x000fe20000000f00 */
[----:B------:R2:W-:Y:S01]  /*84290*/  STL.64 [R1+0x1890], R28 ;  /* 0x0018901c01007387 */ /* 0x0005e20000100a00 */
[----:B------:R-:W-:Y:S01]  /*842a0*/  MOV R18, R67 ;  /* 0x0000004300127202 */ /* 0x000fe20000000f00 */
[----:B------:R-:W-:Y:S02]  /*842b0*/  IMAD.MOV.U32 R19, RZ, RZ, R59 ;  /* 0x000000ffff137224 */ /* 0x000fe400078e003b */
[----:B------:R2:W-:Y:S04]  /*842c0*/  STL.64 [R1+0x1888], R26 ;  /* 0x0018881a01007387 */ /* 0x0005e80000100a00 */
[----:B------:R2:W-:Y:S04]  /*842d0*/  STL.64 [R1+0x1880], R24 ;  /* 0x0018801801007387 */ /* 0x0005e80000100a00 */
[----:B------:R2:W-:Y:S04]  /*842e0*/  STL.64 [R1+0x1878], R22 ;  /* 0x0018781601007387 */ /* 0x0005e80000100a00 */
        /* <DEDUP_REMOVED lines=20> */
[----:B------:R-:W-:-:S03]  /*84430*/  PLOP3.LUT P0, PT, PT, PT, UP0, 0x80, 0x0 ;  /* 0x000000000000781c */ /* 0x000fc60003f0f008 */
[----:B------:R-:W0:Y:S10]  /*84440*/  LDGDEPBAR ;  /* 0x00000000000079af */ /* 0x000e340000000000 */
[----:B--2---:R-:W-:Y:S05]  /*84450*/  @P0 BRA `(.L_x_1) ;  /* 0xfffffc6c00b00947 */ /* 0x004fea000383ffff */
.L_x_0:
[----:B-1----:R-:W-:Y:S01]  /*84460*/  MOV R16, UR7 ;  /* 0x0000000700107c02 */ /* 0x002fe20008000f00 */
[----:B------:R-:W-:Y:S01]  /*84470*/  STL [R1+0x2af4], R30 ;  /* 0x002af41e01007387 */ /* 0x000fe20000100800 */
[----:B------:R-:W-:Y:S01]  /*84480*/  MOV R14, UR6 ;  /* 0x00000006000e7c02 */ /* 0x000fe20008000f00 */
[----:B------:R-:W-:Y:S01]  /*84490*/  ULDC UR8, c[0x0][0x248] ;  /* 0x0000920000087ab9 */ /* 0x000fe20000000800 */
[----:B------:R-:W-:Y:S01]  /*844a0*/  MOV R15, UR4 ;  /* 0x00000004000f7c02 */ /* 0x000fe20008000f00 */
[----:B------:R-:W-:Y:S01]  /*844b0*/  STL [R1+0xc80], R16 ;  /* 0x000c801001007387 */ /* 0x000fe20000100800 */
[----:B------:R-:W-:Y:S01]  /*844c0*/  ULDC.64 UR20, c[0x0][0x228] ;  /* 0x00008a0000147ab9 */ /* 0x000fe20000000a00 */
[----:B------:R-:W-:Y:S01]  /*844d0*/  ULDC.64 UR10, c[0x0][0x228] ;  /* 0x00008a00000a7ab9 */ /* 0x000fe20000000a00 */
[----:B------:R-:W-:Y:S01]  /*844e0*/  ULDC UR9, c[0x0][0x248] ;  /* 0x0000920000097ab9 */ /* 0x000fe20000000800 */
[----:B------:R1:W-:Y:S01]  /*844f0*/  STL [R1+0xc7c], R14 ;  /* 0x000c7c0e01007387 */ /* 0x0003e20000100800 */
[----:B------:R-:W-:Y:S01]  /*84500*/  ULDC.64 UR12, c[0x0][0x228] ;  /* 0x00008a00000c7ab9 */ /* 0x000fe20000000a00 */
[----:B------:R-:W-:Y:S01]  /*84510*/  ULDC.64 UR14, c[0x0][0x228] ;  /* 0x00008a00000e7ab9 */ /* 0x000fe20000000a00 */
[----:B-----5:R-:W-:Y:S01]  /*84520*/  LOP3.LUT R0, R0, 0xffffefff, RZ, 0xc0, !PT ;  /* 0xffffefff00007812 */ /* 0x020fe200078ec0ff */
[----:B------:R-:W-:Y:S01]  /*84530*/  STL [R1+0xc78], R15 ;  /* 0x000c780f01007387 */ /* 0x000fe20000100800 */
[----:B------:R-:W-:Y:S01]  /*84540*/  ULDC UR16, c[0x0][0x248] ;  /* 0x0000920000107ab9 */ /* 0x000fe20000000800 */
[----:B------:R-:W-:Y:S01]  /*84550*/  ULDC UR17, c[0x0][0x248] ;  /* 0x0000920000117ab9 */ /* 0x000fe20000000800 */
[----:B------:R-:W-:Y:S01]  /*84560*/  ULDC UR18, c[0x0][0x248] ;  /* 0x0000920000127ab9 */ /* 0x000fe20000000800 */
[----:B------:R-:W-:Y:S01]  /*84570*/  ULDC UR22, c[0x0][0x248] ;  /* 0x0000920000167ab9 */ /* 0x000fe20000000800 */
[----:B------:R-:W-:Y:S01]  /*84580*/  ULDC UR26, c[0x0][0x248] ;  /* 0x00009200001a7ab9 */ /* 0x000fe20000000800 */
[C---:B-1----:R-:W-:Y:S01]  /*84590*/  IMAD R14, R3.reuse, UR8, RZ ;  /* 0x00000008030e7c24 */ /* 0x042fe2000f8e02ff */
[----:B------:R-:W-:Y:S01]  /*845a0*/  ULDC UR8, c[0x0][0x248] ;  /* 0x0000920000087ab9 */ /* 0x000fe20000000800 */
[----:B------:R-:W-:Y:S01]  /*845b0*/  ULDC UR30, c[0x0][0x248] ;  /* 0x00009200001e7ab9 */ /* 0x000fe20000000800 */
[----:B------:R-:W-:Y:S01]  /*845c0*/  ULDC UR34, c[0x0][0x248] ;  /* 0x0000920000227ab9 */ /* 0x000fe20000000800 */
[----:B------:R-:W-:Y:S01]  /*845d0*/  ULDC UR38, c[0x0][0x248] ;  /* 0x0000920000267ab9 */ /* 0x000fe20000000800 */
[----:B------:R1:W-:Y:S01]  /*845e0*/  STL [R1+0x1c80], R14 ;  /* 0x001c800e01007387 */ /* 0x0003e20000100800 */
[----:B------:R-:W-:Y:S01]  /*845f0*/  ULDC.64 UR58, c[0x0][0x228] ;  /* 0x00008a00003a7ab9 */ /* 0x000fe20000000a00 */
[----:B------:R-:W-:Y:S01]  /*84600*/  ULDC UR45, c[0x0][0x248] ;  /* 0x00009200002d7ab9 */ /* 0x000fe20000000800 */
[----:B------:R-:W-:Y:S01]  /*84610*/  ULDC UR49, c[0x0][0x248] ;  /* 0x0000920000317ab9 */ /* 0x000fe20000000800 */
[----:B------:R-:W-:Y:S01]  /*84620*/  ULDC.64 UR4, c[0x0][0x228] ;  /* 0x00008a0000047ab9 */ /* 0x000fe20000000a00 */
[----:B------:R-:W-:Y:S01]  /*84630*/  ULDC UR44, c[0x0][0x248] ;  /* 0x00009200002c7ab9 */ /* 0x000fe20000000800 */
[----:B------:R-:W-:-:S02]  /*84640*/  VIADD R42, R3, 0xd5 ;  /* 0x000000d5032a7836 */ /* 0x000fc40000000000 */
[C---:B------:R-:W-:Y:S01]  /*84650*/  VIADD R45, R3.reuse, 0xcf ;  /* 0x000000cf032d7836 */ /* 0x040fe20000000000 */
[C---:B------:R-:W-:Y:S01]  /*84660*/  IADD3 R48, R3.reuse, 0xc9, RZ ;  /* 0x000000c903307810 */ /* 0x040fe20007ffe0ff */
[----:B-1----:R-:W-:Y:S01]  /*84670*/  VIADD R14, R14, UR8 ;  /* 0x000000080e0e7c36 */ /* 0x002fe20008000000 */
[----:B------:R-:W-:Y:S01]  /*84680*/  ULDC UR8, c[0x0][0x248] ;  /* 0x0000920000087ab9 */ /* 0x000fe20000000800 */
[C---:B------:R-:W-:Y:S01]  /*84690*/  VIADD R51, R3.reuse, 0xc3 ;  /* 0x000000c303337836 */ /* 0x040fe20000000000 */
[----:B------:R-:W-:Y:S01]  /*846a0*/  LOP3.LUT R28, R28, 0x7fffffff, RZ, 0xc0, !PT ;  /* 0x7fffffff1c1c7812 */ /* 0x000fe200078ec0ff */
[C---:B------:R-:W-:Y:S01]  /*846b0*/  VIADD R54, R3.reuse, 0xbd ;  /* 0x000000bd03367836 */ /* 0x040fe20000000000 */
[----:B------:R1:W-:Y:S01]  /*846c0*/  STL [R1+0x1898], R14 ;  /* 0x0018980e01007387 */ /* 0x0003e20000100800 */
[C---:B------:R-:W-:Y:S01]  /*846d0*/  IADD3 R57, R3.reuse, 0xb7, RZ ;  /* 0x000000b703397810 */ /* 0x040fe20007ffe0ff */
[C---:B------:R-:W-:Y:S02]  /*846e0*/  VIADD R60, R3.reuse, 0xb1 ;  /* 0x000000b1033c7836 */ /* 0x040fe40000000000 */
[----:B------:R-:W-:-:S02]  /*846f0*/  VIADD R63, R3, 0xab ;  /* 0x000000ab033f7836 */ /* 0x000fc40000000000 */
[----:B------:R-:W-:Y:S01]  /*84700*/  VIADD R66, R3, 0xa5 ;  /* 0x000000a503427836 */ /* 0x000fe20000000000 */
[----:B------:R-:W-:Y:S01]  /*84710*/  LOP3.LUT R27, R27, 0xfbffffff, RZ, 0xc0, !PT ;  /* 0xfbffffff1b1b7812 */ /* 0x000fe200078ec0ff */
[C---:B------:R-:W-:Y:S01]  /*84720*/  VIADD R69, R3.reuse, 0x9f ;  /* 0x0000009f03457836 */ /* 0x040fe20000000000 */
[----:B------:R-:W-:Y:S01]  /*84730*/  LOP3.LUT R26, R26, 0xfbffffff, RZ, 0xc0, !PT ;  /* 0xfbffffff1a1a7812 */ /* 0x000fe200078ec0ff */
[----:B------:R-:W-:Y:S01]  /*84740*/  VIADD R72, R3, 0x99 ;  /* 0x0000009903487836 */ /* 0x000fe20000000000 */
[----:B-1----:R-:W-:Y:S01]  /*84750*/  IADD3 R14, R14, UR8, RZ ;  /* 0x000000080e0e7c10 */ /* 0x002fe2000fffe0ff */
[----:B------:R-:W-:Y:S01]  /*84760*/  ULDC UR8, c[0x0][0x248] ;  /* 0x0000920000087ab9 */ /* 0x000fe20000000800 */
[----:B------:R-:W-:Y:S01]  /*84770*/  LOP3.LUT R23, R23, 0xffbfffff, RZ, 0xc0, !PT ;  /* 0xffbfffff17177812 */ /* 0x000fe200078ec0ff */
[----:B------:R-:W-:Y:S01]  /*84780*/  ULDC UR41, c[0x0][0x248] ;  /* 0x0000920000297ab9 */ /* 0x000fe20000000800 */
[C---:B------:R-:W-:Y:S01]  /*84790*/  VIADD R32, R3.reuse, 0xee ;  /* 0x000000ee03207836 */ /* 0x040fe20000000000 */
[----:B------:R1:W-:Y:S01]  /*847a0*/  STL [R1+0x1640], R14 ;  /* 0x0016400e01007387 */ /* 0x0003e20000100800 */
[----:B------:R-:W-:Y:S01]  /*847b0*/  ULDC UR40, c[0x0][0x248] ;  /* 0x0000920000287ab9 */ /* 0x000fe20000000800 */
[----:B------:R-:W-:Y:S01]  /*847c0*/  ULDC UR39, c[0x0][0x248] ;  /* 0x0000920000277ab9 */ /* 0x000fe20000000800 */
[----:B------:R-:W-:Y:S01]  /*847d0*/  ULDC UR35, c[0x0][0x248] ;  /* 0x0000920000237ab9 */ /* 0x000fe20000000800 */
[C---:B------:R-:W-:Y:S01]  /*847e0*/  IADD3 R35, R3.reuse, 0xe8, RZ ;  /* 0x000000e803237810 */ /* 0x040fe20007ffe0ff */
[----:B------:R-:W-:Y:S01]  /*847f0*/  ULDC UR31, c[0x0][0x248] ;  /* 0x00009200001f7ab9 */ /* 0x000fe20000000800 */
[----:B------:R-:W-:Y:S01]  /*84800*/  ULDC UR29, c[0x0][0x248] ;  /* 0x00009200001d7ab9 */ /* 0x000fe20000000800 */
[----:B------:R-:W-:Y:S01]  /*84810*/  ULDC UR28, c[0x0][0x248] ;  /* 0x00009200001c7ab9 */ /* 0x000fe20000000800 */
[----:B------:R-:W-:Y:S01]  /*84820*/  ULDC UR27, c[0x0][0x248] ;  /* 0x00009200001b7ab9 */ /* 0x000fe20000000800 */
[C---:B------:R-:W-:Y:S01]  /*84830*/  VIADD R37, R3.reuse, 0xe2 ;  /* 0x000000e203257836 */ /* 0x040fe20000000000 */
[----:B------:R-:W-:Y:S01]  /*84840*/  ULDC UR25, c[0x0][0x248] ;  /* 0x0000920000197ab9 */ /* 0x000fe20000000800 */
[----:B-1----:R-:W-:Y:S01]  /*84850*/  VIADD R14, R14, UR8 ;  /* 0x000000080e0e7c36 */ /* 0x002fe20008000000 */
[----:B------:R-:W-:Y:S01]  /*84860*/  ULDC UR8, c[0x0][0x248] ;  /* 0x0000920000087ab9 */ /* 0x000fe20000000800 */
[----:B------:R-:W-:Y:S01]  /*84870*/  ULDC UR24, c[0x0][0x248] ;  /* 0x0000920000187ab9 */ /* 0x000fe20000000800 */
[C---:B------:R-:W-:Y:S01]  /*84880*/  VIADD R39, R3.reuse, 0xdc ;  /* 0x000000dc03277836 */ /* 0x040fe20000000000 */
[C---:B------:R-:W-:Y:S01]  /*84890*/  IADD3 R41, R3.reuse, 0xd6, RZ ;  /* 0x000000d603297810 */ /* 0x040fe20007ffe0ff */
[----:B------:R1:W-:Y:S01]  /*848a0*/  STL [R1+0xea8], R14 ;  /* 0x000ea80e01007387 */ /* 0x0003e20000100800 */
[C---:B------:R-:W-:Y:S01]  /*848b0*/  VIADD R44, R3.reuse, 0xd0 ;  /* 0x000000d0032c7836 */ /* 0x040fe20000000000 */
[----:B------:R-:W-:Y:S01]  /*848c0*/  ULDC UR23, c[0x0][0x248] ;  /* 0x0000920000177ab9 */ /* 0x000fe20000000800 */
[C---:B------:R-:W-:Y:S01]  /*848d0*/  VIADD R47, R3.reuse, 0xca ;  /* 0x000000ca032f7836 */ /* 0x040fe20000000000 */
[----:B------:R-:W-:Y:S01]  /*848e0*/  ULDC UR19, c[0x0][0x248] ;  /* 0x0000920000137ab9 */ /* 0x000fe20000000800 */
[----:B------:R-:W-:-:S02]  /*848f0*/  VIADD R50, R3, 0xc4 ;  /* 0x000000c403327836 */ /* 0x000fc40000000000 */
[C---:B------:R-:W-:Y:S02]  /*84900*/  VIADD R53, R3.reuse, 0xbe ;  /* 0x000000be03357836 */ /* 0x040fe40000000000 */
[C---:B------:R-:W-:Y:S02]  /*84910*/  VIADD R56, R3.reuse, 0xb8 ;  /* 0x000000b803387836 */ /* 0x040fe40000000000 */
[C---:B------:R-:W-:Y:S01]  /*84920*/  VIADD R59, R3.reuse, 0xb2 ;  /* 0x000000b2033b7836 */ /* 0x040fe20000000000 */
[C---:B------:R-:W-:Y:S01]  /*84930*/  IADD3 R62, R3.reuse, 0xac, RZ ;  /* 0x000000ac033e7810 */ /* 0x040fe20007ffe0ff */
[----:B-1----:R-:W-:Y:S01]  /*84940*/  VIADD R14, R14, UR8 ;  /* 0x000000080e0e7c36 */ /* 0x002fe20008000000 */
[----:B------:R-:W-:Y:S01]  /*84950*/  ULDC UR8, c[0x0][0x248] ;  /* 0x0000920000087ab9 */ /* 0x000fe20000000800 */
[C---:B------:R-:W-:Y:S02]  /*84960*/  VIADD R65, R3.reuse, 0xa6 ;  /* 0x000000a603417836 */ /* 0x040fe40000000000 */
[C---:B------:R-:W-:Y:S01]  /*84970*/  VIADD R68, R3.reuse, 0xa0 ;  /* 0x000000a003447836 */ /* 0x040fe20000000000 */
[----:B------:R1:W-:Y:S01]  /*84980*/  STL [R1+0xeac], R14 ;  /* 0x000eac0e01007387 */ /* 0x0003e20000100800 */
[C---:B------:R-:W-:Y:S01]  /*84990*/  IADD3 R71, R3.reuse, 0x9a, RZ ;  /* 0x0000009a03477810 */ /* 0x040fe20007ffe0ff */
[----:B------:R-:W-:-:S02]  /*849a0*/  VIADD R31, R3, 0xef ;  /* 0x000000ef031f7836 */ /* 0x000fc40000000000 */
[C---:B------:R-:W-:Y:S02]  /*849b0*/  VIADD R34, R3.reuse, 0xe9 ;  /* 0x000000e903227836 */ /* 0x040fe40000000000 */
[C---:B------:R-:W-:Y:S02]  /*849c0*/  VIADD R36, R3.reuse, 0xe3 ;  /* 0x000000e303247836 */ /* 0x040fe40000000000 */
[C---:B------:R-:W-:Y:S02]  /*849d0*/  VIADD R38, R3.reuse, 0xdd ;  /* 0x000000dd03267836 */ /* 0x040fe40000000000 */
[C---:B------:R-:W-:Y:S02]  /*849e0*/  VIADD R40, R3.reuse, 0xd7 ;  /* 0x000000d703287836 */ /* 0x040fe40000000000 */
[C---:B------:R-:W-:Y:S01]  /*849f0*/  VIADD R43, R3.reuse, 0xd1 ;  /* 0x000000d1032b7836 */ /* 0x040fe20000000000 */
[C---:B------:R-:W-:Y:S01]  /*84a00*/  IADD3 R46, R3.reuse, 0xcb, RZ ;  /* 0x000000cb032e7810 */ /* 0x040fe20007ffe0ff */
[----:B-1----:R-:W-:Y:S01]  /*84a10*/  VIADD R14, R14, UR8 ;  /* 0x000000080e0e7c36 */ /* 0x002fe20008000000 */
[----:B------:R-:W-:Y:S01]  /*84a20*/  ULDC UR8, c[0x0][0x248] ;  /* 0x0000920000087ab9 */ /* 0x000fe20000000800 */
[C---:B------:R-:W-:Y:S01]  /*84a30*/  VIADD R49, R3.reuse, 0xc5 ;  /* 0x000000c503317836 */ /* 0x040fe20000000000 */
[----:B------:R-:W-:Y:S01]  /*84a40*/  ULDC UR32, c[0x0][0x248] ;  /* 0x0000920000207ab9 */ /* 0x000fe20000000800 */
[C---:B------:R-:W-:Y:S01]  /*84a50*/  VIADD R52, R3.reuse, 0xbf ;  /* 0x000000bf03347836 */ /* 0x040fe20000000000 */
[----:B------:R1:W-:Y:S01]  /*84a60*/  STL [R1+0xeb0], R14 ;  /* 0x000eb00e01007387 */ /* 0x0003e20000100800 */
[----:B------:R-:W-:Y:S01]  /*84a70*/  ULDC UR33, c[0x0][0x248] ;  /* 0x0000920000217ab9 */ /* 0x000fe20000000800 */
[C---:B------:R-:W-:Y:S01]  /*84a80*/  IADD3 R55, R3.reuse, 0xb9, RZ ;  /* 0x000000b903377810 */ /* 0x040fe20007ffe0ff */
[----:B------:R-:W-:Y:S01]  /*84a90*/  ULDC UR36, c[0x0][0x248] ;  /* 0x0000920000247ab9 */ /* 0x000fe20000000800 */
[----:B------:R-:W-:Y:S01]  /*84aa0*/  ULDC UR37, c[0x0][0x248] ;  /* 0x0000920000257ab9 */ /* 0x000fe20000000800 */
[----:B------:R-:W-:Y:S01]  /*84ab0*/  ULDC UR42, c[0x0][0x248] ;  /* 0x00009200002a7ab9 */ /* 0x000fe20000000800 */
[C---:B------:R-:W-:Y:S01]  /*84ac0*/  VIADD R58, R3.reuse, 0xb3 ;  /* 0x000000b3033a7836 */ /* 0x040fe20000000000 */
[----:B------:R-:W-:Y:S01]  /*84ad0*/  ULDC UR43, c[0x0][0x248] ;  /* 0x00009200002b7ab9 */ /* 0x000fe20000000800 */
[----:B------:R-:W-:Y:S01]  /*84ae0*/  ULDC UR46, c[0x0][0x248] ;  /* 0x00009200002e7ab9 */ /* 0x000fe20000000800 */
[----:B------:R-:W-:Y:S01]  /*84af0*/  ULDC UR47, c[0x0][0x248] ;  /* 0x00009200002f7ab9 */ /* 0x000fe20000000800 */
[----:B-1----:R-:W-:Y:S01]  /*84b00*/  VIADD R14, R14, UR8 ;  /* 0x000000080e0e7c36 */ /* 0x002fe20008000000 */
[----:B------:R-:W-:Y:S01]  /*84b10*/  ULDC UR8, c[0x0][0x248] ;  /* 0x0000920000087ab9 */ /* 0x000fe20000000800 */
[----:B------:R-:W-:Y:S01]  /*84b20*/  ULDC UR48, c[0x0][0x248] ;  /* 0x0000920000307ab9 */ /* 0x000fe20000000800 */
[C---:B------:R-:W-:Y:S01]  /*84b30*/  VIADD R61, R3.reuse, 0xad ;  /* 0x000000ad033d7836 */ /* 0x040fe20000000000 */
[----:B------:R-:W-:Y:S01]  /*84b40*/  ULDC UR50, c[0x0][0x248] ;  /* 0x0000920000327ab9 */ /* 0x000fe20000000800 */
[----:B------:R1:W-:Y:S01]  /*84b50*/  STL [R1+0xeb4], R14 ;  /* 0x000eb40e01007387 */ /* 0x0003e20000100800 */
[----:B------:R-:W-:Y:S01]  /*84b60*/  ULDC UR51, c[0x0][0x248] ;  /* 0x0000920000337ab9 */ /* 0x000fe20000000800 */
[----:B------:R-:W-:Y:S01]  /*84b70*/  ULDC UR52, c[0x0][0x248] ;  /* 0x0000920000347ab9 */ /* 0x000fe20000000800 */
[C---:B------:R-:W-:Y:S01]  /*84b80*/  VIADD R64, R3.reuse, 0xa7 ;  /* 0x000000a703407836 */ /* 0x040fe20000000000 */
[----:B------:R-:W-:Y:S01]  /*84b90*/  ULDC UR53, c[0x0][0x248] ;  /* 0x0000920000357ab9 */ /* 0x000fe20000000800 */
[C---:B------:R-:W-:Y:S01]  /*84ba0*/  VIADD R67, R3.reuse, 0xa1 ;  /* 0x000000a103437836 */ /* 0x040fe20000000000 */
[----:B------:R-:W-:Y:S01]  /*84bb0*/  ULDC UR54, c[0x0][0x248] ;  /* 0x0000920000367ab9 */ /* 0x000fe20000000800 */
[C---:B------:R-:W-:Y:S01]  /*84bc0*/  VIADD R70, R3.reuse, 0x9b ;  /* 0x0000009b03467836 */ /* 0x040fe20000000000 */
[----:B------:R-:W-:Y:S01]  /*84bd0*/  ULDC UR55, c[0x0][0x248] ;  /* 0x0000920000377ab9 */ /* 0x000fe20000000800 */
[----:B------:R-:W-:Y:S01]  /*84be0*/  VIADD R33, R3, 0xea ;  /* 0x000000ea03217836 */ /* 0x000fe20000000000 */
[----:B-1----:R-:W-:Y:S01]  /*84bf0*/  IADD3 R14, R14, UR8, RZ ;  /* 0x000000080e0e7c10 */ /* 0x002fe2000fffe0ff */
[----:B------:R-:W-:Y:S01]  /*84c00*/  ULDC UR8, c[0x0][0x248] ;  /* 0x0000920000087ab9 */ /* 0x000fe20000000800 */
[----:B------:R-:W-:Y:S01]  /*84c10*/  ULDC UR56, c[0x0][0x248] ;  /* 0x0000920000387ab9 */ /* 0x000fe20000000800 */
[----:B------:R-:W-:Y:S01]  /*84c20*/  ULDC UR57, c[0x0][0x248] ;  /* 0x0000920000397ab9 */ /* 0x000fe20000000800 */
[----:B------:R-:W-:Y:S01]  /*84c30*/  LOP3.LUT R24, R24, 0x7fffffff, RZ, 0xc0, !PT ;  /* 0x7fffffff18187812 */ /* 0x000fe200078ec0ff */
[----:B------:R1:W-:Y:S01]  /*84c40*/  STL [R1+0xeb8], R14 ;  /* 0x000eb80e01007387 */ /* 0x0003e20000100800 */
[----:B------:R-:W-:-:S02]  /*84c50*/  LOP3.LUT R25, R25, 0x7fffffff, RZ, 0xc0, !PT ;  /* 0x7fffffff19197812 */ /* 0x000fc400078ec0ff */
[----:B------:R-:W-:Y:S02]  /*84c60*/  LOP3.LUT R29, R29, 0xbfffffff, RZ, 0xc0, !PT ;  /* 0xbfffffff1d1d7812 */ /* 0x000fe400078ec0ff */
[----:B------:R-:W-:Y:S02]  /*84c70*/  LOP3.LUT R22, R22, 0x7fffffff, RZ, 0xc0, !PT ;  /* 0x7fffffff16167812 */ /* 0x000fe400078ec0ff */
[----:B------:R-:W-:Y:S02]  /*84c80*/  LOP3.LUT R21, R21, 0xffffff7f, RZ, 0xc0, !PT ;  /* 0xffffff7f15157812 */ /* 0x000fe400078ec0ff */
[----:B------:R-:W-:Y:S01]  /*84c90*/  LOP3.LUT R20, R20, 0xbfffffff, RZ, 0xc0, !PT ;  /* 0xbfffffff14147812 */ /* 0x000fe200078ec0ff */
[----:B-1----:R-:W-:Y:S01]  /*84ca0*/  VIADD R14, R14, UR8 ;  /* 0x000000080e0e7c36 */ /* 0x002fe20008000000 */
[----:B------:R-:W-:Y:S01]  /*84cb0*/  ULDC UR8, c[0x0][0x248] ;  /* 0x0000920000087ab9 */ /* 0x000fe20000000800 */
[----:B------:R-:W-:Y:S02]  /*84cc0*/  LOP3.LUT R19, R19, 0x7fffffff, RZ, 0xc0, !PT ;  /* 0x7fffffff13137812 */ /* 0x000fe400078ec0ff */
        /* <DEDUP_REMOVED lines=15> */
[----:B------:R-:W-:Y:S01]  /*84dc0*/  LOP3.LUT R2, R2, 0x7fffffff, RZ, 0xc0, !PT ;  /* 0x7fffffff02027812 */ /* 0x000fe200078ec0ff */
[C---:B------:R-:W-:Y:S02]  /*84dd0*/  VIADD R252, R3.reuse, 0x111 ;  /* 0x0000011103fc7836 */ /* 0x040fe40000000000 */
[C---:B------:R-:W-:Y:S02]  /*84de0*/  VIADD R251, R3.reuse, 0x112 ;  /* 0x0000011203fb7836 */ /* 0x040fe40000000000 */
[C---:B------:R-:W-:Y:S02]  /*84df0*/  VIADD R250, R3.reuse, 0x113 ;  /* 0x0000011303fa7836 */ /* 0x040fe40000000000 */
[----:B------:R-:W-:-:S02]  /*84e00*/  VIADD R249, R3, 0x114 ;  /* 0x0000011403f97836 */ /* 0x000fc40000000000 */
[C---:B------:R-:W-:Y:S02]  /*84e10*/  VIADD R247, R3.reuse, 0x116 ;  /* 0x0000011603f77836 */ /* 0x040fe40000000000 */
[C---:B------:R-:W-:Y:S01]  /*84e20*/  VIADD R246, R3.reuse, 0x117 ;  /* 0x0000011703f67836 */ /* 0x040fe20000000000 */
[C---:B------:R-:W-:Y:S01]  /*84e30*/  IADD3 R248, R3.reuse, 0x115, RZ ;  /* 0x0000011503f87810 */ /* 0x040fe20007ffe0ff */
[----:B-1----:R-:W-:Y:S01]  /*84e40*/  VIADD R14, R14, UR8 ;  /* 0x000000080e0e7c36 */ /* 0x002fe20008000000 */
[----:B------:R-:W-:Y:S01]  /*84e50*/  ULDC UR8, c[0x0][0x248] ;  /* 0x0000920000087ab9 */ /* 0x000fe20000000800 */
[C---:B------:R-:W-:Y:S01]  /*84e60*/  IADD3 R243, R3.reuse, 0x11a, RZ ;  /* 0x0000011a03f37810 */ /* 0x040fe20007ffe0ff */
[C---:B------:R-:W-:Y:S02]  /*84e70*/  VIADD R244, R3.reuse, 0x119 ;  /* 0x0000011903f47836 */ /* 0x040fe40000000000 */
[C---:B------:R-:W-:Y:S01]  /*84e80*/  VIADD R245, R3.reuse, 0x118 ;  /* 0x0000011803f57836 */ /* 0x040fe20000000000 */
[----:B------:R1:W-:Y:S01]  /*84e90*/  STL [R1+0xec4], R14 ;  /* 0x000ec40e01007387 */ /* 0x0003e20000100800 */
[----:B------:R-:W-:-:S02]  /*84ea0*/  VIADD R242, R3, 0x11b ;  /* 0x0000011b03f27836 */ /* 0x000fc40000000000 */
[C---:B------:R-:W-:Y:S02]  /*84eb0*/  VIADD R241, R3.reuse, 0x11c ;  /* 0x0000011c03f17836 */ /* 0x040fe40000000000 */
[C---:B------:R-:W-:Y:S02]  /*84ec0*/  VIADD R240, R3.reuse, 0x11d ;  /* 0x0000011d03f07836 */ /* 0x040fe40000000000 */
[C---:B------:R-:W-:Y:S01]  /*84ed0*/  VIADD R239, R3.reuse, 0x11e ;  /* 0x0000011e03ef7836 */ /* 0x040fe20000000000 */
[C---:B------:R-:W-:Y:S01]  /*84ee0*/  IADD3 R238, R3.reuse, 0x11f, RZ ;  /* 0x0000011f03ee7810 */ /* 0x040fe20007ffe0ff */
[C---:B------:R-:W-:Y:S02]  /*84ef0*/  VIADD R237, R3.reuse, 0x120 ;  /* 0x0000012003ed7836 */ /* 0x040fe40000000000 */
[C---:B------:R-:W-:Y:S02]  /*84f00*/  VIADD R236, R3.reuse, 0x121 ;  /* 0x0000012103ec7836 */ /* 0x040fe40000000000 */
[----:B------:R-:W-:-:S02]  /*84f10*/  VIADD R235, R3, 0x122 ;  /* 0x0000012203eb7836 */ /* 0x000fc40000000000 */
[C---:B------:R-:W-:Y:S01]  /*84f20*/  VIADD R234, R3.reuse, 0x123 ;  /* 0x0000012303ea7836 */ /* 0x040fe20000000000 */
[C---:B------:R-:W-:Y:S01]  /*84f30*/  IADD3 R233, R3.reuse, 0x124, RZ ;  /* 0x0000012403e97810 */ /* 0x040fe20007ffe0ff */
[----:B-1----:R-:W-:Y:S01]  /*84f40*/  VIADD R14, R14, UR8 ;  /* 0x000000080e0e7c36 */ /* 0x002fe20008000000 */
[----:B------:R-:W-:Y:S01]  /*84f50*/  ULDC UR8, c[0x0][0x248] ;  /* 0x0000920000087ab9 */ /* 0x000fe20000000800 */
[C---:B------:R-:W-:Y:S02]  /*84f60*/  VIADD R232, R3.reuse, 0x125 ;  /* 0x0000012503e87836 */ /* 0x040fe40000000000 */
[C---:B------:R-:W-:Y:S01]  /*84f70*/  VIADD R230, R3.reuse, 0x127 ;  /* 0x0000012703e67836 */ /* 0x040fe20000000000 */
[----:B------:R1:W-:Y:S01]  /*84f80*/  STL [R1+0xec8], R14 ;  /* 0x000ec80e01007387 */ /* 0x0003e20000100800 */
[C---:B------:R-:W-:Y:S02]  /*84f90*/  VIADD R231, R3.reuse, 0x126 ;  /* 0x0000012603e77836 */ /* 0x040fe40000000000 */
[C---:B------:R-:W-:Y:S01]  /*84fa0*/  VIADD R229, R3.reuse, 0x128 ;  /* 0x0000012803e57836 */ /* 0x040fe20000000000 */
[C---:B------:R-:W-:Y:S01]  /*84fb0*/  IADD3 R228, R3.reuse, 0x129, RZ ;  /* 0x0000012903e47810 */ /* 0x040fe20007ffe0ff */
[----:B------:R-:W-:-:S02]  /*84fc0*/  VIADD R227, R3, 0x12a ;  /* 0x0000012a03e37836 */ /* 0x000fc40000000000 */
[C---:B------:R-:W-:Y:S02]  /*84fd0*/  VIADD R224, R3.reuse, 0x12d ;  /* 0x0000012d03e07836 */ /* 0x040fe40000000000 */
[C---:B------:R-:W-:Y:S01]  /*84fe0*/  VIADD R225, R3.reuse, 0x12c ;  /* 0x0000012c03e17836 */ /* 0x040fe20000000000 */
[----:B-1----:R-:W-:Y:S01]  /*84ff0*/  IADD3 R14, R14, UR8, RZ ;  /* 0x000000080e0e7c10 */ /* 0x002fe2000fffe0ff */
[----:B------:R-:W-:Y:S01]  /*85000*/  ULDC UR8, c[0x0][0x248] ;  /* 0x0000920000087ab9 */ /* 0x000fe20000000800 */
[C---:B------:R-:W-:Y:S01]  /*85010*/  VIADD R226, R3.reuse, 0x12b ;  /* 0x0000012b03e27836 */ /* 0x040fe20000000000 */
[C---:B------:R-:W-:Y:S01]  /*85020*/  IADD3 R223, R3.reuse, 0x12e, RZ ;  /* 0x0000012e03df7810 */ /* 0x040fe20007ffe0ff */
[C---:B------:R-:W-:Y:S01]  /*85030*/  VIADD R222, R3.reuse, 0x12f ;  /* 0x0000012f03de7836 */ /* 0x040fe20000000000 */
[----:B------:R1:W-:Y:S01]  /*85040*/  STL [R1+0xecc], R14 ;  /* 0x000ecc0e01007387 */ /* 0x0003e20000100800 */
[C---:B------:R-:W-:Y:S02]  /*85050*/  VIADD R221, R3.reuse, 0x130 ;  /* 0x0000013003dd7836 */ /* 0x040fe40000000000 */
[----:B------:R-:W-:-:S02]  /*85060*/  VIADD R220, R3, 0x131 ;  /* 0x0000013103dc7836 */ /* 0x000fc40000000000 */
[C---:B------:R-:W-:Y:S01]  /*85070*/  VIADD R219, R3.reuse, 0x132 ;  /* 0x0000013203db7836 */ /* 0x040fe20000000000 */
[C---:B------:R-:W-:Y:S01]  /*85080*/  IADD3 R218, R3.reuse, 0x133, RZ ;  /* 0x0000013303da7810 */ /* 0x040fe20007ffe0ff */
[C---:B------:R-:W-:Y:S02]  /*85090*/  VIADD R217, R3.reuse, 0x134 ;  /* 0x0000013403d97836 */ /* 0x040fe40000000000 */
[C---:B------:R-:W-:Y:S02]  /*850a0*/  VIADD R216, R3.reuse, 0x135 ;  /* 0x0000013503d87836 */ /* 0x040fe40000000000 */
[C---:B------:R-:W-:Y:S01]  /*850b0*/  VIADD R215, R3.reuse, 0x136 ;  /* 0x0000013603d77836 */ /* 0x040fe20000000000 */
[C---:B------:R-:W-:Y:S01]  /*850c0*/  IADD3 R213, R3.reuse, 0x138, RZ ;  /* 0x0000013803d57810 */ /* 0x040fe20007ffe0ff */
[----:B-1----:R-:W-:Y:S01]  /*850d0*/  VIADD R14, R14, UR8 ;  /* 0x000000080e0e7c36 */ /* 0x002fe20008000000 */
[----:B------:R-:W-:Y:S01]  /*850e0*/  ULDC UR8, c[0x0][0x248] ;  /* 0x0000920000087ab9 */ /* 0x000fe20000000800 */
[----:B------:R-:W-:-:S02]  /*850f0*/  VIADD R212, R3, 0x139 ;  /* 0x0000013903d47836 */ /* 0x000fc40000000000 */
[C---:B------:R-:W-:Y:S01]  /*85100*/  VIADD R214, R3.reuse, 0x137 ;  /* 0x0000013703d67836 */ /* 0x040fe20000000000 */
[----:B------:R1:W-:Y:S01]  /*85110*/  STL [R1+0xed0], R14 ;  /* 0x000ed00e01007387 */ /* 0x0003e20000100800 */
[C---:B------:R-:W-:Y:S02]  /*85120*/  VIADD R211, R3.reuse, 0x13a ;  /* 0x0000013a03d37836 */ /* 0x040fe40000000000 */
[C---:B------:R-:W-:Y:S02]  /*85130*/  VIADD R210, R3.reuse, 0x13b ;  /* 0x0000013b03d27836 */ /* 0x040fe40000000000 */
[C---:B------:R-:W-:Y:S01]  /*85140*/  VIADD R209, R3.reuse, 0x13c ;  /* 0x0000013c03d17836 */ /* 0x040fe20000000000 */
[C---:B------:R-:W-:Y:S01]  /*85150*/  IADD3 R208, R3.reuse, 0x13d, RZ ;  /* 0x0000013d03d07810 */ /* 0x040fe20007ffe0ff */
[C---:B------:R-:W-:Y:S02]  /*85160*/  VIADD R207, R3.reuse, 0x13e ;  /* 0x0000013e03cf7836 */ /* 0x040fe40000000000 */
[----:B------:R-:W-:-:S02]  /*85170*/  VIADD R206, R3, 0x13f ;  /* 0x0000013f03ce7836 */ /* 0x000fc40000000000 */
        /* <DEDUP_REMOVED lines=8> */
[----:B------:R-:W-:-:S02]  /*85200*/  VIADD R200, R3, 0x145 ;  /* 0x0000014503c87836 */ /* 0x000fc40000000000 */
[C---:B------:R-:W-:Y:S01]  /*85210*/  VIADD R199, R3.reuse, 0x146 ;  /* 0x0000014603c77836 */ /* 0x040fe20000000000 */
[C---:B------:R-:W-:Y:S01]  /*85220*/  IADD3 R198, R3.reuse, 0x147, RZ ;  /* 0x0000014703c67810 */ /* 0x040fe20007ffe0ff */
[C---:B------:R-:W-:Y:S02]  /*85230*/  VIADD R196, R3.reuse, 0x149 ;  /* 0x0000014903c47836 */ /* 0x040fe40000000000 */
        /* <DEDUP_REMOVED lines=10> */
[C---:B------:R-:W-:Y:S01]  /*852e0*/  VIADD R189, R3.reuse, 0x150 ;  /* 0x0000015003bd7836 */ /* 0x040fe20000000000 */
[C---:B------:R-:W-:Y:S01]  /*852f0*/  IADD3 R188, R3.reuse, 0x151, RZ ;  /* 0x0000015103bc7810 */ /* 0x040fe20007ffe0ff */
        /* <DEDUP_REMOVED lines=11> */
[C---:B------:R-:W-:Y:S01]  /*853b0*/  VIADD R180, R3.reuse, 0x159 ;  /* 0x0000015903b47836 */ /* 0x040fe20000000000 */
[C---:B------:R-:W-:Y:S01]  /*853c0*/  IADD3 R178, R3.reuse, 0x15b, RZ ;  /* 0x0000015b03b27810 */ /* 0x040fe20007ffe0ff */
[----:B------:R-:W-:-:S02]  /*853d0*/  VIADD R177, R3, 0x15c ;  /* 0x0000015c03b17836 */ /* 0x000fc40000000000 */
[C---:B------:R-:W-:Y:S02]  /*853e0*/  VIADD R176, R3.reuse, 0x15d ;  /* 0x0000015d03b07836 */ /* 0x040fe40000000000 */
[C---:B------:R-:W-:Y:S02]  /*853f0*/  VIADD R175, R3.reuse, 0x15e ;  /* 0x0000015e03af7836 */ /* 0x040fe40000000000 */
[C---:B------:R-:W-:Y:S01]  /*85400*/  VIADD R174, R3.reuse, 0x15f ;  /* 0x0000015f03ae7836 */ /* 0x040fe20000000000 */
[----:B-1----:R-:W-:Y:S01]  /*85410*/  IADD3 R14, R14, UR8, RZ ;  /* 0x000000080e0e7c10 */ /* 0x002fe2000fffe0ff */
[----:B------:R-:W-:Y:S01]  /*85420*/  ULDC UR8, c[0x0][0x248] ;  /* 0x0000920000087ab9 */ /* 0x000fe20000000800 */
[C---:B------:R-:W-:Y:S01]  /*85430*/  IADD3 R173, R3.reuse, 0x160, RZ ;  /* 0x0000016003ad7810 */ /* 0x040fe20007ffe0ff */
        /* <DEDUP_REMOVED lines=17> */
[C---:B------:R-:W-:Y:S01]  /*85550*/  VIADD R159, R3.reuse, 0x16e ;  /* 0x0000016e039f7836 */ /* 0x040fe20000000000 */
[C---:B------:R-:W-:Y:S01]  /*85560*/  IADD3 R158, R3.reuse, 0x16f, RZ ;  /* 0x0000016f039e7810 */ /* 0x040fe20007ffe0ff */
[C---:B------:R-:W-:Y:S02]  /*85570*/  VIADD R157, R3.reuse, 0x170 ;  /* 0x00000170039d7836 */ /* 0x040fe40000000000 */
        /* <DEDUP_REMOVED lines=37> */
[----:B------:R-:W-:Y:S01]  /*857d0*/  VIADD R129, R3, 0x18c ;  /* 0x0000018c03817836 */ /* 0x000fe20000000000 */
[----:B------:R-:W-:-:S04]  /*857e0*/  DEPBAR.LE SB0, 0x0 ;  /* 0x000080000000791a */ /* 0x000fc80000000000 */
[----:B-1----:R-:W-:Y:S01]  /*857f0*/  IADD3 R14, R14, UR8, RZ ;  /* 0x000000080e0e7c10 */ /* 0x002fe2000fffe0ff */
[----:B------:R-:W-:-:S04]  /*85800*/  ULDC UR8, c[0x0][0x248] ;  /* 0x0000920000087ab9 */ /* 0x000fc80000000800 */
[----:B------:R1:W-:Y:S02]  /*85810*/  STL [R1+0xef4], R14 ;  /* 0x000ef40e01007387 */ /* 0x0003e40000100800 */
[----:B-1----:R-:W-:Y:S01]  /*85820*/  VIADD R14, R14, UR8 ;  /* 0x000000080e0e7c36 */ /* 0x002fe20008000000 */
        /* <DEDUP_REMOVED lines=516> */
[----:B------:R-:W-:-:S03]  /*87870*/  ULDC UR8, c[0x0][0x248] ;  /* 0x0000920000087ab9 */ /* 0x000fc60000000800 */
[----:B------:R-:W-:Y:S01]  /*87880*/  VIADD R15, R14, UR8 ;  /* 0x000000080e0f7c36 */ /* 0x000fe20008000000 */
[----:B------:R1:W-:Y:S01]  /*87890*/  STL [R1+0x178c], R14 ;  /* 0x00178c0e01007387 */ /* 0x0003e20000100800 */
[----:B------:R-:W-:-:S03]  /*878a0*/  ULDC UR8, c[0x0][0x248] ;  /* 0x0000920000087ab9 */ /* 0x000fc60000000800 */
[----:B------:R-:W2:Y:S04]  /*878b0*/  LDL R17, [R1+0x44] ;  /* 0x0000440001117983 */ /* 0x000ea80000100800 */
[----:B------:R3:W-:Y:S01]  /*878c0*/  STL [R1+0x1790], R15 ;  /* 0x0017900f01007387 */ /* 0x0007e20000100800 */
[----:B-1----:R-:W-:-:S04]  /*878d0*/  IADD3 R14, R3, 0xed, RZ ;  /* 0x000000ed030e7810 */ /* 0x002fc80007ffe0ff */
[----:B------:R-:W-:Y:S01]  /*878e0*/  ISETP.GE.AND P3, PT, R14, UR21, PT ;  /* 0x000000150e007c0c */ /* 0x000fe2000bf66270 */
[----:B------:R-:W-:Y:S01]  /*878f0*/  VIADD R14, R3, 0xe7 ;  /* 0x000000e7030e7836 */ /* 0x000fe20000000000 */
[----:B------:R-:W-:Y:S01]  /*87900*/  UMOV UR7, UR58 ;  /* 0x0000003a00077c82 */ /* 0x000fe20008000000 */
[----:B------:R-:W-:Y:S01]  /*87910*/  UMOV UR6, UR4 ;  /* 0x0000000400067c82 */ /* 0x000fe20008000000 */
[----:B---3--:R-:W-:Y:S01]  /*87920*/  VIADD R15, R15, UR8 ;  /* 0x000000080f0f7c36 */ /* 0x008fe20008000000 */
[----:B------:R-:W-:Y:S01]  /*87930*/  ULDC UR8, c[0x0][0x248] ;  /* 0x0000920000087ab9 */ /* 0x000fe20000000800 */
[----:B------:R-:W-:Y:S01]  /*87940*/  ISETP.GE.AND P2, PT, R14, UR11, PT ;  /* 0x0000000b0e007c0c */ /* 0x000fe2000bf46270 */
[----:B------:R-:W-:Y:S01]  /*87950*/  ULDC UR11, c[0x0][0x248] ;  /* 0x00009200000b7ab9 */ /* 0x000fe20000000800 */
[----:B------:R-:W-:Y:S01]  /*87960*/  IMAD.U32 R119, RZ, RZ, UR5 ;  /* 0x00000005ff777e24 */ /* 0x000fe2000f8e00ff */
[----:B------:R1:W-:Y:S01]  /*87970*/  STL [R1+0x1794], R15 ;  /* 0x0017940f01007387 */ /* 0x0003e20000100800 */
[----:B------:R-:W-:Y:S01]  /*87980*/  IADD3 R14, R3, 0xe1, RZ ;  /* 0x000000e1030e7810 */ /* 0x000fe20007ffe0ff */
[----:B------:R-:W-:Y:S01]  /*87990*/  ULDC.64 UR4, c[0x0][0x228] ;  /* 0x00008a0000047ab9 */ /* 0x000fe20000000a00 */
[----:B------:R-:W-:Y:S01]  /*879a0*/  ULDC UR21, c[0x0][0x248] ;  /* 0x0000920000157ab9 */ /* 0x000fe20000000800 */
[----:B-1----:R-:W-:Y:S01]  /*879b0*/  VIADD R15, R15, UR8 ;  /* 0x000000080f0f7c36 */ /* 0x002fe20008000000 */
[----:B------:R-:W-:-:S03]  /*879c0*/  ULDC UR8, c[0x0][0x248] ;  /* 0x0000920000087ab9 */ /* 0x000fc60000000800 */
[----:B------:R-:W-:Y:S01]  /*879d0*/  VIADD R16, R15, UR8 ;  /* 0x000000080f107c36 */ /* 0x000fe20008000000 */
[----:B------:R1:W-:Y:S01]  /*879e0*/  STL [R1+0x1798], R15 ;  /* 0x0017980f01007387 */ /* 0x0003e20000100800 */
[----:B------:R-:W-:-:S03]  /*879f0*/  ULDC UR8, c[0x0][0x248] ;  /* 0x0000920000087ab9 */ /* 0x000fc60000000800 */
[----:B------:R-:W3:Y:S01]  /*87a00*/  LDL R124, [R1+0x48] ;  /* 0x00004800017c7983 */ /* 0x000ee20000100800 */
[----:B------:R-:W-:Y:S01]  /*87a10*/  ISETP.GE.AND P1, PT, R14, UR13, PT ;  /* 0x0000000d0e007c0c */ /* 0x000fe2000bf26270 */
[----:B------:R-:W-:Y:S01]  /*87a20*/  VIADD R14, R3, 0xdb ;  /* 0x000000db030e7836 */ /* 0x000fe20000000000 */
[----:B------:R-:W-:Y:S01]  /*87a30*/  ULDC UR13, c[0x0][0x248] ;  /* 0x00009200000d7ab9 */ /* 0x000fe20000000800 */
[----:B------:R4:W-:Y:S01]  /*87a40*/  STL [R1+0x179c], R16 ;  /* 0x00179c1001007387 */ /* 0x0009e20000100800 */
[----:B-1----:R-:W1:Y:S02]  /*87a50*/  LDC R15, c[0x0][0x244] ;  /* 0x00009100ff0f7b82 */ /* 0x002e640000000800 */
[----:B------:R-:W-:Y:S01]  /*87a60*/  ISETP.GE.AND P0, PT, R14, UR15, PT ;  /* 0x0000000f0e007c0c */ /* 0x000fe2000bf06270 */
[----:B------:R-:W-:Y:S01]  /*87a70*/  ULDC UR15, c[0x0][0x248] ;  /* 0x00009200000f7ab9 */ /* 0x000fe20000000800 */
[----:B----4-:R-:W-:Y:S01]  /*87a80*/  VIADD R16, R16, UR8 ;  /* 0x0000000810107c36 */ /* 0x010fe20008000000 */
[----:B------:R-:W-:-:S04]  /*87a90*/  ULDC UR8, c[0x0][0x248] ;  /* 0x0000920000087ab9 */ /* 0x000fc80000000800 */
[----:B------:R4:W-:Y:S02]  /*87aa0*/  STL [R1+0x17a0], R16 ;  /* 0x0017a01001007387 */ /* 0x0009e40000100800 */
[----:B----4-:R-:W-:Y:S01]  /*87ab0*/  VIADD R16, R16, UR8 ;  /* 0x0000000810107c36 */ /* 0x010fe20008000000 */
[----:B------:R-:W-:-:S04]  /*87ac0*/  ULDC UR8, c[0x0][0x248] ;  /* 0x0000920000087ab9 */ /* 0x000fc80000000800 */
[----:B------:R4:W-:Y:S02]  /*87ad0*/  STL [R1+0x17a4], R16 ;  /* 0x0017a41001007387 */ /* 0x0009e40000100800 */
[----:B----4-:R-:W-:Y:S01]  /*87ae0*/  VIADD R16, R16, UR8 ;  /* 0x0000000810107c36 */ /* 0x010fe20008000000 */
[----:B------:R-:W-:-:S04]  /*87af0*/  ULDC UR8, c[0x0][0x244] ;  /* 0x0000910000087ab9 */ /* 0x000fc80000000800 */
[----:B------:R4:W-:Y:S02]  /*87b00*/  STL [R1+0x17a8], R16 ;  /* 0x0017a81001007387 */ /* 0x0009e40000100800 */
[----:B----4-:R-:W-:Y:S01]  /*87b10*/  IADD3 R16, R16, UR9, RZ ;  /* 0x0000000910107c10 */ /* 0x010fe2000fffe0ff */
[----:B------:R-:W-:-:S04]  /*87b20*/  ULDC UR9, c[0x0][0x248] ;  /* 0x0000920000097ab9 */ /* 0x000fc80000000800 */
[----:B------:R-:W-:Y:S01]  /*87b30*/  VIADD R30, R16, UR9 ;  /* 0x00000009101e7c36 */ /* 0x000fe20008000000 */
[----:B------:R-:W-:Y:S04]  /*87b40*/  STL [R1+0x17ac], R16 ;  /* 0x0017ac1001007387 */ /* 0x000fe80000100800 */
[----:B------:R4:W-:Y:S01]  /*87b50*/  STL [R1+0x17b0], R30 ;  /* 0x0017b01e01007387 */ /* 0x0009e20000100800 */
[----:B--2---:R-:W-:Y:S01]  /*87b60*/  IMAD R14, R17, UR8, RZ ;  /* 0x00000008110e7c24 */ /* 0x004fe2000f8e02ff */
[----:B------:R-:W-:-:S03]  /*87b70*/  ULDC.64 UR8, c[0x0][0x220] ;  /* 0x0000880000087ab9 */ /* 0x000fc60000000a00 */
[----:B-1----:R-:W-:Y:S01]  /*87b80*/  IMAD R15, R15, 0x20, R14 ;  /* 0x000000200f0f7824 */ /* 0x002fe200078e020e */
[----:B------:R-:W-:Y:S01]  /*87b90*/  BAR.SYNC.DEFER_BLOCKING 0x0 ;  /* 0x0000000000007b1d */ /* 0x000fe20000010000 */
[----:B---3--:R-:W-:-:S05]  /*87ba0*/  ISETP.LT.AND P4, PT, R124, UR10, !P3 ;  /* 0x0000000a7c007c0c */ /* 0x008fca000df81270 */
[----:B------:R-:W-:Y:S01]  /*87bb0*/  ULDC UR10, c[0x0][0x248] ;  /* 0x00009200000a7ab9 */ /* 0x000fe20000000800 */
[----:B------:R-:W-:Y:S01]  /*87bc0*/  ISETP.LT.AND P5, PT, R124, UR12, !P2 ;  /* 0x0000000c7c007c0c */ /* 0x000fe2000d7a1270 */
[----:B----4-:R-:W-:Y:S01]  /*87bd0*/  VIADD R30, R30, UR10 ;  /* 0x0000000a1e1e7c36 */ /* 0x010fe20008000000 */
[----:B------:R-:W-:Y:S01]  /*87be0*/  ULDC UR10, c[0x0][0x248] ;  /* 0x00009200000a7ab9 */ /* 0x000fe20000000800 */
[----:B------:R-:W-:-:S03]  /*87bf0*/  ULDC UR12, c[0x0][0x248] ;  /* 0x00009200000c7ab9 */ /* 0x000fc60000000800 */
[----:B------:R1:W-:Y:S01]  /*87c00*/  STL [R1+0x17b4], R30 ;  /* 0x0017b41e01007387 */ /* 0x0003e20000100800 */
[----:B------:R-:W-:Y:S02]  /*87c10*/  @P4 LOP3.LUT R0, R0, 0x1000, RZ, 0xfc, !PT ;  /* 0x0000100000004812 */ /* 0x000fe400078efcff */
[----:B------:R-:W-:Y:S01]  /*87c20*/  LEA R16, P4, R14, UR8, 0x2 ;  /* 0x000000080e107c11 */ /* 0x000fe2000f8810ff */
[----:B------:R-:W-:Y:S01]  /*87c30*/  ULDC UR8, c[0x0][0x248] ;  /* 0x0000920000087ab9 */ /* 0x000fe20000000800 */
[----:B------:R-:W-:Y:S01]  /*87c40*/  LOP3.LUT R0, R0, 0xfffffbff, RZ, 0xc0, !PT ;  /* 0xfffffbff00007812 */ /* 0x000fe200078ec0ff */
[----:B-1----:R-:W-:Y:S01]  /*87c50*/  VIADD R30, R30, UR8 ;  /* 0x000000081e1e7c36 */ /* 0x002fe20008000000 */
[----:B------:R-:W-:Y:S01]  /*87c60*/  LEA.HI.X.SX32 R17, R14, UR9, 0x2, P4 ;  /* 0x000000090e117c11 */ /* 0x000fe2000a0f16ff */
[----:B------:R1:W-:Y:S01]  /*87c70*/  STL [R1+0x2ad8], R16 ;  /* 0x002ad81001007387 */ /* 0x0003e20000100800 */
[----:B------:R-:W-:Y:S01]  /*87c80*/  ULDC.64 UR8, c[0x0][0x220] ;  /* 0x0000880000087ab9 */ /* 0x000fe20000000a00 */
[----:B------:R-:W-:-:S02]  /*87c90*/  @P5 LOP3.LUT R0, R0, 0x400, RZ, 0xfc, !PT ;  /* 0x0000040000005812 */ /* 0x000fc400078efcff */
[----:B------:R-:W-:Y:S01]  /*87ca0*/  STL [R1+0x2ad4], R17 ;  /* 0x002ad41101007387 */ /* 0x000fe20000100800 */
[C---:B------:R-:W-:Y:S01]  /*87cb0*/  LEA R14, P4, R15.reuse, UR8, 0x2 ;  /* 0x000000080f0e7c11 */ /* 0x040fe2000f8810ff */
[----:B------:R-:W-:Y:S01]  /*87cc0*/  ULDC UR8, c[0x0][0x248] ;  /* 0x0000920000087ab9 */ /* 0x000fe20000000800 */
[----:B------:R-:W-:Y:S01]  /*87cd0*/  LOP3.LUT R0, R0, 0xfffffeff, RZ, 0xc0, !PT ;  /* 0xfffffeff00007812 */ /* 0x000fe200078ec0ff */
[----:B------:R-:W-:Y:S01]  /*87ce0*/  STL [R1+0x17b8], R30 ;  /* 0x0017b81e01007387 */ /* 0x000fe20000100800 */
[----:B------:R-:W-:Y:S01]  /*87cf0*/  LEA.HI.X.SX32 R15, R15, UR9, 0x2, P4 ;  /* 0x000000090f0f7c11 */ /* 0x000fe2000a0f16ff */
[----:B------:R-:W-:Y:S01]  /*87d00*/  ULDC UR9, c[0x0][0x248] ;  /* 0x0000920000097ab9 */ /* 0x000fe20000000800 */
[----:B-1----:R-:W-:Y:S01]  /*87d10*/  IADD3 R16, R30, UR10, RZ ;  /* 0x0000000a1e107c10 */ /* 0x002fe2000fffe0ff */
[----:B------:R-:W-:Y:S01]  /*87d20*/  ULDC UR10, c[0x0][0x248] ;  /* 0x00009200000a7ab9 */ /* 0x000fe20000000800 */
[----:B------:R-:W-:Y:S01]  /*87d30*/  ISETP.LT.AND P4, PT, R124, UR14, !P1 ;  /* 0x0000000e7c007c0c */ /* 0x000fe2000cf81270 */
[----:B------:R-:W-:-:S02]  /*87d40*/  ULDC UR14, c[0x0][0x248] ;  /* 0x00009200000e7ab9 */ /* 0x000fc40000000800 */
[----:B------:R1:W-:Y:S04]  /*87d50*/  STL [R1+0x17bc], R16 ;  /* 0x0017bc1001007387 */ /* 0x0003e80000100800 */
[----:B------:R2:W-:Y:S04]  /*87d60*/  STL [R1+0x2ae0], R14 ;  /* 0x002ae00e01007387 */ /* 0x0005e80000100800 */
[----:B------:R-:W-:Y:S01]  /*87d70*/  STL [R1+0x2adc], R15 ;  /* 0x002adc0f01007387 */ /* 0x000fe20000100800 */
[----:B-1----:R-:W-:Y:S01]  /*87d80*/  VIADD R16, R16, UR8 ;  /* 0x0000000810107c36 */ /* 0x002fe20008000000 */
[----:B------:R-:W-:Y:S01]  /*87d90*/  ULDC UR8, c[0x0][0x248] ;  /* 0x0000920000087ab9 */ /* 0x000fe20000000800 */
[----:B------:R-:W-:-:S02]  /*87da0*/  @P4 LOP3.LUT R0, R0, 0x100, RZ, 0xfc, !PT ;  /* 0x0000010000004812 */ /* 0x000fc400078efcff */
[----:B--2---:R-:W-:Y:S01]  /*87db0*/  VIADD R14, R16, UR8 ;  /* 0x00000008100e7c36 */ /* 0x004fe20008000000 */
[----:B------:R-:W-:Y:S01]  /*87dc0*/  STL [R1+0x17c0], R16 ;  /* 0x0017c01001007387 */ /* 0x000fe20000100800 */
[----:B------:R-:W-:-:S03]  /*87dd0*/  ULDC UR8, c[0x0][0x248] ;  /* 0x0000920000087ab9 */ /* 0x000fc60000000800 */
        /* <DEDUP_REMOVED lines=71> */
[----:B------:R-:W-:Y:S01]  /*88250*/  LOP3.LUT R0, R0, 0xfffff7ff, RZ, 0xc0, !PT ;  /* 0xfffff7ff00007812 */ /* 0x000fe200078ec0ff */
[----:B------:R-:W-:-:S03]  /*88260*/  ULDC UR10, c[0x0][0x248] ;  /* 0x00009200000a7ab9 */ /* 0x000fc60000000800 */
[----:B------:R1:W-:Y:S02]  /*88270*/  STL [R1+0x1824], R14 ;  /* 0x0018240e01007387 */ /* 0x0003e40000100800 */
[----:B-1----:R-:W-:Y:S01]  /*88280*/  VIADD R14, R14, UR11 ;  /* 0x0000000b0e0e7c36 */ /* 0x002fe20008000000 */
[----:B------:R-:W-:Y:S01]  /*88290*/  MOV R117, UR5 ;  /* 0x0000000500757c02 */ /* 0x000fe20008000f00 */
[----:B------:R-:W-:-:S03]  /*882a0*/  ULDC UR11, c[0x0][0x248] ;  /* 0x00009200000b7ab9 */ /* 0x000fc60000000800 */
        /* <DEDUP_REMOVED lines=36> */
[----:B------:R1:W-:Y:S04]  /*884f0*/  STL [R1+0x1858], R14 ;  /* 0x0018580e01007387 */ /* 0x0003e80000100800 */
[----:B------:R-:W2:Y:S01]  /*88500*/  LDL R17, [R1+0x44] ;  /* 0x0000440001117983 */ /* 0x000ea20000100800 */
[----:B-1----:R-:W-:Y:S01]  /*88510*/  VIADD R14, R14, UR38 ;  /* 0x000000260e0e7c36 */ /* 0x002fe20008000000 */
[----:B------:R-:W-:-:S04]  /*88520*/  ULDC UR38, c[0x0][0x248] ;  /* 0x0000920000267ab9 */ /* 0x000fc80000000800 */
[----:B------:R1:W-:Y:S02]  /*88530*/  STL [R1+0x185c], R14 ;  /* 0x00185c0e01007387 */ /* 0x0003e40000100800 */
[----:B-1----:R-:W-:-:S05]  /*88540*/  VIADD R14, R14, UR45 ;  /* 0x0000002d0e0e7c36 */ /* 0x002fca0008000000 */
[----:B------:R1:W-:Y:S02]  /*88550*/  STL [R1+0x1860], R14 ;  /* 0x0018600e01007387 */ /* 0x0003e40000100800 */
[----:B-1----:R-:W-:Y:S01]  /*88560*/  VIADD R14, R14, UR49 ;  /* 0x000000310e0e7c36 */ /* 0x002fe20008000000 */
[----:B------:R-:W-:-:S04]  /*88570*/  ULDC UR49, c[0x0][0x248] ;  /* 0x0000920000317ab9 */ /* 0x000fc80000000800 */
[----:B------:R1:W-:Y:S02]  /*88580*/  STL [R1+0x1864], R14 ;  /* 0x0018640e01007387 */ /* 0x0003e40000100800 */
[----:B-1----:R-:W-:Y:S01]  /*88590*/  IADD3 R14, R14, UR44, RZ ;  /* 0x0000002c0e0e7c10 */ /* 0x002fe2000fffe0ff */
[----:B------:R-:W-:-:S04]  /*885a0*/  ULDC.64 UR44, c[0x0][0x228] ;  /* 0x00008a00002c7ab9 */ /* 0x000fc80000000a00 */
[----:B------:R1:W-:Y:S02]  /*885b0*/  STL [R1+0x1868], R14 ;  /* 0x0018680e01007387 */ /* 0x0003e40000100800 */
[----:B-1----:R-:W-:-:S05]  /*885c0*/  VIADD R14, R14, UR13 ;  /* 0x0000000d0e0e7c36 */ /* 0x002fca0008000000 */
[----:B------:R1:W-:Y:S02]  /*885d0*/  STL [R1+0x186c], R14 ;  /* 0x00186c0e01007387 */ /* 0x0003e40000100800 */
[----:B-1----:R-:W-:Y:S01]  /*885e0*/  VIADD R14, R14, UR12 ;  /* 0x0000000c0e0e7c36 */ /* 0x002fe20008000000 */
[----:B------:R-:W-:Y:S02]  /*885f0*/  ULDC.64 UR12, c[0x0][0x228] ;  /* 0x00008a00000c7ab9 */ /* 0x000fe40000000a00 */
[----:B------:R-:W-:Y:S01]  /*88600*/  IMAD.U32 R112, RZ, RZ, UR13 ;  /* 0x0000000dff707e24 */ /* 0x000fe2000f8e00ff */
[----:B------:R-:W-:Y:S01]  /*88610*/  UMOV UR5, UR12 ;  /* 0x0000000c00057c82 */ /* 0x000fe20008000000 */
[----:B------:R-:W-:Y:S01]  /*88620*/  ULDC.64 UR12, c[0x0][0x228] ;  /* 0x00008a00000c7ab9 */ /* 0x000fe20000000a00 */
[----:B------:R1:W-:Y:S02]  /*88630*/  STL [R1+0x1870], R14 ;  /* 0x0018700e01007387 */ /* 0x0003e40000100800 */
[----:B-1----:R-:W-:-:S05]  /*88640*/  VIADD R14, R14, UR11 ;  /* 0x0000000b0e0e7c36 */ /* 0x002fca0008000000 */
[----:B------:R1:W-:Y:S02]  /*88650*/  STL [R1+0x1874], R14 ;  /* 0x0018740e01007387 */ /* 0x0003e40000100800 */
[----:B-1----:R-:W-:Y:S01]  /*88660*/  VIADD R14, R14, UR10 ;  /* 0x0000000a0e0e7c36 */ /* 0x002fe20008000000 */
[----:B------:R-:W-:-:S04]  /*88670*/  ULDC.64 UR10, c[0x0][0x228] ;  /* 0x00008a00000a7ab9 */ /* 0x000fc80000000a00 */
[----:B------:R1:W-:Y:S02]  /*88680*/  STL [R1+0x1878], R14 ;  /* 0x0018780e01007387 */ /* 0x0003e40000100800 */
[----:B-1----:R-:W-:-:S05]  /*88690*/  IADD3 R14, R14, UR9, RZ ;  /* 0x000000090e0e7c10 */ /* 0x002fca000fffe0ff */
[----:B------:R1:W-:Y:S02]  /*886a0*/  STL [R1+0x187c], R14 ;  /* 0x00187c0e01007387 */ /* 0x0003e40000100800 */
[----:B-1----:R-:W-:Y:S01]  /*886b0*/  VIADD R14, R14, UR8 ;  /* 0x000000080e0e7c36 */ /* 0x002fe20008000000 */
[----:B------:R-:W-:Y:S01]  /*886c0*/  ULDC.64 UR8, c[0x0][0x228] ;  /* 0x00008a0000087ab9 */ /* 0x000fe20000000a00 */
[C---:B--2---:R-:W-:Y:S02]  /*886d0*/  ISETP.LT.AND P3, PT, R17.reuse, UR7, !P3 ;  /* 0x0000000711007c0c */ /* 0x044fe4000df61270 */
[C---:B------:R-:W-:Y:S01]  /*886e0*/  ISETP.LT.AND P2, PT, R17.reuse, UR6, !P2 ;  /* 0x0000000611007c0c */ /* 0x040fe2000d741270 */
[----:B------:R-:W-:Y:S01]  /*886f0*/  ULDC.64 UR6, c[0x0][0x228] ;  /* 0x00008a0000067ab9 */ /* 0x000fe20000000a00 */
[----:B------:R-:W-:-:S09]  /*88700*/  ISETP.LT.AND P1, PT, R17, UR4, !P1 ;  /* 0x0000000411007c0c */ /* 0x000fd2000cf21270 */
[----:B------:R-:W-:-:S04]  /*88710*/  @P3 LOP3.LUT R0, R0, 0x800, RZ, 0xfc, !PT ;  /* 0x0000080000003812 */ /* 0x000fc800078efcff */
[----:B------:R-:W-:-:S04]  /*88720*/  LOP3.LUT R0, R0, 0xfffffdff, RZ, 0xc0, !PT ;  /* 0xfffffdff00007812 */ /* 0x000fc800078ec0ff */
[----:B------:R-:W-:-:S04]  /*88730*/  @P2 LOP3.LUT R0, R0, 0x200, RZ, 0xfc, !PT ;  /* 0x0000020000002812 */ /* 0x000fc800078efcff */
[----:B------:R-:W-:-:S04]  /*88740*/  LOP3.LUT R0, R0, 0xffffff7f, RZ, 0xc0, !PT ;  /* 0xffffff7f00007812 */ /* 0x000fc800078ec0ff */
[----:B------:R-:W-:Y:S02]  /*88750*/  @P1 LOP3.LUT R0, R0, 0x80, RZ, 0xfc, !PT ;  /* 0x0000008000001812 */ /* 0x000fe400078efcff */
[----:B------:R-:W-:Y:S02]  /*88760*/  ISETP.LT.AND P1, PT, R124, UR12, !P0 ;  /* 0x0000000c7c007c0c */ /* 0x000fe4000c721270 */
[----:B------:R-:W-:Y:S02]  /*88770*/  ISETP.LT.AND P0, PT, R17, UR5, !P0 ;  /* 0x0000000511007c0c */ /* 0x000fe4000c701270 */
[----:B------:R-:W-:-:S09]  /*88780*/  LOP3.LUT R0, R0, 0xffffffbf, RZ, 0xc0, !PT ;  /* 0xffffffbf00007812 */ /* 0x000fd200078ec0ff */
[----:B------:R-:W-:-:S04]  /*88790*/  @P1 LOP3.LUT R0, R0, 0x40, RZ, 0xfc, !PT ;  /* 0x0000004000001812 */ /* 0x000fc800078efcff */
[----:B------:R-:W-:-:S04]  /*887a0*/  LOP3.LUT R0, R0, 0xffffffdf, RZ, 0xc0, !PT ;  /* 0xffffffdf00007812 */ /* 0x000fc800078ec0ff */
[----:B------:R-:W-:Y:S02]  /*887b0*/  @P0 LOP3.LUT R0, R0, 0x20, RZ, 0xfc, !PT ;  /* 0x0000002000000812 */ /* 0x000fe400078efcff */
[----:B------:R-:W-:Y:S01]  /*887c0*/  ISETP.GE.AND P0, PT, R42, UR13, PT ;  /* 0x0000000d2a007c0c */ /* 0x000fe2000bf06270 */
[----:B------:R-:W-:Y:S01]  /*887d0*/  UMOV UR4, UR6 ;  /* 0x0000000600047c82 */ /* 0x000fe20008000000 */
[----:B------:R-:W-:Y:S01]  /*887e0*/  LOP3.LUT R0, R0, 0xffffffef, RZ, 0xc0, !PT ;  /* 0xffffffef00007812 */ /* 0x000fe200078ec0ff */
[----:B------:R-:W-:Y:S01]  /*887f0*/  IMAD.U32 R109, RZ, RZ, UR7 ;  /* 0x00000007ff6d7e24 */ /* 0x000fe2000f8e00ff */
[----:B------:R-:W-:Y:S01]  /*88800*/  ISETP.LT.AND P1, PT, R124, UR10, !P0 ;  /* 0x0000000a7c007c0c */ /* 0x000fe2000c721270 */
[----:B------:R-:W-:Y:S01]  /*88810*/  ULDC.64 UR6, c[0x0][0x228] ;  /* 0x00008a0000067ab9 */ /* 0x000fe20000000a00 */
[----:B------:R-:W-:Y:S01]  /*88820*/  ISETP.LT.AND P0, PT, R17, UR4, !P0 ;  /* 0x0000000411007c0c */ /* 0x000fe2000c701270 */
[----:B------:R-:W-:-:S10]  /*88830*/  ULDC.64 UR12, c[0x0][0x228] ;  /* 0x00008a00000c7ab9 */ /* 0x000fd40000000a00 */
        /* <DEDUP_REMOVED lines=21> */
[----:B------:R-:W-:Y:S01]  /*88990*/  UMOV UR5, UR6 ;  /* 0x0000000600057c82 */ /* 0x000fe20008000000 */
[----:B------:R-:W-:-:S11]  /*889a0*/  ULDC.64 UR8, c[0x0][0x228] ;  /* 0x00008a0000087ab9 */ /* 0x000fd60000000a00 */
[----:B------:R-:W-:Y:S02]  /*889b0*/  @P0 LOP3.LUT R28, R28, 0x80000000, RZ, 0xfc, !PT ;  /* 0x800000001c1c0812 */ /* 0x000fe400078efcff */
[----:B------:R-:W-:Y:S01]  /*889c0*/  ISETP.GE.AND P0, PT, R51, UR13, PT ;  /* 0x0000000d33007c0c */ /* 0x000fe2000bf06270 */
[----:B------:R-:W-:Y:S01]  /*889d0*/  ULDC.64 UR12, c[0x0][0x228] ;  /* 0x00008a00000c7ab9 */ /* 0x000fe20000000a00 */
        /* <DEDUP_REMOVED lines=8> */
[----:B------:R-:W-:-:S03]  /*88a60*/  ULDC.64 UR10, c[0x0][0x228] ;  /* 0x00008a00000a7ab9 */ /* 0x000fc60000000a00 */
[----:B------:R-:W-:Y:S02]  /*88a70*/  ISETP.LT.AND P1, PT, R124, UR8, !P0 ;  /* 0x000000087c007c0c */ /* 0x000fe4000c721270 */
[----:B------:R-:W-:Y:S01]  /*88a80*/  MOV R103, UR7 ;  /* 0x0000000700677c02 */ /* 0x000fe20008000f00 */
[----:B------:R-:W-:Y:S02]  /*88a90*/  ULDC.64 UR6, c[0x0][0x228] ;  /* 0x00008a0000067ab9 */ /* 0x000fe40000000a00 */
[----:B------:R-:W-:Y:S01]  /*88aa0*/  UMOV UR4, UR6 ;  /* 0x0000000600047c82 */ /* 0x000fe20008000000 */
[----:B------:R-:W-:Y:S02]  /*88ab0*/  LOP3.LUT R28, R28, 0xefffffff, RZ, 0xc0, !PT ;  /* 0xefffffff1c1c7812 */ /* 0x000fe400078ec0ff */
[----:B------:R-:W-:-:S05]  /*88ac0*/  ISETP.LT.AND P0, PT, R17, UR4, !P0 ;  /* 0x0000000411007c0c */ /* 0x000fca000c701270 */
[----:B------:R-:W-:-:S04]  /*88ad0*/  @P1 LOP3.LUT R28, R28, 0x10000000, RZ, 0xfc, !PT ;  /* 0x100000001c1c1812 */ /* 0x000fc800078efcff */
[----:B------:R-:W-:-:S04]  /*88ae0*/  LOP3.LUT R28, R28, 0xf7ffffff, RZ, 0xc0, !PT ;  /* 0xf7ffffff1c1c7812 */ /* 0x000fc800078ec0ff */
[----:B------:R-:W-:Y:S02]  /*88af0*/  @P0 LOP3.LUT R28, R28, 0x8000000, RZ, 0xfc, !PT ;  /* 0x080000001c1c0812 */ /* 0x000fe400078efcff */
[----:B------:R-:W-:Y:S01]  /*88b00*/  ISETP.GE.AND P0, PT, R57, UR9, PT ;  /* 0x0000000939007c0c */ /* 0x000fe2000bf06270 */
[----:B------:R-:W-:Y:S01]  /*88b10*/  IMAD.U32 R99, RZ, RZ, UR7 ;  /* 0x00000007ff637e24 */ /* 0x000fe2000f8e00ff */
[----:B------:R-:W-:Y:S01]  /*88b20*/  ULDC.64 UR6, c[0x0][0x228] ;  /* 0x00008a0000067ab9 */ /* 0x000fe20000000a00 */
[----:B------:R-:W-:Y:S01]  /*88b30*/  LOP3.LUT R28, R28, 0xfbffffff, RZ, 0xc0, !PT ;  /* 0xfbffffff1c1c7812 */ /* 0x000fe200078ec0ff */
[----:B------:R-:W-:Y:S01]  /*88b40*/  ULDC.64 UR8, c[0x0][0x228] ;  /* 0x00008a0000087ab9 */ /* 0x000fe20000000a00 */
[----:B------:R-:W-:Y:S01]  /*88b50*/  ISETP.LT.AND P1, PT, R124, UR12, !P0 ;  /* 0x0000000c7c007c0c */ /* 0x000fe2000c721270 */
[----:B------:R-:W-:Y:S02]  /*88b60*/  UMOV UR5, UR6 ;  /* 0x0000000600057c82 */ /* 0x000fe40008000000 */
[----:B------:R-:W-:-:S10]  /*88b70*/  ISETP.LT.AND P0, PT, R17, UR5, !P0 ;  /* 0x0000000511007c0c */ /* 0x000fd4000c701270 */
        /* <DEDUP_REMOVED lines=28> */
[----:B------:R-:W-:Y:S01]  /*88d40*/  UMOV UR5, UR10 ;  /* 0x0000000a00057c82 */ /* 0x000fe20008000000 */
[----:B------:R-:W-:Y:S01]  /*88d50*/  ISETP.LT.AND P1, PT, R124, UR12, !P0 ;  /* 0x0000000c7c007c0c */ /* 0x000fe2000c721270 */
[----:B------:R-:W-:Y:S01]  /*88d60*/  UMOV UR4, UR6 ;  /* 0x0000000600047c82 */ /* 0x000fe20008000000 */
[----:B------:R-:W-:Y:S01]  /*88d70*/  UMOV UR60, UR11 ;  /* 0x0000000b003c7c82 */ /* 0x000fe20008000000 */
[----:B------:R-:W-:Y:S01]  /*88d80*/  ISETP.LT.AND P0, PT, R17, UR4, !P0 ;  /* 0x0000000411007c0c */ /* 0x000fe2000c701270 */
[----:B------:R-:W-:Y:S01]  /*88d90*/  ULDC.64 UR10, c[0x0][0x228] ;  /* 0x00008a00000a7ab9 */ /* 0x000fe20000000a00 */
[----:B------:R-:W-:-:S08]  /*88da0*/  ULDC.64 UR8, c[0x0][0x228] ;  /* 0x00008a0000087ab9 */ /* 0x000fd00000000a00 */
[----:B------:R-:W-:-:S04]  /*88db0*/  @P1 LOP3.LUT R27, R27, 0x4000000, RZ, 0xfc, !PT ;  /* 0x040000001b1b1812 */ /* 0x000fc800078efcff */
[----:B------:R-:W-:-:S04]  /*88dc0*/  LOP3.LUT R27, R27, 0xfdffffff, RZ, 0xc0, !PT ;  /* 0xfdffffff1b1b7812 */ /* 0x000fc800078ec0ff */
[----:B------:R-:W-:Y:S02]  /*88dd0*/  @P0 LOP3.LUT R27, R27, 0x2000000, RZ, 0xfc, !PT ;  /* 0x020000001b1b0812 */ /* 0x000fe400078efcff */
[----:B------:R-:W-:Y:S01]  /*88de0*/  ISETP.GE.AND P0, PT, R69, UR13, PT ;  /* 0x0000000d45007c0c */ /* 0x000fe2000bf06270 */
[----:B------:R-:W-:Y:S01]  /*88df0*/  UMOV UR6, UR7 ;  /* 0x0000000700067c82 */ /* 0x000fe20008000000 */
[----:B------:R-:W-:Y:S01]  /*88e00*/  UMOV UR4, UR9 ;  /* 0x0000000900047c82 */ /* 0x000fe20008000000 */
[----:B------:R1:W-:Y:S01]  /*88e10*/  STL [R1+0x1880], R14 ;  /* 0x0018800e01007387 */ /* 0x0003e20000100800 */
[----:B------:R-:W-:Y:S01]  /*88e20*/  ISETP.LT.AND P1, PT, R124, UR10, !P0 ;  /* 0x0000000a7c007c0c */ /* 0x000fe2000c721270 */
[----:B------:R-:W-:Y:S01]  /*88e30*/  ULDC.64 UR12, c[0x0][0x228] ;  /* 0x00008a00000c7ab9 */ /* 0x000fe20000000a00 */
[----:B------:R-:W-:Y:S01]  /*88e40*/  ISETP.LT.AND P0, PT, R17, UR5, !P0 ;  /* 0x0000000511007c0c */ /* 0x000fe2000c701270 */
[----:B------:R-:W-:Y:S01]  /*88e50*/  UMOV UR7, UR8 ;  /* 0x0000000800077c82 */ /* 0x000fe20008000000 */
[----:B------:R-:W-:-:S09]  /*88e60*/  ULDC.64 UR8, c[0x0][0x228] ;  /* 0x00008a0000087ab9 */ /* 0x000fd20000000a00 */
[----:B------:R-:W-:-:S04]  /*88e70*/  @P1 LOP3.LUT R26, R26, 0x4000000, RZ, 0xfc, !PT ;  /* 0x040000001a1a1812 */ /* 0x000fc800078efcff */
[----:B------:R-:W-:-:S04]  /*88e80*/  LOP3.LUT R26, R26, 0xfeffffff, RZ, 0xc0, !PT ;  /* 0xfeffffff1a1a7812 */ /* 0x000fc800078ec0ff */
[----:B------:R-:W-:Y:S02]  /*88e90*/  @P0 LOP3.LUT R26, R26, 0x1000000, RZ, 0xfc, !PT ;  /* 0x010000001a1a0812 */ /* 0x000fe400078efcff */
[----:B------:R-:W-:Y:S01]  /*88ea0*/  ISETP.GE.AND P0, PT, R72, UR11, PT ;  /* 0x0000000b48007c0c */ /* 0x000fe2000bf06270 */
[----:B-1----:R-:W-:Y:S01]  /*88eb0*/  VIADD R14, R14, UR41 ;  /* 0x000000290e0e7c36 */ /* 0x002fe20008000000 */
[----:B------:R-:W-:Y:S02]  /*88ec0*/  ULDC.64 UR10, c[0x0][0x228] ;  /* 0x00008a00000a7ab9 */ /* 0x000fe40000000a00 */
[----:B------:R-:W-:Y:S02]  /*88ed0*/  ISETP.LT.AND P1, PT, R124, UR8, !P0 ;  /* 0x000000087c007c0c */ /* 0x000fe4000c721270 */
[----:B------:R-:W-:Y:S01]  /*88ee0*/  ISETP.LT.AND P0, PT, R17, UR7, !P0 ;  /* 0x0000000711007c0c */ /* 0x000fe2000c701270 */
[----:B------:R1:W-:Y:S10]  /*88ef0*/  STL [R1+0x1884], R14 ;  /* 0x0018840e01007387 */ /* 0x0003f40000100800 */
[----:B------:R-:W-:Y:S01]  /*88f00*/  @P1 LOP3.LUT R23, R23, 0x400000, RZ, 0xfc, !PT ;  /* 0x0040000017171812 */ /* 0x000fe200078efcff */
[----:B-1----:R-:W-:Y:S01]  /*88f10*/  VIADD R14, R14, UR40 ;  /* 0x000000280e0e7c36 */ /* 0x002fe20008000000 */
[----:B------:R-:W-:-:S02]  /*88f20*/  ULDC.64 UR40, c[0x0][0x228] ;  /* 0x00008a0000287ab9 */ /* 0x000fc40000000a00 */
[----:B------:R-:W-:-:S04]  /*88f30*/  LOP3.LUT R23, R23, 0xffdfffff, RZ, 0xc0, !PT ;  /* 0xffdfffff17177812 */ /* 0x000fc800078ec0ff */
[----:B------:R-:W-:Y:S02]  /*88f40*/  @P0 LOP3.LUT R23, R23, 0x200000, RZ, 0xfc, !PT ;  /* 0x0020000017170812 */ /* 0x000fe400078efcff */
[----:B------:R-:W-:-:S04]  /*88f50*/  ISETP.GE.AND P0, PT, R32, UR41, PT ;  /* 0x0000002920007c0c */ /* 0x000fc8000bf06270 */
[----:B------:R-:W-:Y:S01]  /*88f60*/  ISETP.LT.AND P1, PT, R124, UR10, !P0 ;  /* 0x0000000a7c007c0c */ /* 0x000fe2000c721270 */
[----:B------:R-:W-:Y:S01]  /*88f70*/  UMOV UR5, UR12 ;  /* 0x0000000c00057c82 */ /* 0x000fe20008000000 */
[----:B------:R-:W-:Y:S02]  /*88f80*/  LOP3.LUT R28, R28, 0xffdfffff, RZ, 0xc0, !PT ;  /* 0xffdfffff1c1c7812 */ /* 0x000fe400078ec0ff */
[----:B------:R-:W-:Y:S01]  /*88f90*/  ISETP.LT.AND P0, PT, R17, UR5, !P0 ;  /* 0x0000000511007c0c */ /* 0x000fe2000c701270 */
[----:B------:R1:W-:Y:S01]  /*88fa0*/  STL [R1+0x1888], R14 ;  /* 0x0018880e01007387 */ /* 0x0003e20000100800 */
[----:B------:R-:W-:Y:S01]  /*88fb0*/  IMAD.U32 R118, RZ, RZ, UR13 ;  /* 0x0000000dff767e24 */ /* 0x000fe2000f8e00ff */
[----:B------:R-:W-:-:S06]  /*88fc0*/  ULDC.64 UR12, c[0x0][0x228] ;  /* 0x00008a00000c7ab9 */ /* 0x000fcc0000000a00 */
[----:B------:R-:W-:Y:S01]  /*88fd0*/  @P1 LOP3.LUT R28, R28, 0x200000, RZ, 0xfc, !PT ;  /* 0x002000001c1c1812 */ /* 0x000fe200078efcff */
[----:B-1----:R-:W-:Y:S01]  /*88fe0*/  VIADD R14, R14, UR39 ;  /* 0x000000270e0e7c36 */ /* 0x002fe20008000000 */
[----:B------:R1:W-:Y:S02]  /*88ff0*/  STL [R1+0x2ae4], R0 ;  /* 0x002ae40001007387 */ /* 0x0003e40000100800 */
[----:B------:R-:W-:Y:S01]  /*89000*/  LOP3.LUT R28, R28, 0xfff7ffff, RZ, 0xc0, !PT ;  /* 0xfff7ffff1c1c7812 */ /* 0x000fe200078ec0ff */
[----:B------:R-:W-:Y:S01]  /*89010*/  IMAD.U32 R116, RZ, RZ, UR13 ;  /* 0x0000000dff747e24 */ /* 0x000fe2000f8e00ff */
[----:B------:R-:W-:Y:S01]  /*89020*/  UMOV UR7, UR12 ;  /* 0x0000000c00077c82 */ /* 0x000fe20008000000 */
[----:B------:R-:W-:Y:S01]  /*89030*/  STL [R1+0x188c], R14 ;  /* 0x00188c0e01007387 */ /* 0x000fe20000100800 */
[----:B------:R-:W-:Y:S01]  /*89040*/  @P0 LOP3.LUT R28, R28, 0x80000, RZ, 0xfc, !PT ;  /* 0x000800001c1c0812 */ /* 0x000fe200078efcff */
[----:B------:R-:W-:Y:S01]  /*89050*/  ULDC.64 UR12, c[0x0][0x228] ;  /* 0x00008a00000c7ab9 */ /* 0x000fe20000000a00 */
[----:B------:R-:W-:Y:S01]  /*89060*/  ISETP.GE.AND P0, PT, R35, UR11, PT ;  /* 0x0000000b23007c0c */ /* 0x000fe2000bf06270 */
[----:B------:R-:W-:Y:S01]  /*89070*/  ULDC.64 UR10, c[0x0][0x228] ;  /* 0x00008a00000a7ab9 */ /* 0x000fe20000000a00 */
[----:B-1----:R-:W-:-:S02]  /*89080*/  IADD3 R0, R14, UR35, RZ ;  /* 0x000000230e007c10 */ /* 0x002fc4000fffe0ff */
[----:B------:R-:W-:-:S03]  /*89090*/  ISETP.LT.AND P1, PT, R124, UR12, !P0 ;  /* 0x0000000c7c007c0c */ /* 0x000fc6000c721270 */
[----:B------:R1:W-:Y:S01]  /*890a0*/  STL [R1+0x1890], R0 ;  /* 0x0018900001007387 */ /* 0x0003e20000100800 */
[----:B------:R-:W-:Y:S01]  /*890b0*/  ISETP.LT.AND P0, PT, R17, UR7, !P0 ;  /* 0x0000000711007c0c */ /* 0x000fe2000c701270 */
[----:B-1----:R-:W-:-:S05]  /*890c0*/  VIADD R0, R0, UR31 ;  /* 0x0000001f00007c36 */ /* 0x002fca0008000000 */
[----:B------:R1:W-:Y:S01]  /*890d0*/  STL [R1+0x1894], R0 ;  /* 0x0018940001007387 */ /* 0x0003e20000100800 */
[----:B------:R-:W-:Y:S01]  /*890e0*/  LOP3.LUT R28, R28, 0xfffbffff, RZ, 0xc0, !PT ;  /* 0xfffbffff1c1c7812 */ /* 0x000fe200078ec0ff */
[----:B-1----:R-:W-:-:S03]  /*890f0*/  VIADD R0, R0, UR29 ;  /* 0x0000001d00007c36 */ /* 0x002fc60008000000 */
[----:B------:R-:W-:Y:S02]  /*89100*/  @P1 LOP3.LUT R28, R28, 0x40000, RZ, 0xfc, !PT ;  /* 0x000400001c1c1812 */ /* 0x000fe400078efcff */
[----:B------:R1:W-:Y:S02]  /*89110*/  STL [R1+0x189c], R0 ;  /* 0x00189c0001007387 */ /* 0x0003e40000100800 */
[----:B------:R-:W-:Y:S02]  /*89120*/  LOP3.LUT R28, R28, 0xfffdffff, RZ, 0xc0, !PT ;  /* 0xfffdffff1c1c7812 */ /* 0x000fe400078ec0ff */
[----:B-1----:R-:W-:Y:S01]  /*89130*/  IADD3 R0, R0, UR28, RZ ;  /* 0x0000001c00007c10 */ /* 0x002fe2000fffe0ff */
[----:B------:R-:W-:Y:S01]  /*89140*/  IMAD.U32 R120, RZ, RZ, UR59 ;  /* 0x0000003bff787e24 */ /* 0x000fe2000f8e00ff */
[----:B------:R-:W-:Y:S01]  /*89150*/  @P0 LOP3.LUT R28, R28, 0x20000, RZ, 0xfc, !PT ;  /* 0x000200001c1c0812 */ /* 0x000fe200078efcff */
[----:B------:R-:W-:Y:S02]  /*89160*/  ULDC.64 UR28, c[0x0][0x228] ;  /* 0x00008a00001c7ab9 */ /* 0x000fe40000000a00 */
[----:B------:R1:W-:Y:S01]  /*89170*/  STL [R1+0x18a0], R0 ;  /* 0x0018a00001007387 */ /* 0x0003e20000100800 */
[----:B------:R-:W-:Y:S01]  /*89180*/  ISETP.GE.AND P0, PT, R37, UR13, PT ;  /* 0x0000000d25007c0c */ /* 0x000fe2000bf06270 */
[----:B------:R-:W-:Y:S01]  /*89190*/  ULDC.64 UR12, c[0x0][0x228] ;  /* 0x00008a00000c7ab9 */ /* 0x000fe20000000a00 */
[----:B-1----:R-:W-:-:S02]  /*891a0*/  VIADD R0, R0, UR27 ;  /* 0x0000001b00007c36 */ /* 0x002fc40008000000 */
[----:B------:R-:W-:-:S03]  /*891b0*/  ISETP.LT.AND P1, PT, R124, UR10, !P0 ;  /* 0x0000000a7c007c0c */ /* 0x000fc6000c721270 */
[----:B------:R1:W-:Y:S02]  /*891c0*/  STL [R1+0x18a4], R0 ;  /* 0x0018a40001007387 */ /* 0x0003e40000100800 */
[----:B-1----:R-:W-:-:S05]  /*891d0*/  VIADD R0, R0, UR25 ;  /* 0x0000001900007c36 */ /* 0x002fca0008000000 */
[----:B------:R1:W-:Y:S01]  /*891e0*/  STL [R1+0x18a8], R0 ;  /* 0x0018a80001007387 */ /* 0x0003e20000100800 */
[----:B------:R-:W-:Y:S01]  /*891f0*/  LOP3.LUT R28, R28, 0xfffeffff, RZ, 0xc0, !PT ;  /* 0xfffeffff1c1c7812 */ /* 0x000fe200078ec0ff */
[----:B-1----:R-:W-:Y:S01]  /*89200*/  VIADD R0, R0, UR24 ;  /* 0x0000001800007c36 */ /* 0x002fe20008000000 */
[----:B------:R-:W-:Y:S02]  /*89210*/  ULDC.64 UR24, c[0x0][0x228] ;  /* 0x00008a0000187ab9 */ /* 0x000fe40000000a00 */
[----:B------:R-:W-:Y:S02]  /*89220*/  UMOV UR5, UR24 ;  /* 0x0000001800057c82 */ /* 0x000fe40008000000 */
[----:B------:R-:W-:Y:S02]  /*89230*/  ISETP.LT.AND P0, PT, R17, UR5, !P0 ;  /* 0x0000000511007c0c */ /* 0x000fe4000c701270 */
[----:B------:R-:W-:-:S04]  /*89240*/  @P1 LOP3.LUT R28, R28, 0x10000, RZ, 0xfc, !PT ;  /* 0x000100001c1c1812 */ /* 0x000fc800078efcff */
[----:B------:R-:W-:-:S07]  /*89250*/  LOP3.LUT R28, R28, 0xffff7fff, RZ, 0xc0, !PT ;  /* 0xffff7fff1c1c7812 */ /* 0x000fce00078ec0ff */
        /* <DEDUP_REMOVED lines=8> */
[----:B------:R-:W-:Y:S01]  /*892e0*/  ISETP.LT.AND P0, PT, R17, UR8, !P0 ;  /* 0x0000000811007c0c */ /* 0x000fe2000c701270 */
[----:B------:R-:W-:Y:S01]  /*892f0*/  UMOV UR7, UR25 ;  /* 0x0000001900077c82 */ /* 0x000fe20008000000 */
[----:B------:R-:W-:Y:S01]  /*89300*/  ULDC.64 UR24, c[0x0][0x228] ;  /* 0x00008a0000187ab9 */ /* 0x000fe20000000a00 */
[----:B------:R1:W-:Y:S07]  /*89310*/  STL [R1+0x18ac], R0 ;  /* 0x0018ac0001007387 */ /* 0x0003ee0000100800 */
[----:B------:R-:W-:Y:S01]  /*89320*/  @P1 LOP3.LUT R28, R28, 0x4000, RZ, 0xfc, !PT ;  /* 0x000040001c1c1812 */ /* 0x000fe200078efcff */
[----:B------:R-:W-:-:S03]  /*89330*/  ULDC UR8, c[0x0][0x248] ;  /* 0x0000920000087ab9 */ /* 0x000fc60000000800 */
[----:B------:R-:W-:-:S04]  /*89340*/  LOP3.LUT R28, R28, 0xffffdfff, RZ, 0xc0, !PT ;  /* 0xffffdfff1c1c7812 */ /* 0x000fc800078ec0ff */
[----:B------:R-:W-:Y:S02]  /*89350*/  @P0 LOP3.LUT R28, R28, 0x2000, RZ, 0xfc, !PT ;  /* 0x000020001c1c0812 */ /* 0x000fe400078efcff */
[----:B------:R-:W-:Y:S01]  /*89360*/  ISETP.GE.AND P0, PT, R41, UR13, PT ;  /* 0x0000000d29007c0c */ /* 0x000fe2000bf06270 */
[----:B------:R-:W-:Y:S01]  /*89370*/  UMOV UR5, UR24 ;  /* 0x0000001800057c82 */ /* 0x000fe20008000000 */
[----:B------:R-:W-:Y:S01]  /*89380*/  LOP3.LUT R28, R28, 0xffffefff, RZ, 0xc0, !PT ;  /* 0xffffefff1c1c7812 */ /* 0x000fe200078ec0ff */
[----:B------:R-:W-:Y:S01]  /*89390*/  ULDC.64 UR12, c[0x0][0x228] ;  /* 0x00008a00000c7ab9 */ /* 0x000fe20000000a00 */
[----:B------:R-:W-:Y:S02]  /*893a0*/  ISETP.LT.AND P1, PT, R124, UR10, !P0 ;  /* 0x0000000a7c007c0c */ /* 0x000fe4000c721270 */
[----:B------:R-:W-:-:S11]  /*893b0*/  ISETP.LT.AND P0, PT, R17, UR5, !P0 ;  /* 0x0000000511007c0c */ /* 0x000fd6000c701270 */
[----:B------:R-:W-:-:S04]  /*893c0*/  @P1 LOP3.LUT R28, R28, 0x1000, RZ, 0xfc, !PT ;  /* 0x000010001c1c1812 */ /* 0x000fc800078efcff */
[----:B------:R-:W-:-:S04]  /*893d0*/  LOP3.LUT R28, R28, 0xfffff7ff, RZ, 0xc0, !PT ;  /* 0xfffff7ff1c1c7812 */ /* 0x000fc800078ec0ff */
[----:B------:R-:W-:Y:S02]  /*893e0*/  @P0 LOP3.LUT R28, R28, 0x800, RZ, 0xfc, !PT ;  /* 0x000008001c1c0812 */ /* 0x000fe400078efcff */
[----:B------:R-:W-:Y:S01]  /*893f0*/  ISETP.GE.AND P0, PT, R44, UR11, PT ;  /* 0x0000000b2c007c0c */ /* 0x000fe2000bf06270 */
[----:B------:R-:W-:Y:S01]  /*89400*/  IMAD.U32 R107, RZ, RZ, UR25 ;  /* 0x00000019ff6b7e24 */ /* 0x000fe2000f8e00ff */
[----:B------:R-:W-:Y:S01]  /*89410*/  ULDC.64 UR24, c[0x0][0x228] ;  /* 0x00008a0000187ab9 */ /* 0x000fe20000000a00 */
[----:B------:R-:W-:Y:S01]  /*89420*/  MOV R111, UR7 ;  /* 0x00000007006f7c02 */ /* 0x000fe20008000f00 */
[----:B------:R-:W-:Y:S01]  /*89430*/  ULDC.64 UR10, c[0x0][0x228] ;  /* 0x00008a00000a7ab9 */ /* 0x000fe20000000a00 */
[----:B------:R-:W-:Y:S01]  /*89440*/  ISETP.LT.AND P1, PT, R124, UR12, !P0 ;  /* 0x0000000c7c007c0c */ /* 0x000fe2000c721270 */
[----:B------:R-:W-:Y:S01]  /*89450*/  UMOV UR7, UR24 ;  /* 0x0000001800077c82 */ /* 0x000fe20008000000 */
[----:B------:R-:W-:Y:S02]  /*89460*/  LOP3.LUT R28, R28, 0xfffffbff, RZ, 0xc0, !PT ;  /* 0xfffffbff1c1c7812 */ /* 0x000fe400078ec0ff */
[----:B------:R-:W-:-:S09]  /*89470*/  ISETP.LT.AND P0, PT, R17, UR7, !P0 ;  /* 0x0000000711007c0c */ /* 0x000fd2000c701270 */
[----:B------:R-:W-:-:S04]  /*89480*/  @P1 LOP3.LUT R28, R28, 0x400, RZ, 0xfc, !PT ;  /* 0x000004001c1c1812 */ /* 0x000fc800078efcff */
[----:B------:R-:W-:-:S04]  /*89490*/  LOP3.LUT R28, R28, 0xfffffdff, RZ, 0xc0, !PT ;  /* 0xfffffdff1c1c7812 */ /* 0x000fc800078ec0ff */
[----:B------:R-:W-:Y:S02]  /*894a0*/  @P0 LOP3.LUT R28, R28, 0x200, RZ, 0xfc, !PT ;  /* 0x000002001c1c0812 */ /* 0x000fe400078efcff */
[----:B------:R-:W-:Y:S02]  /*894b0*/  ISETP.GE.AND P0, PT, R47, UR13, PT ;  /* 0x0000000d2f007c0c */ /* 0x000fe4000bf06270 */
[----:B-1----:R-:W-:Y:S01]  /*894c0*/  IADD3 R0, R0, UR23, RZ ;  /* 0x0000001700007c10 */ /* 0x002fe2000fffe0ff */
[----:B------:R-:W-:Y:S01]  /*894d0*/  IMAD.U32 R104, RZ, RZ, UR25 ;  /* 0x00000019ff687e24 */ /* 0x000fe2000f8e00ff */
[----:B------:R-:W-:Y:S01]  /*894e0*/  ISETP.LT.AND P1, PT, R124, UR10, !P0 ;  /* 0x0000000a7c007c0c */ /* 0x000fe2000c721270 */
[----:B------:R-:W-:Y:S01]  /*894f0*/  ULDC.64 UR24, c[0x0][0x228] ;  /* 0x00008a0000187ab9 */ /* 0x000fe20000000a00 */
[----:B------:R-:W-:Y:S01]  /*89500*/  LOP3.LUT R28, R28, 0xfffffeff, RZ, 0xc0, !PT ;  /* 0xfffffeff1c1c7812 */ /* 0x000fe200078ec0ff */
[----:B------:R1:W-:Y:S01]  /*89510*/  STL [R1+0x18b0], R0 ;  /* 0x0018b00001007387 */ /* 0x0003e20000100800 */
[----:B------:R-:W-:Y:S01]  /*89520*/  UMOV UR5, UR24 ;  /* 0x0000001800057c82 */ /* 0x000fe20008000000 */
[----:B------:R-:W-:Y:S01]  /*89530*/  ULDC.64 UR12, c[0x0][0x228] ;  /* 0x00008a00000c7ab9 */ /* 0x000fe20000000a00 */
[----:B------:R-:W-:Y:S01]  /*89540*/  ISETP.LT.AND P0, PT, R17, UR5, !P0 ;  /* 0x0000000511007c0c */ /* 0x000fe2000c701270 */
[----:B-1----:R-:W-:-:S06]  /*89550*/  VIADD R0, R0, UR21 ;  /* 0x0000001500007c36 */ /* 0x002fcc0008000000 */
[----:B------:R-:W-:Y:S01]  /*89560*/  @P1 LOP3.LUT R28, R28, 0x100, RZ, 0xfc, !PT ;  /* 0x000001001c1c1812 */ /* 0x000fe200078efcff */
[----:B------:R1:W-:Y:S03]  /*89570*/  STL [R1+0x18b4], R0 ;  /* 0x0018b40001007387 */ /* 0x0003e60000100800 */
[----:B------:R-:W-:Y:S01]  /*89580*/  LOP3.LUT R28, R28, 0xffffff7f, RZ, 0xc0, !PT ;  /* 0xffffff7f1c1c7812 */ /* 0x000fe200078ec0ff */
[----:B-1----:R-:W-:-:S05]  /*89590*/  VIADD R0, R0, UR19 ;  /* 0x0000001300007c36 */ /* 0x002fca0008000000 */
[----:B------:R1:W-:Y:S01]  /*895a0*/  STL [R1+0x18b8], R0 ;  /* 0x0018b80001007387 */ /* 0x0003e20000100800 */
[----:B------:R-:W-:Y:S02]  /*895b0*/  @P0 LOP3.LUT R28, R28, 0x80, RZ, 0xfc, !PT ;  /* 0x000000801c1c0812 */ /* 0x000fe400078efcff */
[----:B------:R-:W-:Y:S01]  /*895c0*/  ISETP.GE.AND P0, PT, R50, UR11, PT ;  /* 0x0000000b32007c0c */ /* 0x000fe2000bf06270 */
[----:B------:R-:W-:Y:S01]  /*895d0*/  ULDC.64 UR10, c[0x0][0x228] ;  /* 0x00008a00000a7ab9 */ /* 0x000fe20000000a00 */
[----:B-1----:R-:W-:-:S05]  /*895e0*/  IADD3 R0, R0, UR16, RZ ;  /* 0x0000001000007c10 */ /* 0x002fca000fffe0ff */
[----:B------:R1:W-:Y:S01]  /*895f0*/  STL [R1+0x18bc], R0 ;  /* 0x0018bc0001007387 */ /* 0x0003e20000100800 */
[----:B------:R-:W-:Y:S01]  /*89600*/  ISETP.LT.AND P1, PT, R124, UR12, !P0 ;  /* 0x0000000c7c007c0c */ /* 0x000fe2000c721270 */
        /* <DEDUP_REMOVED lines=29> */
[----:B------:R-:W-:Y:S01]  /*897e0*/  IMAD.U32 R85, RZ, RZ, UR15 ;  /* 0x0000000fff557e24 */ /* 0x000fe2000f8e00ff */
[----:B------:R-:W-:-:S08]  /*897f0*/  ULDC.64 UR14, c[0x0][0x228] ;  /* 0x00008a00000e7ab9 */ /* 0x000fd00000000a00 */
[----:B------:R-:W-:-:S04]  /*89800*/  @P1 LOP3.LUT R28, R28, 0x4, RZ, 0xfc, !PT ;  /* 0x000000041c1c1812 */ /* 0x000fc800078efcff */
[----:B------:R-:W-:-:S04]  /*89810*/  LOP3.LUT R28, R28, 0xfffffffd, RZ, 0xc0, !PT ;  /* 0xfffffffd1c1c7812 */ /* 0x000fc800078ec0ff */
[----:B------:R-:W-:Y:S02]  /*89820*/  @P0 LOP3.LUT R28, R28, 0x2, RZ, 0xfc, !PT ;  /* 0x000000021c1c0812 */ /* 0x000fe400078efcff */
[----:B------:R-:W-:Y:S01]  /*89830*/  ISETP.GE.AND P0, PT, R59, UR13, PT ;  /* 0x0000000d3b007c0c */ /* 0x000fe2000bf06270 */
[----:B------:R-:W-:Y:S01]  /*89840*/  UMOV UR5, UR14 ;  /* 0x0000000e00057c82 */ /* 0x000fe20008000000 */
[----:B------:R-:W-:Y:S01]  /*89850*/  LOP3.LUT R27, R27, 0x7fffffff, RZ, 0xc0, !PT ;  /* 0x7fffffff1b1b7812 */ /* 0x000fe200078ec0ff */
[----:B------:R-:W-:Y:S01]  /*89860*/  ULDC.64 UR12, c[0x0][0x228] ;  /* 0x00008a00000c7ab9 */ /* 0x000fe20000000a00 */
[----:B------:R-:W-:Y:S02]  /*89870*/  ISETP.LT.AND P1, PT, R124, UR10, !P0 ;  /* 0x0000000a7c007c0c */ /* 0x000fe4000c721270 */
[----:B------:R-:W-:Y:S02]  /*89880*/  ISETP.LT.AND P0, PT, R17, UR5, !P0 ;  /* 0x0000000511007c0c */ /* 0x000fe4000c701270 */
[----:B------:R-:W-:Y:S01]  /*89890*/  LOP3.LUT R28, R28, 0xfffffffe, RZ, 0xc0, !PT ;  /* 0xfffffffe1c1c7812 */ /* 0x000fe200078ec0ff */
[----:B------:R-:W-:Y:S01]  /*898a0*/  IMAD.U32 R78, RZ, RZ, UR15 ;  /* 0x0000000fff4e7e24 */ /* 0x000fe2000f8e00ff */
[----:B------:R-:W-:-:S09]  /*898b0*/  ULDC.64 UR14, c[0x0][0x228] ;  /* 0x00008a00000e7ab9 */ /* 0x000fd20000000a00 */
[----:B------:R-:W-:Y:S02]  /*898c0*/  @P0 LOP3.LUT R27, R27, 0x80000000, RZ, 0xfc, !PT ;  /* 0x800000001b1b0812 */ /* 0x000fe400078efcff */
[----:B------:R-:W-:Y:S02]  /*898d0*/  ISETP.GE.AND P0, PT, R62, UR11, PT ;  /* 0x0000000b3e007c0c */ /* 0x000fe4000bf06270 */
[----:B------:R-:W-:Y:S01]  /*898e0*/  @P1 LOP3.LUT R28, R28, 0x1, RZ, 0xfc, !PT ;  /* 0x000000011c1c1812 */ /* 0x000fe200078efcff */
[----:B------:R-:W-:Y:S01]  /*898f0*/  UMOV UR7, UR14 ;  /* 0x0000000e00077c82 */ /* 0x000fe20008000000 */
[----:B------:R-:W-:Y:S01]  /*89900*/  ISETP.LT.AND P1, PT, R124, UR12, !P0 ;  /* 0x0000000c7c007c0c */ /* 0x000fe2000c721270 */
[----:B------:R-:W-:Y:S01]  /*89910*/  ULDC.64 UR10, c[0x0][0x228] ;  /* 0x00008a00000a7ab9 */ /* 0x000fe20000000a00 */
        /* <DEDUP_REMOVED lines=17> */
[----:B------:R-:W-:Y:S01]  /*89a30*/  UMOV UR61, UR15 ;  /* 0x0000000f003d7c82 */ /* 0x000fe20008000000 */
        /* <DEDUP_REMOVED lines=18> */
[----:B------:R-:W-:Y:S01]  /*89b60*/  LOP3.LUT R23, R23, 0xff7fffff, RZ, 0xc0, !PT ;  /* 0xff7fffff17177812 */ /* 0x000fe200078ec0ff */
[----:B------:R-:W-:Y:S01]  /*89b70*/  UMOV UR7, UR12 ;  /* 0x0000000c00077c82 */ /* 0x000fe20008000000 */
[----:B------:R-:W-:Y:S01]  /*89b80*/  UMOV UR5, UR13 ;  /* 0x0000000d00057c82 */ /* 0x000fe20008000000 */
[----:B------:R-:W-:Y:S01]  /*89b90*/  ULDC.64 UR12, c[0x0][0x228] ;  /* 0x00008a00000c7ab9 */ /* 0x000fe20000000a00 */
[----:B------:R-:W-:Y:S02]  /*89ba0*/  @P0 LOP3.LUT R23, R23, 0x800000, RZ, 0xfc, !PT ;  /* 0x0080000017170812 */ /* 0x000fe400078efcff */
[----:B------:R-:W-:-:S04]  /*89bb0*/  ISETP.GE.AND P0, PT, R31, UR45, PT ;  /* 0x0000002d1f007c0c */ /* 0x000fc8000bf06270 */
[----:B------:R-:W-:Y:S02]  /*89bc0*/  ISETP.LT.AND P1, PT, R124, UR12, !P0 ;  /* 0x0000000c7c007c0c */ /* 0x000fe4000c721270 */
[----:B------:R-:W-:Y:S02]  /*89bd0*/  ISETP.LT.AND P0, PT, R17, UR7, !P0 ;  /* 0x0000000711007c0c */ /* 0x000fe4000c701270 */
[----:B------:R-:W-:Y:S01]  /*89be0*/  LOP3.LUT R27, R27, 0xff7fffff, RZ, 0xc0, !PT ;  /* 0xff7fffff1b1b7812 */ /* 0x000fe200078ec0ff */
[----:B------:R-:W-:Y:S01]  /*89bf0*/  UMOV UR58, UR15 ;  /* 0x0000000f003a7c82 */ /* 0x000fe20008000000 */
[----:B------:R-:W-:-:S07]  /*89c00*/  ULDC.64 UR14, c[0x0][0x228] ;  /* 0x00008a00000e7ab9 */ /* 0x000fce0000000a00 */
[----:B------:R-:W-:-:S04]  /*89c10*/  @P1 LOP3.LUT R27, R27, 0x800000, RZ, 0xfc, !PT ;  /* 0x008000001b1b1812 */ /* 0x000fc800078efcff */
[----:B------:R-:W-:Y:S01]  /*89c20*/  LOP3.LUT R27, R27, 0xffdfffff, RZ, 0xc0, !PT ;  /* 0xffdfffff1b1b7812 */ /* 0x000fe200078ec0ff */
[----:B------:R-:W-:Y:S01]  /*89c30*/  IMAD.U32 R113, RZ, RZ, UR15 ;  /* 0x0000000fff717e24 */ /* 0x000fe2000f8e00ff */
[----:B------:R-:W-:Y:S02]  /*89c40*/  MOV R115, UR5 ;  /* 0x0000000500737c02 */ /* 0x000fe40008000f00 */
[----:B------:R-:W-:Y:S01]  /*89c50*/  @P0 LOP3.LUT R27, R27, 0x200000, RZ, 0xfc, !PT ;  /* 0x002000001b1b0812 */ /* 0x000fe200078efcff */
[----:B------:R-:W-:Y:S01]  /*89c60*/  UMOV UR5, UR14 ;  /* 0x0000000e00057c82 */ /* 0x000fe20008000000 */
[----:B------:R-:W-:Y:S01]  /*89c70*/  ISETP.GE.AND P0, PT, R34, UR13, PT ;  /* 0x0000000d22007c0c */ /* 0x000fe2000bf06270 */
[----:B------:R-:W-:Y:S01]  /*89c80*/  ULDC.64 UR14, c[0x0][0x228] ;  /* 0x00008a00000e7ab9 */ /* 0x000fe20000000a00 */
[----:B------:R-:W-:Y:S01]  /*89c90*/  LOP3.LUT R27, R27, 0xffefffff, RZ, 0xc0, !PT ;  /* 0xffefffff1b1b7812 */ /* 0x000fe200078ec0ff */
[----:B------:R-:W-:Y:S01]  /*89ca0*/  ULDC.64 UR12, c[0x0][0x228] ;  /* 0x00008a00000c7ab9 */ /* 0x000fe20000000a00 */
[----:B------:R-:W-:-:S02]  /*89cb0*/  ISETP.LT.AND P1, PT, R124, UR14, !P0 ;  /* 0x0000000e7c007c0c */ /* 0x000fc4000c721270 */
[----:B------:R-:W-:Y:S01]  /*89cc0*/  ISETP.LT.AND P0, PT, R17, UR5, !P0 ;  /* 0x0000000511007c0c */ /* 0x000fe2000c701270 */
[----:B------:R-:W-:-:S10]  /*89cd0*/  IMAD.U32 R110, RZ, RZ, UR13 ;  /* 0x0000000dff6e7e24 */ /* 0x000fd4000f8e00ff */
[----:B------:R-:W-:-:S04]  /*89ce0*/  @P1 LOP3.LUT R27, R27, 0x100000, RZ, 0xfc, !PT ;  /* 0x001000001b1b1812 */ /* 0x000fc800078efcff */
[----:B------:R-:W-:Y:S01]  /*89cf0*/  LOP3.LUT R27, R27, 0xfff7ffff, RZ, 0xc0, !PT ;  /* 0xfff7ffff1b1b7812 */ /* 0x000fe200078ec0ff */
[----:B------:R-:W-:Y:S01]  /*89d00*/  UMOV UR5, UR12 ;  /* 0x0000000c00057c82 */ /* 0x000fe20008000000 */
[----:B------:R-:W-:Y:S02]  /*89d10*/  ULDC.64 UR12, c[0x0][0x228] ;  /* 0x00008a00000c7ab9 */ /* 0x000fe40000000a00 */
[----:B------:R-:W-:Y:S02]  /*89d20*/  @P0 LOP3.LUT R27, R27, 0x80000, RZ, 0xfc, !PT ;  /* 0x000800001b1b0812 */ /* 0x000fe400078efcff */
[----:B------:R-:W-:Y:S01]  /*89d30*/  ISETP.GE.AND P0, PT, R36, UR15, PT ;  /* 0x0000000f24007c0c */ /* 0x000fe2000bf06270 */
[----:B------:R-:W-:-:S03]  /*89d40*/  ULDC.64 UR14, c[0x0][0x228] ;  /* 0x00008a00000e7ab9 */ /* 0x000fc60000000a00 */
[----:B------:R-:W-:Y:S02]  /*89d50*/  ISETP.LT.AND P1, PT, R124, UR12, !P0 ;  /* 0x0000000c7c007c0c */ /* 0x000fe4000c721270 */
[----:B------:R-:W-:Y:S02]  /*89d60*/  ISETP.LT.AND P0, PT, R17, UR5, !P0 ;  /* 0x0000000511007c0c */ /* 0x000fe4000c701270 */
[----:B------:R-:W-:-:S09]  /*89d70*/  LOP3.LUT R27, R27, 0xfffbffff, RZ, 0xc0, !PT ;  /* 0xfffbffff1b1b7812 */ /* 0x000fd200078ec0ff */
[----:B------:R-:W-:-:S04]  /*89d80*/  @P1 LOP3.LUT R27, R27, 0x40000, RZ, 0xfc, !PT ;  /* 0x000400001b1b1812 */ /* 0x000fc800078efcff */
[----:B------:R-:W-:Y:S01]  /*89d90*/  LOP3.LUT R27, R27, 0xfffdffff, RZ, 0xc0, !PT ;  /* 0xfffdffff1b1b7812 */ /* 0x000fe200078ec0ff */
[----:B------:R-:W-:Y:S01]  /*89da0*/  UMOV UR5, UR14 ;  /* 0x0000000e00057c82 */ /* 0x000fe20008000000 */
[----:B------:R-:W-:Y:S01]  /*89db0*/  MOV R102, UR15 ;  /* 0x0000000f00667c02 */ /* 0x000fe20008000f00 */
[----:B------:R-:W-:Y:S01]  /*89dc0*/  ULDC.64 UR14, c[0x0][0x228] ;  /* 0x00008a00000e7ab9 */ /* 0x000fe20000000a00 */
        /* <DEDUP_REMOVED lines=8> */
[----:B------:R-:W-:Y:S01]  /*89e50*/  IMAD.U32 R98, RZ, RZ, UR13 ;  /* 0x0000000dff627e24 */ /* 0x000fe2000f8e00ff */
[----:B------:R-:W-:Y:S01]  /*89e60*/  UMOV UR5, UR12 ;  /* 0x0000000c00057c82 */ /* 0x000fe20008000000 */
        /* <DEDUP_REMOVED lines=33> */
[----:B------:R1:W-:Y:S01]  /*8a080*/  STL [R1+0x18c4], R0 ;  /* 0x0018c40001007387 */ /* 0x0003e20000100800 */
[----:B------:R-:W-:Y:S01]  /*8a090*/  @P0 LOP3.LUT R27, R27, 0x200, RZ, 0xfc, !PT ;  /* 0x000002001b1b0812 */ /* 0x000fe200078efcff */
[----:B------:R-:W-:Y:S01]  /*8a0a0*/  ULDC.64 UR14, c[0x0][0x228] ;  /* 0x00008a00000e7ab9 */ /* 0x000fe20000000a00 */
[----:B------:R-:W-:Y:S01]  /*8a0b0*/  ISETP.GE.AND P0, PT, R49, UR13, PT ;  /* 0x0000000d31007c0c */ /* 0x000fe2000bf06270 */
[----:B------:R-:W-:-:S03]  /*8a0c0*/  ULDC.64 UR12, c[0x0][0x228] ;  /* 0x00008a00000c7ab9 */ /* 0x000fc60000000a00 */
[----:B------:R-:W-:Y:S01]  /*8a0d0*/  ISETP.LT.AND P1, PT, R124, UR14, !P0 ;  /* 0x0000000e7c007c0c */ /* 0x000fe2000c721270 */
[----:B-1----:R-:W-:Y:S01]  /*8a0e0*/  VIADD R0, R0, UR17 ;  /* 0x0000001100007c36 */ /* 0x002fe20008000000 */
[----:B------:R-:W-:Y:S01]  /*8a0f0*/  ISETP.LT.AND P0, PT, R17, UR5, !P0 ;  /* 0x0000000511007c0c */ /* 0x000fe2000c701270 */
[----:B------:R-:W-:-:S03]  /*8a100*/  ULDC.64 UR16, c[0x0][0x228] ;  /* 0x00008a0000107ab9 */ /* 0x000fc60000000a00 */
[----:B------:R1:W-:Y:S01]  /*8a110*/  STL [R1+0x18c8], R0 ;  /* 0x0018c80001007387 */ /* 0x0003e20000100800 */
[----:B------:R-:W-:Y:S01]  /*8a120*/  LOP3.LUT R27, R27, 0xfffffeff, RZ, 0xc0, !PT ;  /* 0xfffffeff1b1b7812 */ /* 0x000fe200078ec0ff */
[----:B-1----:R-:W-:-:S05]  /*8a130*/  VIADD R0, R0, UR18 ;  /* 0x0000001200007c36 */ /* 0x002fca0008000000 */
[----:B------:R-:W-:Y:S01]  /*8a140*/  @P1 LOP3.LUT R27, R27, 0x100, RZ, 0xfc, !PT ;  /* 0x000001001b1b1812 */ /* 0x000fe200078efcff */
[----:B------:R-:W-:Y:S01]  /*8a150*/  UMOV UR5, UR12 ;  /* 0x0000000c00057c82 */ /* 0x000fe20008000000 */
[----:B------:R-:W-:Y:S01]  /*8a160*/  MOV R77, UR13 ;  /* 0x0000000d004d7c02 */ /* 0x000fe20008000f00 */
[----:B------:R-:W-:Y:S01]  /*8a170*/  ULDC.64 UR12, c[0x0][0x228] ;  /* 0x00008a00000c7ab9 */ /* 0x000fe20000000a00 */
[----:B------:R1:W-:Y:S01]  /*8a180*/  STL [R1+0x18cc], R0 ;  /* 0x0018cc0001007387 */ /* 0x0003e20000100800 */
[----:B------:R-:W-:Y:S02]  /*8a190*/  LOP3.LUT R27, R27, 0xffffff7f, RZ, 0xc0, !PT ;  /* 0xffffff7f1b1b7812 */ /* 0x000fe400078ec0ff */
[----:B------:R-:W-:Y:S02]  /*8a1a0*/  LOP3.LUT R26, R26, 0x7fffffff, RZ, 0xc0, !PT ;  /* 0x7fffffff1a1a7812 */ /* 0x000fe400078ec0ff */
[----:B------:R-:W-:Y:S01]  /*8a1b0*/  LOP3.LUT R23, R23, 0xfbffffff, RZ, 0xc0, !PT ;  /* 0xfbffffff17177812 */ /* 0x000fe200078ec0ff */
[----:B------:R-:W-:Y:S01]  /*8a1c0*/  VIADD R31, R3, 0xe4 ;  /* 0x000000e4031f7836 */ /* 0x000fe20000000000 */
[----:B------:R-:W-:Y:S01]  /*8a1d0*/  ULDC.64 UR18, c[0x0][0x228] ;  /* 0x00008a0000127ab9 */ /* 0x000fe20000000a00 */
[----:B-1----:R-:W-:Y:S01]  /*8a1e0*/  IADD3 R0, R0, UR22, RZ ;  /* 0x0000001600007c10 */ /* 0x002fe2000fffe0ff */
[----:B------:R-:W-:-:S04]  /*8a1f0*/  ULDC.64 UR22, c[0x0][0x228] ;  /* 0x00008a0000167ab9 */ /* 0x000fc80000000a00 */
[----:B------:R1:W-:Y:S01]  /*8a200*/  STL [R1+0x18d0], R0 ;  /* 0x0018d00001007387 */ /* 0x0003e20000100800 */
[----:B------:R-:W-:Y:S02]  /*8a210*/  @P0 LOP3.LUT R27, R27, 0x80, RZ, 0xfc, !PT ;  /* 0x000000801b1b0812 */ /* 0x000fe400078efcff */
[----:B------:R-:W-:Y:S01]  /*8a220*/  ISETP.GE.AND P0, PT, R52, UR15, PT ;  /* 0x0000000f34007c0c */ /* 0x000fe2000bf06270 */
[----:B------:R-:W-:Y:S01]  /*8a230*/  ULDC.64 UR14, c[0x0][0x228] ;  /* 0x00008a00000e7ab9 */ /* 0x000fe20000000a00 */
[----:B-1----:R-:W-:Y:S02]  /*8a240*/  VIADD R0, R0, UR26 ;  /* 0x0000001a00007c36 */ /* 0x002fe40008000000 */
[----:B------:R-:W-:Y:S02]  /*8a250*/  ISETP.LT.AND P1, PT, R124, UR12, !P0 ;  /* 0x0000000c7c007c0c */ /* 0x000fe4000c721270 */
[----:B------:R-:W-:Y:S01]  /*8a260*/  LOP3.LUT R27, R27, 0xffffffbf, RZ, 0xc0, !PT ;  /* 0xffffffbf1b1b7812 */ /* 0x000fe200078ec0ff */
[----:B------:R-:W-:Y:S01]  /*8a270*/  IMAD.U32 R73, RZ, RZ, UR15 ;  /* 0x0000000fff497e24 */ /* 0x000fe2000f8e00ff */
[----:B------:R1:W-:Y:S01]  /*8a280*/  STL [R1+0x18d4], R0 ;  /* 0x0018d40001007387 */ /* 0x0003e20000100800 */
[----:B------:R-:W-:Y:S01]  /*8a290*/  UMOV UR7, UR22 ;  /* 0x0000001600077c82 */ /* 0x000fe20008000000 */
[----:B------:R-:W-:Y:S01]  /*8a2a0*/  MOV R100, UR25 ;  /* 0x0000001900647c02 */ /* 0x000fe20008000f00 */
[----:B------:R-:W-:Y:S01]  /*8a2b0*/  ULDC.64 UR24, c[0x0][0x228] ;  /* 0x00008a0000187ab9 */ /* 0x000fe20000000a00 */
[----:B------:R-:W-:Y:S01]  /*8a2c0*/  ULDC.64 UR26, c[0x0][0x228] ;  /* 0x00008a00001a7ab9 */ /* 0x000fe20000000a00 */
[----:B-1----:R-:W-:Y:S01]  /*8a2d0*/  VIADD R0, R0, UR30 ;  /* 0x0000001e00007c36 */ /* 0x002fe20008000000 */
[----:B------:R-:W-:Y:S01]  /*8a2e0*/  ISETP.LT.AND P0, PT, R17, UR5, !P0 ;  /* 0x0000000511007c0c */ /* 0x000fe2000c701270 */
[----:B------:R-:W-:-:S03]  /*8a2f0*/  ULDC.64 UR30, c[0x0][0x228] ;  /* 0x00008a00001e7ab9 */ /* 0x000fc60000000a00 */
[----:B------:R1:W-:Y:S04]  /*8a300*/  STL [R1+0x18d8], R0 ;  /* 0x0018d80001007387 */ /* 0x0003e80000100800 */
[----:B------:R-:W-:Y:S01]  /*8a310*/  STL [R1+0x2ae8], R28 ;  /* 0x002ae81c01007387 */ /* 0x000fe20000100800 */
[----:B-1----:R-:W-:-:S05]  /*8a320*/  VIADD R0, R0, UR32 ;  /* 0x0000002000007c36 */ /* 0x002fca0008000000 */
[----:B------:R1:W-:Y:S01]  /*8a330*/  STL [R1+0x18dc], R0 ;  /* 0x0018dc0001007387 */ /* 0x0003e20000100800 */
[----:B------:R-:W-:Y:S01]  /*8a340*/  @P1 LOP3.LUT R27, R27, 0x40, RZ, 0xfc, !PT ;  /* 0x000000401b1b1812 */ /* 0x000fe200078efcff */
[----:B-1----:R-:W-:-:S03]  /*8a350*/  VIADD R0, R0, UR33 ;  /* 0x0000002100007c36 */ /* 0x002fc60008000000 */
[----:B------:R-:W-:Y:S01]  /*8a360*/  LOP3.LUT R27, R27, 0xffffffdf, RZ, 0xc0, !PT ;  /* 0xffffffdf1b1b7812 */ /* 0x000fe200078ec0ff */
[----:B------:R-:W-:Y:S01]  /*8a370*/  UMOV UR5, UR14 ;  /* 0x0000000e00057c82 */ /* 0x000fe20008000000 */
[----:B------:R-:W-:Y:S01]  /*8a380*/  ULDC.64 UR14, c[0x0][0x228] ;  /* 0x00008a00000e7ab9 */ /* 0x000fe20000000a00 */
[----:B------:R-:W-:Y:S01]  /*8a390*/  ULDC.64 UR32, c[0x0][0x228] ;  /* 0x00008a0000207ab9 */ /* 0x000fe20000000a00 */
[----:B------:R1:W-:Y:S01]  /*8a3a0*/  STL [R1+0x18e0], R0 ;  /* 0x0018e00001007387 */ /* 0x0003e20000100800 */
[----:B------:R-:W-:Y:S02]  /*8a3b0*/  @P0 LOP3.LUT R27, R27, 0x20, RZ, 0xfc, !PT ;  /* 0x000000201b1b0812 */ /* 0x000fe400078efcff */
[----:B------:R-:W-:Y:S01]  /*8a3c0*/  ISETP.GE.AND P0, PT, R55, UR13, PT ;  /* 0x0000000d37007c0c */ /* 0x000fe2000bf06270 */
[----:B------:R-:W-:Y:S01]  /*8a3d0*/  ULDC.64 UR12, c[0x0][0x228] ;  /* 0x00008a00000c7ab9 */ /* 0x000fe20000000a00 */
[----:B-1----:R-:W-:Y:S02]  /*8a3e0*/  VIADD R0, R0, UR34 ;  /* 0x0000002200007c36 */ /* 0x002fe40008000000 */
[----:B------:R-:W-:-:S02]  /*8a3f0*/  ISETP.LT.AND P1, PT, R124, UR14, !P0 ;  /* 0x0000000e7c007c0c */ /* 0x000fc4000c721270 */
[----:B------:R-:W-:Y:S01]  /*8a400*/  LOP3.LUT R27, R27, 0xffffffef, RZ, 0xc0, !PT ;  /* 0xffffffef1b1b7812 */ /* 0x000fe200078ec0ff */
[----:B------:R-:W-:Y:S01]  /*8a410*/  IMAD.U32 R69, RZ, RZ, UR13 ;  /* 0x0000000dff457e24 */ /* 0x000fe2000f8e00ff */
[----:B------:R1:W-:Y:S01]  /*8a420*/  STL [R1+0x18e4], R0 ;  /* 0x0018e40001007387 */ /* 0x0003e20000100800 */
[----:B------:R-:W-:Y:S01]  /*8a430*/  ULDC.64 UR34, c[0x0][0x228] ;  /* 0x00008a0000227ab9 */ /* 0x000fe20000000a00 */
[----:B-1----:R-:W-:-:S05]  /*8a440*/  VIADD R0, R0, UR36 ;  /* 0x0000002400007c36 */ /* 0x002fca0008000000 */
[----:B------:R1:W-:Y:S01]  /*8a450*/  STL [R1+0x18e8], R0 ;  /* 0x0018e80001007387 */ /* 0x0003e20000100800 */
[----:B------:R-:W-:Y:S02]  /*8a460*/  ISETP.LT.AND P0, PT, R17, UR5, !P0 ;  /* 0x0000000511007c0c */ /* 0x000fe4000c701270 */
[----:B-1----:R-:W-:Y:S02]  /*8a470*/  IADD3 R0, R0, UR37, RZ ;  /* 0x0000002500007c10 */ /* 0x002fe4000fffe0ff */
[----:B------:R-:W-:Y:S01]  /*8a480*/  @P1 LOP3.LUT R27, R27, 0x10, RZ, 0xfc, !PT ;  /* 0x000000101b1b1812 */ /* 0x000fe200078efcff */
[----:B------:R-:W-:Y:S01]  /*8a490*/  UMOV UR5, UR12 ;  /* 0x0000000c00057c82 */ /* 0x000fe20008000000 */
[----:B------:R-:W-:Y:S01]  /*8a4a0*/  ULDC.64 UR12, c[0x0][0x228] ;  /* 0x00008a00000c7ab9 */ /* 0x000fe20000000a00 */
[----:B------:R1:W-:Y:S01]  /*8a4b0*/  STL [R1+0x18ec], R0 ;  /* 0x0018ec0001007387 */ /* 0x0003e20000100800 */
[----:B------:R-:W-:Y:S01]  /*8a4c0*/  ULDC.64 UR36, c[0x0][0x228] ;  /* 0x00008a0000247ab9 */ /* 0x000fe20000000a00 */
[----:B-1----:R-:W-:Y:S01]  /*8a4d0*/  VIADD R0, R0, UR38 ;  /* 0x0000002600007c36 */ /* 0x002fe20008000000 */
[----:B------:R-:W-:Y:S01]  /*8a4e0*/  LOP3.LUT R27, R27, 0xfffffff7, RZ, 0xc0, !PT ;  /* 0xfffffff71b1b7812 */ /* 0x000fe200078ec0ff */
[----:B------:R-:W-:-:S03]  /*8a4f0*/  ULDC.64 UR38, c[0x0][0x228] ;  /* 0x00008a0000267ab9 */ /* 0x000fc60000000a00 */
[----:B------:R1:W-:Y:S01]  /*8a500*/  STL [R1+0x18f0], R0 ;  /* 0x0018f00001007387 */ /* 0x0003e20000100800 */
[----:B------:R-:W-:Y:S01]  /*8a510*/  @P0 LOP3.LUT R27, R27, 0x8, RZ, 0xfc, !PT ;  /* 0x000000081b1b0812 */ /* 0x000fe200078efcff */
[----:B-1----:R-:W-:Y:S01]  /*8a520*/  VIADD R0, R0, UR42 ;  /* 0x0000002a00007c36 */ /* 0x002fe20008000000 */
[----:B------:R-:W-:Y:S01]  /*8a530*/  ISETP.GE.AND P0, PT, R58, UR15, PT ;  /* 0x0000000f3a007c0c */ /* 0x000fe2000bf06270 */
[----:B------:R-:W-:-:S03]  /*8a540*/  ULDC.64 UR14, c[0x0][0x228] ;  /* 0x00008a00000e7ab9 */ /* 0x000fc60000000a00 */
[----:B------:R1:W-:Y:S01]  /*8a550*/  STL [R1+0x18f4], R0 ;  /* 0x0018f40001007387 */ /* 0x0003e20000100800 */
[----:B------:R-:W-:Y:S01]  /*8a560*/  ISETP.LT.AND P1, PT, R124, UR12, !P0 ;  /* 0x0000000c7c007c0c */ /* 0x000fe2000c721270 */
[----:B-1----:R-:W-:Y:S01]  /*8a570*/  VIADD R0, R0, UR43 ;  /* 0x0000002b00007c36 */ /* 0x002fe20008000000 */
[----:B------:R-:W-:Y:S02]  /*8a580*/  ISETP.LT.AND P0, PT, R17, UR5, !P0 ;  /* 0x0000000511007c0c */ /* 0x000fe4000c701270 */
[----:B------:R-:W-:Y:S01]  /*8a590*/  LOP3.LUT R27, R27, 0xfffffffb, RZ, 0xc0, !PT ;  /* 0xfffffffb1b1b7812 */ /* 0x000fe200078ec0ff */
[----:B------:R-:W-:Y:S01]  /*8a5a0*/  IMAD.U32 R65, RZ, RZ, UR15 ;  /* 0x0000000fff417e24 */ /* 0x000fe2000f8e00ff */
[----:B------:R1:W-:Y:S01]  /*8a5b0*/  STL [R1+0x18f8], R0 ;  /* 0x0018f80001007387 */ /* 0x0003e20000100800 */
[----:B------:R-:W-:Y:S01]  /*8a5c0*/  ULDC.64 UR42, c[0x0][0x228] ;  /* 0x00008a00002a7ab9 */ /* 0x000fe20000000a00 */
[----:B-1----:R-:W-:-:S05]  /*8a5d0*/  VIADD R0, R0, UR46 ;  /* 0x0000002e00007c36 */ /* 0x002fca0008000000 */
[----:B------:R1:W-:Y:S01]  /*8a5e0*/  STL [R1+0x18fc], R0 ;  /* 0x0018fc0001007387 */ /* 0x0003e20000100800 */
[----:B------:R-:W-:Y:S02]  /*8a5f0*/  @P1 LOP3.LUT R27, R27, 0x4, RZ, 0xfc, !PT ;  /* 0x000000041b1b1812 */ /* 0x000fe400078efcff */
[----:B-1----:R-:W-:Y:S01]  /*8a600*/  IADD3 R0, R0, UR47, RZ ;  /* 0x0000002f00007c10 */ /* 0x002fe2000fffe0ff */
[----:B------:R-:W-:Y:S01]  /*8a610*/  UMOV UR5, UR14 ;  /* 0x0000000e00057c82 */ /* 0x000fe20008000000 */
[----:B------:R-:W-:Y:S01]  /*8a620*/  LOP3.LUT R27, R27, 0xfffffffd, RZ, 0xc0, !PT ;  /* 0xfffffffd1b1b7812 */ /* 0x000fe200078ec0ff */
[----:B------:R-:W-:Y:S01]  /*8a630*/  ULDC.64 UR14, c[0x0][0x228] ;  /* 0x00008a00000e7ab9 */ /* 0x000fe20000000a00 */
[----:B------:R-:W-:Y:S01]  /*8a640*/  ULDC.64 UR46, c[0x0][0x228] ;  /* 0x00008a00002e7ab9 */ /* 0x000fe20000000a00 */
[----:B------:R1:W-:Y:S02]  /*8a650*/  STL [R1+0x1900], R0 ;  /* 0x0019000001007387 */ /* 0x0003e40000100800 */
[----:B-1----:R-:W-:-:S05]  /*8a660*/  VIADD R0, R0, UR48 ;  /* 0x0000003000007c36 */ /* 0x002fca0008000000 */
[----:B------:R1:W-:Y:S01]  /*8a670*/  STL [R1+0x1904], R0 ;  /* 0x0019040001007387 */ /* 0x0003e20000100800 */
[----:B------:R-:W-:Y:S02]  /*8a680*/  @P0 LOP3.LUT R27, R27, 0x2, RZ, 0xfc, !PT ;  /* 0x000000021b1b0812 */ /* 0x000fe400078efcff */
[----:B------:R-:W-:Y:S01]  /*8a690*/  ISETP.GE.AND P0, PT, R61, UR13, PT ;  /* 0x0000000d3d007c0c */ /* 0x000fe2000bf06270 */
[----:B------:R-:W-:Y:S01]  /*8a6a0*/  ULDC.64 UR12, c[0x0][0x228] ;  /* 0x00008a00000c7ab9 */ /* 0x000fe20000000a00 */
[----:B-1----:R-:W-:Y:S02]  /*8a6b0*/  VIADD R0, R0, UR49 ;  /* 0x0000003100007c36 */ /* 0x002fe40008000000 */
[----:B------:R-:W-:-:S03]  /*8a6c0*/  ISETP.LT.AND P1, PT, R124, UR14, !P0 ;  /* 0x0000000e7c007c0c */ /* 0x000fc6000c721270 */
[----:B------:R1:W-:Y:S01]  /*8a6d0*/  STL [R1+0x1908], R0 ;  /* 0x0019080001007387 */ /* 0x0003e20000100800 */
[----:B------:R-:W-:Y:S01]  /*8a6e0*/  ISETP.LT.AND P0, PT, R17, UR5, !P0 ;  /* 0x0000000511007c0c */ /* 0x000fe2000c701270 */
[----:B-1----:R-:W-:-:S05]  /*8a6f0*/  VIADD R0, R0, UR50 ;  /* 0x0000003200007c36 */ /* 0x002fca0008000000 */
[----:B------:R1:W-:Y:S02]  /*8a700*/  STL [R1+0x190c], R0 ;  /* 0x00190c0001007387 */ /* 0x0003e40000100800 */
[----:B-1----:R-:W-:-:S05]  /*8a710*/  VIADD R0, R0, UR51 ;  /* 0x0000003300007c36 */ /* 0x002fca0008000000 */
[----:B------:R1:W-:Y:S01]  /*8a720*/  STL [R1+0x1910], R0 ;  /* 0x0019100001007387 */ /* 0x0003e20000100800 */
[----:B------:R-:W-:Y:S02]  /*8a730*/  LOP3.LUT R27, R27, 0xfffffffe, RZ, 0xc0, !PT ;  /* 0xfffffffe1b1b7812 */ /* 0x000fe400078ec0ff */
[----:B------:R-:W-:Y:S02]  /*8a740*/  @P0 LOP3.LUT R26, R26, 0x80000000, RZ, 0xfc, !PT ;  /* 0x800000001a1a0812 */ /* 0x000fe400078efcff */
[----:B-1----:R-:W-:Y:S01]  /*8a750*/  IADD3 R0, R0, UR52, RZ ;  /* 0x0000003400007c10 */ /* 0x002fe2000fffe0ff */
[----:B------:R-:W-:Y:S01]  /*8a760*/  UMOV UR5, UR12 ;  /* 0x0000000c00057c82 */ /* 0x000fe20008000000 */
[----:B------:R-:W-:Y:S01]  /*8a770*/  ISETP.GE.AND P0, PT, R64, UR15, PT ;  /* 0x0000000f40007c0c */ /* 0x000fe2000bf06270 */
[----:B------:R-:W-:Y:S02]  /*8a780*/  ULDC.64 UR14, c[0x0][0x228] ;  /* 0x00008a00000e7ab9 */ /* 0x000fe40000000a00 */
[----:B------:R1:W-:Y:S01]  /*8a790*/  STL [R1+0x1914], R0 ;  /* 0x0019140001007387 */ /* 0x0003e20000100800 */
[----:B------:R-:W-:Y:S01]  /*8a7a0*/  @P1 LOP3.LUT R27, R27, 0x1, RZ, 0xfc, !PT ;  /* 0x000000011b1b1812 */ /* 0x000fe200078efcff */
[----:B-1----:R-:W-:Y:S01]  /*8a7b0*/  VIADD R0, R0, UR53 ;  /* 0x0000003500007c36 */ /* 0x002fe20008000000 */
[----:B------:R-:W-:Y:S01]  /*8a7c0*/  UMOV UR53, UR13 ;  /* 0x0000000d00357c82 */ /* 0x000fe20008000000 */
[----:B------:R-:W-:-:S02]  /*8a7d0*/  ULDC.64 UR12, c[0x0][0x228] ;  /* 0x00008a00000c7ab9 */ /* 0x000fc40000000a00 */
[----:B------:R-:W-:Y:S02]  /*8a7e0*/  ISETP.LT.AND P1, PT, R124, UR12, !P0 ;  /* 0x0000000c7c007c0c */ /* 0x000fe4000c721270 */
[----:B------:R-:W-:Y:S02]  /*8a7f0*/  ISETP.LT.AND P0, PT, R17, UR5, !P0 ;  /* 0x0000000511007c0c */ /* 0x000fe4000c701270 */
[----:B------:R-:W-:-:S09]  /*8a800*/  LOP3.LUT R26, R26, 0xbfffffff, RZ, 0xc0, !PT ;  /* 0xbfffffff1a1a7812 */ /* 0x000fd200078ec0ff */
[----:B------:R-:W-:-:S04]  /*8a810*/  @P1 LOP3.LUT R26, R26, 0x40000000, RZ, 0xfc, !PT ;  /* 0x400000001a1a1812 */ /* 0x000fc800078efcff */
[----:B------:R-:W-:Y:S01]  /*8a820*/  LOP3.LUT R26, R26, 0xdfffffff, RZ, 0xc0, !PT ;  /* 0xdfffffff1a1a7812 */ /* 0x000fe200078ec0ff */
[----:B------:R-:W-:Y:S01]  /*8a830*/  UMOV UR5, UR14 ;  /* 0x0000000e00057c82 */ /* 0x000fe20008000000 */
        /* <DEDUP_REMOVED lines=17> */
[----:B------:R-:W-:-:S11]  /*8a950*/  ISETP.LT.AND P0, PT, R17, UR5, !P0 ;  /* 0x0000000511007c0c */ /* 0x000fd6000c701270 */
[----:B------:R-:W-:-:S04]  /*8a960*/  @P1 LOP3.LUT R23, R23, 0x4000000, RZ, 0xfc, !PT ;  /* 0x0400000017171812 */ /* 0x000fc800078efcff */
[----:B------:R-:W-:-:S04]  /*8a970*/  LOP3.LUT R23, R23, 0xfdffffff, RZ, 0xc0, !PT ;  /* 0xfdffffff17177812 */ /* 0x000fc800078ec0ff */
[----:B------:R-:W-:Y:S02]  /*8a980*/  @P0 LOP3.LUT R23, R23, 0x2000000, RZ, 0xfc, !PT ;  /* 0x0200000017170812 */ /* 0x000fe400078efcff */
[----:B------:R-:W-:-:S04]  /*8a990*/  ISETP.GE.AND P0, PT, R33, UR35, PT ;  /* 0x0000002321007c0c */ /* 0x000fc8000bf06270 */
[----:B------:R-:W-:Y:S01]  /*8a9a0*/  ISETP.LT.AND P1, PT, R124, UR16, !P0 ;  /* 0x000000107c007c0c */ /* 0x000fe2000c721270 */
[----:B------:R-:W-:Y:S01]  /*8a9b0*/  UMOV UR5, UR14 ;  /* 0x0000000e00057c82 */ /* 0x000fe20008000000 */
[----:B------:R-:W-:Y:S02]  /*8a9c0*/  LOP3.LUT R26, R26, 0xfdffffff, RZ, 0xc0, !PT ;  /* 0xfdffffff1a1a7812 */ /* 0x000fe400078ec0ff */
[----:B------:R-:W-:Y:S01]  /*8a9d0*/  ISETP.LT.AND P0, PT, R17, UR5, !P0 ;  /* 0x0000000511007c0c */ /* 0x000fe2000c701270 */
[----:B------:R-:W-:Y:S01]  /*8a9e0*/  IMAD.U32 R105, RZ, RZ, UR15 ;  /* 0x0000000fff697e24 */ /* 0x000fe2000f8e00ff */
[----:B------:R-:W-:-:S07]  /*8a9f0*/  ULDC.64 UR14, c[0x0][0x228] ;  /* 0x00008a00000e7ab9 */ /* 0x000fce0000000a00 */
[----:B------:R-:W-:-:S04]  /*8aa00*/  @P1 LOP3.LUT R26, R26, 0x2000000, RZ, 0xfc, !PT ;  /* 0x020000001a1a1812 */ /* 0x000fc800078efcff */
[----:B------:R-:W-:Y:S01]  /*8aa10*/  LOP3.LUT R26, R26, 0xff7fffff, RZ, 0xc0, !PT ;  /* 0xff7fffff1a1a7812 */ /* 0x000fe200078ec0ff */
[----:B------:R-:W-:Y:S01]  /*8aa20*/  UMOV UR5, UR14 ;  /* 0x0000000e00057c82 */ /* 0x000fe20008000000 */
[----:B------:R-:W-:Y:S01]  /*8aa30*/  MOV R101, UR15 ;  /* 0x0000000f00657c02 */ /* 0x000fe20008000f00 */
[----:B------:R-:W-:Y:S01]  /*8aa40*/  ULDC.64 UR14, c[0x0][0x228] ;  /* 0x00008a00000e7ab9 */ /* 0x000fe20000000a00 */
[----:B------:R-:W-:Y:S02]  /*8aa50*/  @P0 LOP3.LUT R26, R26, 0x800000, RZ, 0xfc, !PT ;  /* 0x008000001a1a0812 */ /* 0x000fe400078efcff */
[----:B------:R-:W-:Y:S02]  /*8aa60*/  ISETP.GE.AND P0, PT, R31, UR17, PT ;  /* 0x000000111f007c0c */ /* 0x000fe4000bf06270 */
[----:B------:R-:W-:Y:S01]  /*8aa70*/  LOP3.LUT R26, R26, 0xffbfffff, RZ, 0xc0, !PT ;  /* 0xffbfffff1a1a7812 */ /* 0x000fe200078ec0ff */
[----:B------:R-:W-:Y:S01]  /*8aa80*/  VIADD R31, R3, 0xde ;  /* 0x000000de031f7836 */ /* 0x000fe20000000000 */
[----:B------:R-:W-:Y:S01]  /*8aa90*/  ISETP.LT.AND P1, PT, R124, UR14, !P0 ;  /* 0x0000000e7c007c0c */ /* 0x000fe2000c721270 */
[----:B------:R-:W-:Y:S01]  /*8aaa0*/  ULDC.64 UR16, c[0x0][0x228] ;  /* 0x00008a0000107ab9 */ /* 0x000fe20000000a00 */
        /* <DEDUP_REMOVED lines=11> */
[----:B------:R-:W-:Y:S02]  /*8ab60*/  LOP3.LUT R26, R26, 0xffefffff, RZ, 0xc0, !PT ;  /* 0xffefffff1a1a7812 */ /* 0x000fe400078ec0ff */
[----:B------:R-:W-:-:S07]  /*8ab70*/  IADD3 R31, R3, 0xd8, RZ ;  /* 0x000000d8031f7810 */ /* 0x000fce0007ffe0ff */
[----:B------:R-:W-:-:S04]  /*8ab80*/  @P1 LOP3.LUT R26, R26, 0x100000, RZ, 0xfc, !PT ;  /* 0x001000001a1a1812 */ /* 0x000fc800078efcff */
[----:B------:R-:W-:Y:S01]  /*8ab90*/  LOP3.LUT R26, R26, 0xfff7ffff, RZ, 0xc0, !PT ;  /* 0xfff7ffff1a1a7812 */ /* 0x000fe200078ec0ff */
[----:B------:R-:W-:Y:S01]  /*8aba0*/  IMAD.U32 R91, RZ, RZ, UR15 ;  /* 0x0000000fff5b7e24 */ /* 0x000fe2000f8e00ff */
[----:B------:R-:W-:Y:S01]  /*8abb0*/  UMOV UR5, UR14 ;  /* 0x0000000e00057c82 */ /* 0x000fe20008000000 */
        /* <DEDUP_REMOVED lines=32> */
[----:B------:R-:W-:-:S10]  /*8adc0*/  UMOV UR5, UR16 ;  /* 0x0000001000057c82 */ /* 0x000fd40008000000 */
[----:B------:R-:W-:-:S04]  /*8add0*/  @P1 LOP3.LUT R26, R26, 0x4000, RZ, 0xfc, !PT ;  /* 0x000040001a1a1812 */ /* 0x000fc800078efcff */
[----:B------:R-:W-:Y:S02]  /*8ade0*/  LOP3.LUT R26, R26, 0xffffdfff, RZ, 0xc0, !PT ;  /* 0xffffdfff1a1a7812 */ /* 0x000fe400078ec0ff */
        /* <DEDUP_REMOVED lines=59> */
[----:B------:R-:W-:Y:S01]  /*8b1a0*/  LOP3.LUT R26, R26, 0xfffffff7, RZ, 0xc0, !PT ;  /* 0xfffffff71a1a7812 */ /* 0x000fe200078ec0ff */
[----:B------:R-:W-:Y:S01]  /*8b1b0*/  UMOV UR12, UR15 ;  /* 0x0000000f000c7c82 */ /* 0x000fe20008000000 */
[----:B------:R-:W-:Y:S02]  /*8b1c0*/  ULDC.64 UR14, c[0x0][0x228] ;  /* 0x00008a00000e7ab9 */ /* 0x000fe40000000a00 */
[----:B------:R-:W-:Y:S02]  /*8b1d0*/  @P0 LOP3.LUT R26, R26, 0x8, RZ, 0xfc, !PT ;  /* 0x000000081a1a0812 */ /* 0x000fe400078efcff */
[----:B------:R-:W-:Y:S01]  /*8b1e0*/  ISETP.GE.AND P0, PT, R31, UR17, PT ;  /* 0x000000111f007c0c */ /* 0x000fe2000bf06270 */
[----:B------:R1:W-:Y:S01]  /*8b1f0*/  STL [R1+0x1918], R0 ;  /* 0x0019180001007387 */ /* 0x0003e20000100800 */
[----:B------:R-:W-:Y:S01]  /*8b200*/  LOP3.LUT R26, R26, 0xfffffffb, RZ, 0xc0, !PT ;  /* 0xfffffffb1a1a7812 */ /* 0x000fe200078ec0ff */
[----:B------:R-:W-:Y:S01]  /*8b210*/  VIADD R31, R3, 0xa2 ;  /* 0x000000a2031f7836 */ /* 0x000fe20000000000 */
[----:B------:R-:W-:Y:S01]  /*8b220*/  ISETP.LT.AND P1, PT, R124, UR14, !P0 ;  /* 0x0000000e7c007c0c */ /* 0x000fe2000c721270 */
[----:B------:R-:W-:Y:S01]  /*8b230*/  STL [R1+0x2aec], R27 ;  /* 0x002aec1b01007387 */ /* 0x000fe20000100800 */
[----:B------:R-:W-:Y:S01]  /*8b240*/  ISETP.LT.AND P0, PT, R17, UR5, !P0 ;  /* 0x0000000511007c0c */ /* 0x000fe2000c701270 */
[----:B------:R-:W-:Y:S01]  /*8b250*/  ULDC.64 UR16, c[0x0][0x228] ;  /* 0x00008a0000107ab9 */ /* 0x000fe20000000a00 */
[----:B-1----:R-:W-:-:S05]  /*8b260*/  VIADD R0, R0, UR54 ;  /* 0x0000003600007c36 */ /* 0x002fca0008000000 */
[----:B------:R1:W-:Y:S04]  /*8b270*/  STL [R1+0x191c], R0 ;  /* 0x00191c0001007387 */ /* 0x0003e80000100800 */
[----:B------:R-:W-:Y:S01]  /*8b280*/  @P1 LOP3.LUT R26, R26, 0x4, RZ, 0xfc, !PT ;  /* 0x000000041a1a1812 */ /* 0x000fe200078efcff */
[----:B-1----:R-:W-:-:S03]  /*8b290*/  VIADD R0, R0, UR55 ;  /* 0x0000003700007c36 */ /* 0x002fc60008000000 */
[----:B------:R-:W-:Y:S01]  /*8b2a0*/  LOP3.LUT R26, R26, 0xfffffffd, RZ, 0xc0, !PT ;  /* 0xfffffffd1a1a7812 */ /* 0x000fe200078ec0ff */
[----:B------:R-:W-:Y:S01]  /*8b2b0*/  UMOV UR5, UR16 ;  /* 0x0000001000057c82 */ /* 0x000fe20008000000 */
[----:B------:R-:W-:Y:S01]  /*8b2c0*/  ULDC.64 UR54, c[0x0][0x228] ;  /* 0x00008a0000367ab9 */ /* 0x000fe20000000a00 */
[----:B------:R1:W-:Y:S01]  /*8b2d0*/  STL [R1+0x1920], R0 ;  /* 0x0019200001007387 */ /* 0x0003e20000100800 */
[----:B------:R-:W-:Y:S02]  /*8b2e0*/  @P0 LOP3.LUT R26, R26, 0x2, RZ, 0xfc, !PT ;  /* 0x000000021a1a0812 */ /* 0x000fe400078efcff */
[----:B------:R-:W-:Y:S02]  /*8b2f0*/  ISETP.GE.AND P0, PT, R31, UR15, PT ;  /* 0x0000000f1f007c0c */ /* 0x000fe4000bf06270 */
[----:B-1----:R-:W-:Y:S01]  /*8b300*/  IADD3 R0, R0, UR56, RZ ;  /* 0x0000003800007c10 */ /* 0x002fe2000fffe0ff */
[----:B------:R-:W-:Y:S01]  /*8b310*/  VIADD R31, R3, 0x9c ;  /* 0x0000009c031f7836 */ /* 0x000fe20000000000 */
[----:B------:R-:W-:Y:S01]  /*8b320*/  LOP3.LUT R26, R26, 0xfffffffe, RZ, 0xc0, !PT ;  /* 0xfffffffe1a1a7812 */ /* 0x000fe200078ec0ff */
[----:B------:R-:W-:-:S02]  /*8b330*/  ULDC.64 UR14, c[0x0][0x228] ;  /* 0x00008a00000e7ab9 */ /* 0x000fc40000000a00 */
[----:B------:R1:W-:Y:S02]  /*8b340*/  STL [R1+0x1924], R0 ;  /* 0x0019240001007387 */ /* 0x0003e40000100800 */
[----:B-1----:R-:W-:Y:S01]  /*8b350*/  VIADD R0, R0, UR57 ;  /* 0x0000003900007c36 */ /* 0x002fe20008000000 */
[----:B------:R-:W-:Y:S01]  /*8b360*/  UMOV UR57, UR17 ;  /* 0x0000001100397c82 */ /* 0x000fe20008000000 */
[----:B------:R-:W-:Y:S02]  /*8b370*/  ULDC.64 UR16, c[0x0][0x228] ;  /* 0x00008a0000107ab9 */ /* 0x000fe40000000a00 */
[----:B------:R-:W-:Y:S02]  /*8b380*/  ISETP.LT.AND P1, PT, R124, UR16, !P0 ;  /* 0x000000107c007c0c */ /* 0x000fe4000c721270 */
[----:B------:R-:W-:Y:S01]  /*8b390*/  ISETP.LT.AND P0, PT, R17, UR5, !P0 ;  /* 0x0000000511007c0c */ /* 0x000fe2000c701270 */
[----:B------:R-:W-:Y:S01]  /*8b3a0*/  UMOV UR5, UR14 ;  /* 0x0000000e00057c82 */ /* 0x000fe20008000000 */
[----:B------:R-:W-:Y:S01]  /*8b3b0*/  UMOV UR59, UR15 ;  /* 0x0000000f003b7c82 */ /* 0x000fe20008000000 */
[----:B------:R-:W-:-:S10]  /*8b3c0*/  ULDC.64 UR14, c[0x0][0x228] ;  /* 0x00008a00000e7ab9 */ /* 0x000fd40000000a00 */
[----:B------:R-:W-:Y:S02]  /*8b3d0*/  @P0 LOP3.LUT R24, R24, 0x80000000, RZ, 0xfc, !PT ;  /* 0x8000000018180812 */ /* 0x000fe400078efcff */
[----:B------:R-:W-:Y:S01]  /*8b3e0*/  ISETP.GE.AND P0, PT, R31, UR17, PT ;  /* 0x000000111f007c0c */ /* 0x000fe2000bf06270 */
[----:B------:R-:W-:Y:S01]  /*8b3f0*/  ULDC.64 UR16, c[0x0][0x228] ;  /* 0x00008a0000107ab9 */ /* 0x000fe20000000a00 */
[----:B------:R-:W-:Y:S02]  /*8b400*/  @P1 LOP3.LUT R26, R26, 0x1, RZ, 0xfc, !PT ;  /* 0x000000011a1a1812 */ /* 0x000fe400078efcff */
[----:B------:R-:W-:Y:S02]  /*8b410*/  ISETP.LT.AND P1, PT, R124, UR14, !P0 ;  /* 0x0000000e7c007c0c */ /* 0x000fe4000c721270 */
[----:B------:R-:W-:Y:S02]  /*8b420*/  ISETP.LT.AND P0, PT, R17, UR5, !P0 ;  /* 0x0000000511007c0c */ /* 0x000fe4000c701270 */
[----:B------:R-:W-:-:S02]  /*8b430*/  LOP3.LUT R24, R24, 0xbfffffff, RZ, 0xc0, !PT ;  /* 0xbfffffff18187812 */ /* 0x000fc400078ec0ff */
[----:B------:R-:W-:-:S07]  /*8b440*/  IADD3 R31, R3, 0xeb, RZ ;  /* 0x000000eb031f7810 */ /* 0x000fce0007ffe0ff */
        /* <DEDUP_REMOVED lines=8> */
[----:B------:R-:W-:-:S08]  /*8b4d0*/  VIADD R31, R3, 0xe5 ;  /* 0x000000e5031f7836 */ /* 0x000fd00000000000 */
[----:B------:R-:W-:Y:S01]  /*8b4e0*/  @P1 LOP3.LUT R24, R24, 0x20000000, RZ, 0xfc, !PT ;  /* 0x2000000018181812 */ /* 0x000fe200078efcff */
[----:B------:R-:W-:Y:S01]  /*8b4f0*/  IMAD.U32 R97, RZ, RZ, UR17 ;  /* 0x00000011ff617e24 */ /* 0x000fe2000f8e00ff */
[----:B------:R-:W-:Y:S02]  /*8b500*/  ULDC.64 UR16, c[0x0][0x228] ;  /* 0x00008a0000107ab9 */ /* 0x000fe40000000a00 */
[----:B------:R-:W-:Y:S01]  /*8b510*/  LOP3.LUT R24, R24, 0xf7ffffff, RZ, 0xc0, !PT ;  /* 0xf7ffffff18187812 */ /* 0x000fe200078ec0ff */
[----:B------:R-:W-:Y:S01]  /*8b520*/  IMAD.U32 R92, RZ, RZ, UR17 ;  /* 0x00000011ff5c7e24 */ /* 0x000fe2000f8e00ff */
[----:B------:R-:W-:Y:S01]  /*8b530*/  UMOV UR5, UR16 ;  /* 0x0000001000057c82 */ /* 0x000fe20008000000 */
[----:B------:R-:W-:Y:S01]  /*8b540*/  ULDC.64 UR16, c[0x0][0x228] ;  /* 0x00008a0000107ab9 */ /* 0x000fe20000000a00 */
[----:B------:R-:W-:Y:S02]  /*8b550*/  @P0 LOP3.LUT R24, R24, 0x8000000, RZ, 0xfc, !PT ;  /* 0x0800000018180812 */ /* 0x000fe400078efcff */
[----:B------:R-:W-:-:S02]  /*8b560*/  ISETP.GE.AND P0, PT, R31, UR19, PT ;  /* 0x000000131f007c0c */ /* 0x000fc4000bf06270 */
        /* <DEDUP_REMOVED lines=127> */
[----:B------:R-:W-:Y:S01]  /*8bd60*/  UMOV UR5, UR18 ;  /* 0x0000001200057c82 */ /* 0x000fe20008000000 */
        /* <DEDUP_REMOVED lines=20> */
[----:B------:R-:W-:-:S11]  /*8beb0*/  ISETP.LT.AND P0, PT, R17, UR5, !P0 ;  /* 0x0000000511007c0c */ /* 0x000fd6000c701270 */
[----:B------:R-:W-:-:S04]  /*8bec0*/  @P1 LOP3.LUT R24, R24, 0x4, RZ, 0xfc, !PT ;  /* 0x0000000418181812 */ /* 0x000fc800078efcff */
[----:B------:R-:W-:-:S04]  /*8bed0*/  LOP3.LUT R24, R24, 0xfffffffe, RZ, 0xc0, !PT ;  /* 0xfffffffe18187812 */ /* 0x000fc800078ec0ff */
[----:B------:R-:W-:Y:S02]  /*8bee0*/  @P0 LOP3.LUT R24, R24, 0x1, RZ, 0xfc, !PT ;  /* 0x0000000118180812 */ /* 0x000fe400078efcff */
[----:B------:R-:W-:-:S04]  /*8bef0*/  ISETP.GE.AND P0, PT, R31, UR43, PT ;  /* 0x0000002b1f007c0c */ /* 0x000fc8000bf06270 */
[----:B------:R-:W-:Y:S01]  /*8bf00*/  ISETP.LT.AND P1, PT, R124, UR20, !P0 ;  /* 0x000000147c007c0c */ /* 0x000fe2000c721270 */
[----:B------:R-:W-:Y:S01]  /*8bf10*/  VIADD R31, R3, 0xec ;  /* 0x000000ec031f7836 */ /* 0x000fe20000000000 */
[----:B------:R-:W-:Y:S01]  /*8bf20*/  ISETP.LT.AND P0, PT, R17, UR18, !P0 ;  /* 0x0000001211007c0c */ /* 0x000fe2000c701270 */
[----:B------:R-:W-:Y:S01]  /*8bf30*/  ULDC.64 UR20, c[0x0][0x228] ;  /* 0x00008a0000147ab9 */ /* 0x000fe20000000a00 */
[----:B------:R-:W-:-:S11]  /*8bf40*/  LOP3.LUT R24, R24, 0xfffffffd, RZ, 0xc0, !PT ;  /* 0xfffffffd18187812 */ /* 0x000fd600078ec0ff */
[----:B------:R-:W-:Y:S02]  /*8bf50*/  @P0 LOP3.LUT R25, R25, 0x80000000, RZ, 0xfc, !PT ;  /* 0x8000000019190812 */ /* 0x000fe400078efcff */
[----:B------:R-:W-:Y:S02]  /*8bf60*/  ISETP.GE.AND P0, PT, R31, UR19, PT ;  /* 0x000000131f007c0c */ /* 0x000fe4000bf06270 */
[----:B------:R-:W-:Y:S02]  /*8bf70*/  @P1 LOP3.LUT R24, R24, 0x2, RZ, 0xfc, !PT ;  /* 0x0000000218181812 */ /* 0x000fe400078efcff */
[----:B------:R-:W-:Y:S01]  /*8bf80*/  LOP3.LUT R25, R25, 0xbfffffff, RZ, 0xc0, !PT ;  /* 0xbfffffff19197812 */ /* 0x000fe200078ec0ff */
[----:B------:R-:W-:Y:S01]  /*8bf90*/  VIADD R31, R3, 0xe6 ;  /* 0x000000e6031f7836 */ /* 0x000fe20000000000 */
[----:B------:R-:W-:Y:S01]  /*8bfa0*/  ISETP.LT.AND P1, PT, R124, UR20, !P0 ;  /* 0x000000147c007c0c */ /* 0x000fe2000c721270 */
[----:B------:R-:W-:Y:S01]  /*8bfb0*/  UMOV UR5, UR23 ;  /* 0x0000001700057c82 */ /* 0x000fe20008000000 */
[----:B------:R-:W-:Y:S01]  /*8bfc0*/  ISETP.LT.AND P0, PT, R17, UR7, !P0 ;  /* 0x0000000711007c0c */ /* 0x000fe2000c701270 */
[----:B------:R-:W-:Y:S01]  /*8bfd0*/  ULDC.64 UR18, c[0x0][0x228] ;  /* 0x00008a0000127ab9 */ /* 0x000fe20000000a00 */
[----:B------:R-:W-:-:S09]  /*8bfe0*/  MOV R80, UR5 ;  /* 0x0000000500507c02 */ /* 0x000fd20008000f00 */
[----:B------:R-:W-:Y:S01]  /*8bff0*/  @P1 LOP3.LUT R25, R25, 0x40000000, RZ, 0xfc, !PT ;  /* 0x4000000019191812 */ /* 0x000fe200078efcff */
[----:B------:R1:W-:Y:S01]  /*8c000*/  STL [R1+0x1928], R0 ;  /* 0x0019280001007387 */ /* 0x0003e20000100800 */
[----:B------:R-:W-:Y:S02]  /*8c010*/  ULDC.64 UR22, c[0x0][0x228] ;  /* 0x00008a0000167ab9 */ /* 0x000fe40000000a00 */
[----:B------:R-:W-:Y:S01]  /*8c020*/  LOP3.LUT R25, R25, 0xdfffffff, RZ, 0xc0, !PT ;  /* 0xdfffffff19197812 */ /* 0x000fe200078ec0ff */
[----:B------:R-:W-:Y:S01]  /*8c030*/  IMAD.U32 R82, RZ, RZ, UR19 ;  /* 0x00000013ff527e24 */ /* 0x000fe2000f8e00ff */
[----:B------:R-:W-:Y:S01]  /*8c040*/  UMOV UR5, UR18 ;  /* 0x0000001200057c82 */ /* 0x000fe20008000000 */
[----:B------:R-:W-:Y:S01]  /*8c050*/  ULDC.64 UR18, c[0x0][0x228] ;  /* 0x00008a0000127ab9 */ /* 0x000fe20000000a00 */
[----:B------:R-:W-:Y:S02]  /*8c060*/  @P0 LOP3.LUT R25, R25, 0x20000000, RZ, 0xfc, !PT ;  /* 0x2000000019190812 */ /* 0x000fe400078efcff */
[----:B------:R-:W-:Y:S01]  /*8c070*/  ISETP.GE.AND P0, PT, R31, UR21, PT ;  /* 0x000000151f007c0c */ /* 0x000fe2000bf06270 */
[----:B-1----:R-:W-:Y:S01]  /*8c080*/  VIADD R0, R0, UR8 ;  /* 0x0000000800007c36 */ /* 0x002fe20008000000 */
[----:B------:R-:W-:Y:S01]  /*8c090*/  ULDC UR8, c[0x0][0x248] ;  /* 0x0000920000087ab9 */ /* 0x000fe20000000800 */
[----:B------:R-:W-:Y:S01]  /*8c0a0*/  LOP3.LUT R25, R25, 0xefffffff, RZ, 0xc0, !PT ;  /* 0xefffffff19197812 */ /* 0x000fe200078ec0ff */
[----:B------:R-:W-:Y:S01]  /*8c0b0*/  VIADD R31, R3, 0xe0 ;  /* 0x000000e0031f7836 */ /* 0x000fe20000000000 */
[----:B------:R-:W-:Y:S01]  /*8c0c0*/  ISETP.LT.AND P1, PT, R124, UR18, !P0 ;  /* 0x000000127c007c0c */ /* 0x000fe2000c721270 */
[----:B------:R1:W-:Y:S01]  /*8c0d0*/  STL [R1+0x192c], R0 ;  /* 0x00192c0001007387 */ /* 0x0003e20000100800 */
[----:B------:R-:W-:Y:S01]  /*8c0e0*/  ISETP.LT.AND P0, PT, R17, UR5, !P0 ;  /* 0x0000000511007c0c */ /* 0x000fe2000c701270 */
[----:B------:R-:W-:Y:S01]  /*8c0f0*/  ULDC.64 UR20, c[0x0][0x228] ;  /* 0x00008a0000147ab9 */ /* 0x000fe20000000a00 */
[----:B-1----:R-:W-:Y:S01]  /*8c100*/  VIADD R0, R0, UR8 ;  /* 0x0000000800007c36 */ /* 0x002fe20008000000 */
[----:B------:R-:W-:-:S08]  /*8c110*/  ULDC UR8, c[0x0][0x248] ;  /* 0x0000920000087ab9 */ /* 0x000fd00000000800 */
[----:B------:R-:W-:Y:S01]  /*8c120*/  @P1 LOP3.LUT R25, R25, 0x10000000, RZ, 0xfc, !PT ;  /* 0x1000000019191812 */ /* 0x000fe200078efcff */
[----:B------:R1:W-:Y:S03]  /*8c130*/  STL [R1+0x1930], R0 ;  /* 0x0019300001007387 */ /* 0x0003e60000100800 */
[----:B------:R-:W-:Y:S01]  /*8c140*/  LOP3.LUT R25, R25, 0xf7ffffff, RZ, 0xc0, !PT ;  /* 0xf7ffffff19197812 */ /* 0x000fe200078ec0ff */
[----:B-1----:R-:W-:Y:S01]  /*8c150*/  VIADD R0, R0, UR8 ;  /* 0x0000000800007c36 */ /* 0x002fe20008000000 */
[----:B------:R-:W-:Y:S02]  /*8c160*/  ULDC UR8, c[0x0][0x248] ;  /* 0x0000920000087ab9 */ /* 0x000fe40000000800 */
[----:B------:R-:W-:Y:S02]  /*8c170*/  @P0 LOP3.LUT R25, R25, 0x8000000, RZ, 0xfc, !PT ;  /* 0x0800000019190812 */ /* 0x000fe400078efcff */
[----:B------:R1:W-:Y:S01]  /*8c180*/  STL [R1+0x1934], R0 ;  /* 0x0019340001007387 */ /* 0x0003e20000100800 */
[----:B------:R-:W-:Y:S01]  /*8c190*/  ISETP.GE.AND P0, PT, R31, UR19, PT ;  /* 0x000000131f007c0c */ /* 0x000fe2000bf06270 */
[----:B------:R-:W-:Y:S01]  /*8c1a0*/  UMOV UR7, UR20 ;  /* 0x0000001400077c82 */ /* 0x000fe20008000000 */
[----:B------:R-:W-:Y:S01]  /*8c1b0*/  UMOV UR5, UR21 ;  /* 0x0000001500057c82 */ /* 0x000fe20008000000 */
[----:B------:R-:W-:Y:S01]  /*8c1c0*/  ULDC.64 UR20, c[0x0][0x228] ;  /* 0x00008a0000147ab9 */ /* 0x000fe20000000a00 */
[----:B-1----:R-:W-:Y:S01]  /*8c1d0*/  VIADD R0, R0, UR8 ;  /* 0x0000000800007c36 */ /* 0x002fe20008000000 */
[----:B------:R-:W-:Y:S01]  /*8c1e0*/  ULDC UR8, c[0x0][0x248] ;  /* 0x0000920000087ab9 */ /* 0x000fe20000000800 */
[----:B------:R-:W-:-:S02]  /*8c1f0*/  ISETP.LT.AND P1, PT, R124, UR20, !P0 ;  /* 0x000000147c007c0c */ /* 0x000fc4000c721270 */
[----:B------:R-:W-:Y:S01]  /*8c200*/  LOP3.LUT R25, R25, 0xfbffffff, RZ, 0xc0, !PT ;  /* 0xfbffffff19197812 */ /* 0x000fe200078ec0ff */
[----:B------:R1:W-:Y:S01]  /*8c210*/  STL [R1+0x1938], R0 ;  /* 0x0019380001007387 */ /* 0x0003e20000100800 */
[----:B------:R-:W-:Y:S01]  /*8c220*/  ISETP.LT.AND P0, PT, R17, UR7, !P0 ;  /* 0x0000000711007c0c */ /* 0x000fe2000c701270 */
[----:B------:R-:W-:Y:S01]  /*8c230*/  VIADD R31, R3, 0xda ;  /* 0x000000da031f7836 */ /* 0x000fe20000000000 */
[----:B------:R-:W-:Y:S01]  /*8c240*/  ULDC.64 UR18, c[0x0][0x228] ;  /* 0x00008a0000127ab9 */ /* 0x000fe20000000a00 */
[----:B-1----:R-:W-:Y:S01]  /*8c250*/  IADD3 R0, R0, UR8, RZ ;  /* 0x0000000800007c10 */ /* 0x002fe2000fffe0ff */
[----:B------:R-:W-:-:S04]  /*8c260*/  ULDC UR8, c[0x0][0x248] ;  /* 0x0000920000087ab9 */ /* 0x000fc80000000800 */
[----:B------:R1:W-:Y:S01]  /*8c270*/  STL [R1+0x193c], R0 ;  /* 0x00193c0001007387 */ /* 0x0003e20000100800 */
[----:B------:R-:W-:Y:S01]  /*8c280*/  @P1 LOP3.LUT R25, R25, 0x4000000, RZ, 0xfc, !PT ;  /* 0x0400000019191812 */ /* 0x000fe200078efcff */
[----:B-1----:R-:W-:Y:S01]  /*8c290*/  VIADD R0, R0, UR8 ;  /* 0x0000000800007c36 */ /* 0x002fe20008000000 */
[----:B------:R-:W-:-:S04]  /*8c2a0*/  ULDC UR8, c[0x0][0x248] ;  /* 0x0000920000087ab9 */ /* 0x000fc80000000800 */
[----:B------:R1:W-:Y:S01]  /*8c2b0*/  STL [R1+0x1940], R0 ;  /* 0x0019400001007387 */ /* 0x0003e20000100800 */
[----:B------:R-:W-:Y:S01]  /*8c2c0*/  LOP3.LUT R25, R25, 0xfdffffff, RZ, 0xc0, !PT ;  /* 0xfdffffff19197812 */ /* 0x000fe200078ec0ff */
[----:B-1----:R-:W-:Y:S01]  /*8c2d0*/  VIADD R0, R0, UR8 ;  /* 0x0000000800007c36 */ /* 0x002fe20008000000 */
[----:B------:R-:W-:-:S04]  /*8c2e0*/  ULDC UR8, c[0x0][0x248] ;  /* 0x0000920000087ab9 */ /* 0x000fc80000000800 */
[----:B------:R1:W-:Y:S01]  /*8c2f0*/  STL [R1+0x1944], R0 ;  /* 0x0019440001007387 */ /* 0x0003e20000100800 */
[----:B------:R-:W-:Y:S01]  /*8c300*/  @P0 LOP3.LUT R25, R25, 0x2000000, RZ, 0xfc, !PT ;  /* 0x0200000019190812 */ /* 0x000fe200078efcff */
[----:B------:R-:W-:Y:S01]  /*8c310*/  UMOV UR7, UR19 ;  /* 0x0000001300077c82 */ /* 0x000fe20008000000 */
[----:B------:R-:W-:Y:S01]  /*8c320*/  MOV R71, UR5 ;  /* 0x0000000500477c02 */ /* 0x000fe20008000f00 */
[----:B------:R-:W-:Y:S01]  /*8c330*/  UMOV UR5, UR18 ;  /* 0x0000001200057c82 */ /* 0x000fe20008000000 */
[----:B------:R-:W-:Y:S01]  /*8c340*/  ISETP.GE.AND P0, PT, R31, UR21, PT ;  /* 0x000000151f007c0c */ /* 0x000fe2000bf06270 */
[----:B------:R-:W-:Y:S01]  /*8c350*/  ULDC.64 UR18, c[0x0][0x228] ;  /* 0x00008a0000127ab9 */ /* 0x000fe20000000a00 */
[----:B-1----:R-:W-:Y:S01]  /*8c360*/  VIADD R0, R0, UR8 ;  /* 0x0000000800007c36 */ /* 0x002fe20008000000 */
[----:B------:R-:W-:Y:S01]  /*8c370*/  ULDC UR8, c[0x0][0x248] ;  /* 0x0000920000087ab9 */ /* 0x000fe20000000800 */
[----:B------:R-:W-:Y:S01]  /*8c380*/  ISETP.LT.AND P1, PT, R124, UR18, !P0 ;  /* 0x000000127c007c0c */ /* 0x000fe2000c721270 */
[----:B------:R-:W-:-:S02]  /*8c390*/  ULDC.64 UR20, c[0x0][0x228] ;  /* 0x00008a0000147ab9 */ /* 0x000fc40000000a00 */
[----:B------:R1:W-:Y:S02]  /*8c3a0*/  STL [R1+0x1948], R0 ;  /* 0x0019480001007387 */ /* 0x0003e40000100800 */
[----:B-1----:R-:W-:Y:S01]  /*8c3b0*/  VIADD R0, R0, UR8 ;  /* 0x0000000800007c36 */ /* 0x002fe20008000000 */
[----:B------:R-:W-:-:S04]  /*8c3c0*/  ULDC UR8, c[0x0][0x248] ;  /* 0x0000920000087ab9 */ /* 0x000fc80000000800 */
[----:B------:R1:W-:Y:S01]  /*8c3d0*/  STL [R1+0x194c], R0 ;  /* 0x00194c0001007387 */ /* 0x0003e20000100800 */
[----:B------:R-:W-:Y:S02]  /*8c3e0*/  ISETP.LT.AND P0, PT, R17, UR5, !P0 ;  /* 0x0000000511007c0c */ /* 0x000fe4000c701270 */
[----:B------:R-:W-:Y:S02]  /*8c3f0*/  LOP3.LUT R25, R25, 0xfeffffff, RZ, 0xc0, !PT ;  /* 0xfeffffff19197812 */ /* 0x000fe400078ec0ff */
[----:B-1----:R-:W-:Y:S01]  /*8c400*/  IADD3 R0, R0, UR8, RZ ;  /* 0x0000000800007c10 */ /* 0x002fe2000fffe0ff */
[----:B------:R-:W-:-:S04]  /*8c410*/  ULDC UR8, c[0x0][0x248] ;  /* 0x0000920000087ab9 */ /* 0x000fc80000000800 */
[----:B------:R1:W-:Y:S01]  /*8c420*/  STL [R1+0x1950], R0 ;  /* 0x0019500001007387 */ /* 0x0003e20000100800 */
[----:B------:R-:W-:Y:S01]  /*8c430*/  @P1 LOP3.LUT R25, R25, 0x1000000, RZ, 0xfc, !PT ;  /* 0x0100000019191812 */ /* 0x000fe200078efcff */
[----:B-1----:R-:W-:Y:S01]  /*8c440*/  VIADD R0, R0, UR8 ;  /* 0x0000000800007c36 */ /* 0x002fe20008000000 */
[----:B------:R-:W-:Y:S02]  /*8c450*/  ULDC UR8, c[0x0][0x248] ;  /* 0x0000920000087ab9 */ /* 0x000fe40000000800 */
[----:B------:R-:W-:Y:S02]  /*8c460*/  LOP3.LUT R25, R25, 0xff7fffff, RZ, 0xc0, !PT ;  /* 0xff7fffff19197812 */ /* 0x000fe400078ec0ff */
[----:B------:R1:W-:Y:S01]  /*8c470*/  STL [R1+0x1954], R0 ;  /* 0x0019540001007387 */ /* 0x0003e20000100800 */
[----:B------:R-:W-:Y:S02]  /*8c480*/  IADD3 R31, R3, 0xd4, RZ ;  /* 0x000000d4031f7810 */ /* 0x000fe40007ffe0ff */
[----:B------:R-:W-:-:S02]  /*8c490*/  @P0 LOP3.LUT R25, R25, 0x800000, RZ, 0xfc, !PT ;  /* 0x0080000019190812 */ /* 0x000fc400078efcff */
[----:B-1----:R-:W-:Y:S01]  /*8c4a0*/  IADD3 R0, R0, UR8, RZ ;  /* 0x0000000800007c10 */ /* 0x002fe2000fffe0ff */
[----:B------:R-:W-:Y:S01]  /*8c4b0*/  ULDC UR8, c[0x0][0x248] ;  /* 0x0000920000087ab9 */ /* 0x000fe20000000800 */
[----:B------:R-:W-:Y:S01]  /*8c4c0*/  MOV R66, UR7 ;  /* 0x0000000700427c02 */ /* 0x000fe20008000f00 */
[----:B------:R-:W-:Y:S01]  /*8c4d0*/  UMOV UR7, UR20 ;  /* 0x0000001400077c82 */ /* 0x000fe20008000000 */
[----:B------:R-:W-:Y:S01]  /*8c4e0*/  ISETP.GE.AND P0, PT, R31, UR19, PT ;  /* 0x000000131f007c0c */ /* 0x000fe2000bf06270 */
[----:B------:R1:W-:Y:S01]  /*8c4f0*/  STL [R1+0x1958], R0 ;  /* 0x0019580001007387 */ /* 0x0003e20000100800 */
[----:B------:R-:W-:Y:S01]  /*8c500*/  UMOV UR5, UR21 ;  /* 0x0000001500057c82 */ /* 0x000fe20008000000 */
[----:B------:R-:W-:Y:S01]  /*8c510*/  ULDC.64 UR20, c[0x0][0x228] ;  /* 0x00008a0000147ab9 */ /* 0x000fe20000000a00 */
[----:B------:R-:W-:Y:S01]  /*8c520*/  LOP3.LUT R25, R25, 0xffbfffff, RZ, 0xc0, !PT ;  /* 0xffbfffff19197812 */ /* 0x000fe200078ec0ff */
[----:B------:R-:W-:Y:S01]  /*8c530*/  STL [R1+0x2af0], R26 ;  /* 0x002af01a01007387 */ /* 0x000fe20000100800 */
[----:B------:R-:W-:Y:S01]  /*8c540*/  ISETP.LT.AND P1, PT, R124, UR20, !P0 ;  /* 0x000000147c007c0c */ /* 0x000fe2000c721270 */
[----:B------:R-:W-:Y:S01]  /*8c550*/  VIADD R31, R3, 0xce ;  /* 0x000000ce031f7836 */ /* 0x000fe20000000000 */
[----:B------:R-:W-:Y:S01]  /*8c560*/  ULDC.64 UR18, c[0x0][0x228] ;  /* 0x00008a0000127ab9 */ /* 0x000fe20000000a00 */
[----:B-1----:R-:W-:Y:S01]  /*8c570*/  VIADD R0, R0, UR8 ;  /* 0x0000000800007c36 */ /* 0x002fe20008000000 */
[----:B------:R-:W-:-:S04]  /*8c580*/  ULDC UR8, c[0x0][0x248] ;  /* 0x0000920000087ab9 */ /* 0x000fc80000000800 */
[----:B------:R1:W-:Y:S01]  /*8c590*/  STL [R1+0x195c], R0 ;  /* 0x00195c0001007387 */ /* 0x0003e20000100800 */
[----:B------:R-:W-:Y:S01]  /*8c5a0*/  ISETP.LT.AND P0, PT, R17, UR7, !P0 ;  /* 0x0000000711007c0c */ /* 0x000fe2000c701270 */
[----:B-1----:R-:W-:Y:S01]  /*8c5b0*/  VIADD R0, R0, UR8 ;  /* 0x0000000800007c36 */ /* 0x002fe20008000000 */
[----:B------:R-:W-:-:S04]  /*8c5c0*/  ULDC UR8, c[0x0][0x248] ;  /* 0x0000920000087ab9 */ /* 0x000fc80000000800 */
[----:B------:R1:W-:Y:S01]  /*8c5d0*/  STL [R1+0x1960], R0 ;  /* 0x0019600001007387 */ /* 0x0003e20000100800 */
[----:B------:R-:W-:Y:S01]  /*8c5e0*/  @P1 LOP3.LUT R25, R25, 0x400000, RZ, 0xfc, !PT ;  /* 0x0040000019191812 */ /* 0x000fe200078efcff */
[----:B-1----:R-:W-:Y:S01]  /*8c5f0*/  VIADD R0, R0, UR8 ;  /* 0x0000000800007c36 */ /* 0x002fe20008000000 */
[----:B------:R-:W-:-:S04]  /*8c600*/  ULDC UR8, c[0x0][0x248] ;  /* 0x0000920000087ab9 */ /* 0x000fc80000000800 */
[----:B------:R1:W-:Y:S01]  /*8c610*/  STL [R1+0x1964], R0 ;  /* 0x0019640001007387 */ /* 0x0003e20000100800 */
[----:B------:R-:W-:Y:S02]  /*8c620*/  LOP3.LUT R25, R25, 0xffdfffff, RZ, 0xc0, !PT ;  /* 0xffdfffff19197812 */ /* 0x000fe400078ec0ff */
[----:B-1----:R-:W-:Y:S01]  /*8c630*/  IADD3 R0, R0, UR8, RZ ;  /* 0x0000000800007c10 */ /* 0x002fe2000fffe0ff */
[----:B------:R-:W-:Y:S01]  /*8c640*/  ULDC UR8, c[0x0][0x248] ;  /* 0x0000920000087ab9 */ /* 0x000fe20000000800 */
[----:B------:R-:W-:-:S03]  /*8c650*/  @P0 LOP3.LUT R25, R25, 0x200000, RZ, 0xfc, !PT ;  /* 0x0020000019190812 */ /* 0x000fc600078efcff */
[----:B------:R1:W-:Y:S01]  /*8c660*/  STL [R1+0x1968], R0 ;  /* 0x0019680001007387 */ /* 0x0003e20000100800 */
[----:B------:R-:W-:Y:S01]  /*8c670*/  MOV R62, UR5 ;  /* 0x00000005003e7c02 */ /* 0x000fe20008000f00 */
[----:B------:R-:W-:Y:S01]  /*8c680*/  UMOV UR5, UR18 ;  /* 0x0000001200057c82 */ /* 0x000fe20008000000 */
[----:B------:R-:W-:Y:S01]  /*8c690*/  ISETP.GE.AND P0, PT, R31, UR21, PT ;  /* 0x000000151f007c0c */ /* 0x000fe2000bf06270 */
[----:B------:R-:W-:Y:S01]  /*8c6a0*/  UMOV UR7, UR19 ;  /* 0x0000001300077c82 */ /* 0x000fe20008000000 */
[----:B------:R-:W-:Y:S01]  /*8c6b0*/  ULDC.64 UR18, c[0x0][0x228] ;  /* 0x00008a0000127ab9 */ /* 0x000fe20000000a00 */
[----:B-1----:R-:W-:Y:S01]  /*8c6c0*/  VIADD R0, R0, UR8 ;  /* 0x0000000800007c36 */ /* 0x002fe20008000000 */
[----:B------:R-:W-:Y:S01]  /*8c6d0*/  ULDC UR8, c[0x0][0x248] ;  /* 0x0000920000087ab9 */ /* 0x000fe20000000800 */
[----:B------:R-:W-:Y:S02]  /*8c6e0*/  ISETP.LT.AND P1, PT, R124, UR18, !P0 ;  /* 0x000000127c007c0c */ /* 0x000fe4000c721270 */
[----:B------:R-:W-:Y:S01]  /*8c6f0*/  LOP3.LUT R25, R25, 0xffefffff, RZ, 0xc0, !PT ;  /* 0xffefffff19197812 */ /* 0x000fe200078ec0ff */
[----:B------:R1:W-:Y:S01]  /*8c700*/  STL [R1+0x196c], R0 ;  /* 0x00196c0001007387 */ /* 0x0003e20000100800 */
[----:B------:R-:W-:Y:S01]  /*8c710*/  ISETP.LT.AND P0, PT, R17, UR5, !P0 ;  /* 0x0000000511007c0c */ /* 0x000fe2000c701270 */
[----:B------:R-:W-:Y:S01]  /*8c720*/  VIADD R31, R3, 0xc8 ;  /* 0x000000c8031f7836 */ /* 0x000fe20000000000 */
[----:B------:R-:W-:Y:S01]  /*8c730*/  ULDC.64 UR20, c[0x0][0x228] ;  /* 0x00008a0000147ab9 */ /* 0x000fe20000000a00 */
[----:B-1----:R-:W-:Y:S01]  /*8c740*/  VIADD R0, R0, UR8 ;  /* 0x0000000800007c36 */ /* 0x002fe20008000000 */
        /* <DEDUP_REMOVED lines=16> */
[----:B-1----:R-:W-:Y:S01]  /*8c850*/  IADD3 R0, R0, UR8, RZ ;  /* 0x0000000800007c10 */ /* 0x002fe2000fffe0ff */
[----:B------:R-:W-:Y:S01]  /*8c860*/  ULDC UR8, c[0x0][0x248] ;  /* 0x0000920000087ab9 */ /* 0x000fe20000000800 */
[----:B------:R-:W-:Y:S02]  /*8c870*/  ISETP.LT.AND P1, PT, R124, UR20, !P0 ;  /* 0x000000147c007c0c */ /* 0x000fe4000c721270 */
[----:B------:R-:W-:Y:S01]  /*8c880*/  LOP3.LUT R25, R25, 0xfffbffff, RZ, 0xc0, !PT ;  /* 0xfffbffff19197812 */ /* 0x000fe200078ec0ff */
[----:B------:R1:W-:Y:S01]  /*8c890*/  STL [R1+0x197c], R0 ;  /* 0x00197c0001007387 */ /* 0x0003e20000100800 */
        /* <DEDUP_REMOVED lines=11> */
[----:B------:R-:W-:Y:S02]  /*8c950*/  ULDC UR8, c[0x0][0x248] ;  /* 0x0000920000087ab9 */ /* 0x000fe40000000800 */
[----:B------:R-:W-:Y:S02]  /*8c960*/  LOP3.LUT R25, R25, 0xfffdffff, RZ, 0xc0, !PT ;  /* 0xfffdffff19197812 */ /* 0x000fe400078ec0ff */
[----:B------:R1:W-:Y:S02]  /*8c970*/  STL [R1+0x1988], R0 ;  /* 0x0019880001007387 */ /* 0x0003e40000100800 */
[----:B------:R-:W-:Y:S01]  /*8c980*/  @P0 LOP3.LUT R25, R25, 0x20000, RZ, 0xfc, !PT ;  /* 0x0002000019190812 */ /* 0x000fe200078efcff */
[----:B------:R-:W-:Y:S01]  /*8c990*/  UMOV UR7, UR19 ;  /* 0x0000001300077c82 */ /* 0x000fe20008000000 */
[----:B------:R-:W-:Y:S01]  /*8c9a0*/  MOV R56, UR5 ;  /* 0x0000000500387c02 */ /* 0x000fe20008000f00 */
[----:B-1----:R-:W-:Y:S01]  /*8c9b0*/  VIADD R0, R0, UR8 ;  /* 0x0000000800007c36 */ /* 0x002fe20008000000 */
[----:B------:R-:W-:Y:S01]  /*8c9c0*/  ULDC UR8, c[0x0][0x248] ;  /* 0x0000920000087ab9 */ /* 0x000fe20000000800 */
[----:B------:R-:W-:Y:S01]  /*8c9d0*/  ISETP.GE.AND P0, PT, R31, UR21, PT ;  /* 0x000000151f007c0c */ /* 0x000fe2000bf06270 */
[----:B------:R-:W-:Y:S01]  /*8c9e0*/  UMOV UR5, UR18 ;  /* 0x0000001200057c82 */ /* 0x000fe20008000000 */
[----:B------:R-:W-:Y:S01]  /*8c9f0*/  ULDC.64 UR18, c[0x0][0x228] ;  /* 0x00008a0000127ab9 */ /* 0x000fe20000000a00 */
[----:B------:R1:W-:Y:S01]  /*8ca00*/  STL [R1+0x198c], R0 ;  /* 0x00198c0001007387 */ /* 0x0003e20000100800 */
[----:B------:R-:W-:-:S02]  /*8ca10*/  ISETP.LT.AND P1, PT, R124, UR18, !P0 ;  /* 0x000000127c007c0c */ /* 0x000fc4000c721270 */
[----:B------:R-:W-:Y:S01]  /*8ca20*/  LOP3.LUT R25, R25, 0xfffeffff, RZ, 0xc0, !PT ;  /* 0xfffeffff19197812 */ /* 0x000fe200078ec0ff */
        /* <DEDUP_REMOVED lines=13> */
[----:B------:R-:W-:-:S03]  /*8cb00*/  LOP3.LUT R25, R25, 0xffff7fff, RZ, 0xc0, !PT ;  /* 0xffff7fff19197812 */ /* 0x000fc600078ec0ff */
[----:B------:R-:W-:Y:S01]  /*8cb10*/  STL [R1+0x2af8], R24 ;  /* 0x002af81801007387 */ /* 0x000fe20000100800 */
        /* <DEDUP_REMOVED lines=11> */
[----:B------:R-:W-:Y:S01]  /*8cbd0*/  ISETP.LT.AND P1, PT, R124, UR20, !P0 ;  /* 0x000000147c007c0c */ /* 0x000fe2000c721270 */
[----:B------:R-:W-:Y:S02]  /*8cbe0*/  ULDC.64 UR18, c[0x0][0x228] ;  /* 0x00008a0000127ab9 */ /* 0x000fe40000000a00 */
[----:B------:R1:W-:Y:S01]  /*8cbf0*/  STL [R1+0x19a0], R0 ;  /* 0x0019a00001007387 */ /* 0x0003e20000100800 */
[----:B------:R-:W-:-:S02]  /*8cc00*/  ISETP.LT.AND P0, PT, R17, UR7, !P0 ;  /* 0x0000000711007c0c */ /* 0x000fc4000c701270 */
[----:B-1----:R-:W-:Y:S01]  /*8cc10*/  IADD3 R0, R0, UR8, RZ ;  /* 0x0000000800007c10 */ /* 0x002fe2000fffe0ff */
[----:B------:R-:W-:-:S04]  /*8cc20*/  ULDC UR8, c[0x0][0x248] ;  /* 0x0000920000087ab9 */ /* 0x000fc80000000800 */
[----:B------:R1:W-:Y:S01]  /*8cc30*/  STL [R1+0x19a4], R0 ;  /* 0x0019a40001007387 */ /* 0x0003e20000100800 */
[----:B------:R-:W-:Y:S01]  /*8cc40*/  LOP3.LUT R25, R25, 0xffffbfff, RZ, 0xc0, !PT ;  /* 0xffffbfff19197812 */ /* 0x000fe200078ec0ff */
[----:B-1----:R-:W-:Y:S01]  /*8cc50*/  VIADD R0, R0, UR8 ;  /* 0x0000000800007c36 */ /* 0x002fe20008000000 */
[----:B------:R-:W-:Y:S02]  /*8cc60*/  ULDC UR8, c[0x0][0x248] ;  /* 0x0000920000087ab9 */ /* 0x000fe40000000800 */
[----:B------:R-:W-:Y:S02]  /*8cc70*/  @P1 LOP3.LUT R25, R25, 0x4000, RZ, 0xfc, !PT ;  /* 0x0000400019191812 */ /* 0x000fe400078efcff */
[----:B------:R1:W-:Y:S02]  /*8cc80*/  STL [R1+0x19a8], R0 ;  /* 0x0019a80001007387 */ /* 0x0003e40000100800 */
[----:B------:R-:W-:Y:S02]  /*8cc90*/  LOP3.LUT R25, R25, 0xffffdfff, RZ, 0xc0, !PT ;  /* 0xffffdfff19197812 */ /* 0x000fe400078ec0ff */
[----:B------:R-:W-:Y:S01]  /*8cca0*/  IADD3 R31, R3, 0xb6, RZ ;  /* 0x000000b6031f7810 */ /* 0x000fe20007ffe0ff */
        /* <DEDUP_REMOVED lines=19> */
[----:B------:R-:W-:Y:S02]  /*8cde0*/  ISETP.LT.AND P0, PT, R17, UR5, !P0 ;  /* 0x0000000511007c0c */ /* 0x000fe4000c701270 */
[----:B-1----:R-:W-:Y:S01]  /*8cdf0*/  IADD3 R0, R0, UR8, RZ ;  /* 0x0000000800007c10 */ /* 0x002fe2000fffe0ff */
        /* <DEDUP_REMOVED lines=9> */
[----:B------:R-:W-:Y:S01]  /*8ce90*/  ISETP.GE.AND P0, PT, R31, UR19, PT ;  /* 0x000000131f007c0c */ /* 0x000fe2000bf06270 */
[----:B-1----:R-:W-:Y:S01]  /*8cea0*/  VIADD R0, R0, UR8 ;  /* 0x0000000800007c36 */ /* 0x002fe20008000000 */
[----:B------:R-:W-:Y:S01]  /*8ceb0*/  ULDC UR8, c[0x0][0x248] ;  /* 0x0000920000087ab9 */ /* 0x000fe20000000800 */
[----:B------:R-:W-:Y:S01]  /*8cec0*/  LOP3.LUT R25, R25, 0xfffffbff, RZ, 0xc0, !PT ;  /* 0xfffffbff19197812 */ /* 0x000fe200078ec0ff */
[----:B------:R-:W-:Y:S01]  /*8ced0*/  VIADD R31, R3, 0xaa ;  /* 0x000000aa031f7836 */ /* 0x000fe20000000000 */
[----:B------:R-:W-:Y:S01]  /*8cee0*/  ULDC.64 UR18, c[0x0][0x228] ;  /* 0x00008a0000127ab9 */ /* 0x000fe20000000a00 */
[----:B------:R1:W-:Y:S02]  /*8cef0*/  STL [R1+0x19c0], R0 ;  /* 0x0019c00001007387 */ /* 0x0003e40000100800 */
[----:B-1----:R-:W-:Y:S01]  /*8cf00*/  VIADD R0, R0, UR8 ;  /* 0x0000000800007c36 */ /* 0x002fe20008000000 */
[----:B------:R-:W-:Y:S01]  /*8cf10*/  UMOV UR8, UR20 ;  /* 0x0000001400087c82 */ /* 0x000fe20008000000 */
[----:B------:R-:W-:-:S02]  /*8cf20*/  ULDC.64 UR20, c[0x0][0x228] ;  /* 0x00008a0000147ab9 */ /* 0x000fc40000000a00 */
[----:B------:R-:W-:Y:S02]  /*8cf30*/  ISETP.LT.AND P1, PT, R124, UR20, !P0 ;  /* 0x000000147c007c0c */ /* 0x000fe4000c721270 */
[----:B------:R-:W-:Y:S01]  /*8cf40*/  ISETP.LT.AND P0, PT, R17, UR8, !P0 ;  /* 0x0000000811007c0c */ /* 0x000fe2000c701270 */
[----:B------:R-:W-:Y:S01]  /*8cf50*/  ULDC UR8, c[0x0][0x248] ;  /* 0x0000920000087ab9 */ /* 0x000fe20000000800 */
[----:B------:R1:W-:Y:S09]  /*8cf60*/  STL [R1+0x19c4], R0 ;  /* 0x0019c40001007387 */ /* 0x0003f20000100800 */
[----:B------:R-:W-:-:S04]  /*8cf70*/  @P1 LOP3.LUT R25, R25, 0x400, RZ, 0xfc, !PT ;  /* 0x0000040019191812 */ /* 0x000fc800078efcff */
[----:B------:R-:W-:Y:S01]  /*8cf80*/  LOP3.LUT R25, R25, 0xfffffdff, RZ, 0xc0, !PT ;  /* 0xfffffdff19197812 */ /* 0x000fe200078ec0ff */
[----:B-1----:R-:W-:Y:S01]  /*8cf90*/  VIADD R0, R0, UR8 ;  /* 0x0000000800007c36 */ /* 0x002fe20008000000 */
[----:B------:R-:W-:Y:S02]  /*8cfa0*/  UMOV UR8, UR18 ;  /* 0x0000001200087c82 */ /* 0x000fe40008000000 */
[----:B------:R-:W-:Y:S01]  /*8cfb0*/  @P0 LOP3.LUT R25, R25, 0x200, RZ, 0xfc, !PT ;  /* 0x0000020019190812 */ /* 0x000fe200078efcff */
[----:B------:R-:W-:Y:S01]  /*8cfc0*/  UMOV UR16, UR19 ;  /* 0x0000001300107c82 */ /* 0x000fe20008000000 */
[----:B------:R-:W-:Y:S01]  /*8cfd0*/  ISETP.GE.AND P0, PT, R31, UR21, PT ;  /* 0x000000151f007c0c */ /* 0x000fe2000bf06270 */
[----:B------:R-:W-:Y:S01]  /*8cfe0*/  ULDC.64 UR18, c[0x0][0x228] ;  /* 0x00008a0000127ab9 */ /* 0x000fe20000000a00 */
[----:B------:R-:W-:Y:S01]  /*8cff0*/  LOP3.LUT R25, R25, 0xfffffeff, RZ, 0xc0, !PT ;  /* 0xfffffeff19197812 */ /* 0x000fe200078ec0ff */
[----:B------:R-:W-:Y:S01]  /*8d000*/  VIADD R31, R3, 0xa4 ;  /* 0x000000a4031f7836 */ /* 0x000fe20000000000 */
[----:B------:R-:W-:Y:S01]  /*8d010*/  ISETP.LT.AND P1, PT, R124, UR18, !P0 ;  /* 0x000000127c007c0c */ /* 0x000fe2000c721270 */
[----:B------:R1:W-:Y:S01]  /*8d020*/  STL [R1+0x19c8], R0 ;  /* 0x0019c80001007387 */ /* 0x0003e20000100800 */
[----:B------:R-:W-:Y:S01]  /*8d030*/  ISETP.LT.AND P0, PT, R17, UR8, !P0 ;  /* 0x0000000811007c0c */ /* 0x000fe2000c701270 */
[----:B------:R-:W-:Y:S01]  /*8d040*/  ULDC UR8, c[0x0][0x248] ;  /* 0x0000920000087ab9 */ /* 0x000fe20000000800 */
[----:B------:R-:W-:-:S09]  /*8d050*/  ULDC.64 UR20, c[0x0][0x228] ;  /* 0x00008a0000147ab9 */ /* 0x000fd20000000a00 */
[----:B------:R-:W-:-:S04]  /*8d060*/  @P1 LOP3.LUT R25, R25, 0x100, RZ, 0xfc, !PT ;  /* 0x0000010019191812 */ /* 0x000fc800078efcff */
[----:B------:R-:W-:Y:S01]  /*8d070*/  LOP3.LUT R25, R25, 0xffffff7f, RZ, 0xc0, !PT ;  /* 0xffffff7f19197812 */ /* 0x000fe200078ec0ff */
[----:B------:R-:W-:Y:S01]  /*8d080*/  UMOV UR49, UR21 ;  /* 0x0000001500317c82 */ /* 0x000fe20008000000 */
[----:B-1----:R-:W-:Y:S02]  /*8d090*/  IADD3 R0, R0, UR8, RZ ;  /* 0x0000000800007c10 */ /* 0x002fe4000fffe0ff */
        /* <DEDUP_REMOVED lines=23> */
[----:B------:R-:W-:Y:S01]  /*8d210*/  ULDC UR8, c[0x0][0x248] ;  /* 0x0000920000087ab9 */ /* 0x000fe20000000800 */
[----:B------:R-:W-:-:S09]  /*8d220*/  IADD3 R31, R3, 0xff, RZ ;  /* 0x000000ff031f7810 */ /* 0x000fd20007ffe0ff */
[----:B------:R-:W-:-:S04]  /*8d230*/  @P1 LOP3.LUT R25, R25, 0x10, RZ, 0xfc, !PT ;  /* 0x0000001019191812 */ /* 0x000fc800078efcff */
[----:B------:R-:W-:-:S04]  /*8d240*/  LOP3.LUT R25, R25, 0xfffffffb, RZ, 0xc0, !PT ;  /* 0xfffffffb19197812 */ /* 0x000fc800078ec0ff */
[----:B------:R-:W-:Y:S02]  /*8d250*/  @P0 LOP3.LUT R25, R25, 0x4, RZ, 0xfc, !PT ;  /* 0x0000000419190812 */ /* 0x000fe400078efcff */
[----:B------:R-:W-:-:S04]  /*8d260*/  ISETP.GE.AND P0, PT, R31, UR37, PT ;  /* 0x000000251f007c0c */ /* 0x000fc8000bf06270 */
[----:B------:R-:W-:Y:S02]  /*8d270*/  ISETP.LT.AND P1, PT, R124, UR22, !P0 ;  /* 0x000000167c007c0c */ /* 0x000fe4000c721270 */
[----:B------:R-:W-:Y:S02]  /*8d280*/  ISETP.LT.AND P0, PT, R17, UR20, !P0 ;  /* 0x0000001411007c0c */ /* 0x000fe4000c701270 */
[----:B------:R-:W-:Y:S01]  /*8d290*/  LOP3.LUT R25, R25, 0xfffffff7, RZ, 0xc0, !PT ;  /* 0xfffffff719197812 */ /* 0x000fe200078ec0ff */
[----:B------:R-:W-:-:S08]  /*8d2a0*/  VIADD R31, R3, 0x100 ;  /* 0x00000100031f7836 */ /* 0x000fd00000000000 */
[----:B------:R-:W-:-:S04]  /*8d2b0*/  @P1 LOP3.LUT R25, R25, 0x8, RZ, 0xfc, !PT ;  /* 0x0000000819191812 */ /* 0x000fc800078efcff */
[----:B------:R-:W-:-:S04]  /*8d2c0*/  LOP3.LUT R25, R25, 0xfffffffe, RZ, 0xc0, !PT ;  /* 0xfffffffe19197812 */ /* 0x000fc800078ec0ff */
[----:B------:R-:W-:Y:S02]  /*8d2d0*/  @P0 LOP3.LUT R25, R25, 0x1, RZ, 0xfc, !PT ;  /* 0x0000000119190812 */ /* 0x000fe400078efcff */
[----:B------:R-:W-:-:S04]  /*8d2e0*/  ISETP.GE.AND P0, PT, R31, UR29, PT ;  /* 0x0000001d1f007c0c */ /* 0x000fc8000bf06270 */
[----:B------:R-:W-:Y:S02]  /*8d2f0*/  ISETP.LT.AND P1, PT, R124, UR24, !P0 ;  /* 0x000000187c007c0c */ /* 0x000fe4000c721270 */
[----:B------:R-:W-:Y:S01]  /*8d300*/  ISETP.LT.AND P0, PT, R17, UR26, !P0 ;  /* 0x0000001a11007c0c */ /* 0x000fe2000c701270 */
[----:B------:R-:W-:Y:S01]  /*8d310*/  VIADD R31, R3, 0x103 ;  /* 0x00000103031f7836 */ /* 0x000fe20000000000 */
[----:B------:R-:W-:-:S11]  /*8d320*/  LOP3.LUT R25, R25, 0xfffffffd, RZ, 0xc0, !PT ;  /* 0xfffffffd19197812 */ /* 0x000fd600078ec0ff */
[----:B------:R-:W-:Y:S02]  /*8d330*/  @P0 LOP3.LUT R29, R29, 0x40000000, RZ, 0xfc, !PT ;  /* 0x400000001d1d0812 */ /* 0x000fe400078efcff */
[----:B------:R-:W-:Y:S02]  /*8d340*/  ISETP.GE.AND P0, PT, R31, UR33, PT ;  /* 0x000000211f007c0c */ /* 0x000fe4000bf06270 */
[----:B------:R-:W-:Y:S02]  /*8d350*/  @P1 LOP3.LUT R25, R25, 0x2, RZ, 0xfc, !PT ;  /* 0x0000000219191812 */ /* 0x000fe400078efcff */
[----:B------:R-:W-:Y:S02]  /*8d360*/  ISETP.LT.AND P1, PT, R17, UR28, !P0 ;  /* 0x0000001c11007c0c */ /* 0x000fe4000c721270 */
[----:B------:R-:W-:Y:S01]  /*8d370*/  LOP3.LUT R29, R29, 0x7fffffff, RZ, 0xc0, !PT ;  /* 0x7fffffff1d1d7812 */ /* 0x000fe200078ec0ff */
[----:B------:R-:W-:Y:S01]  /*8d380*/  VIADD R31, R3, 0x101 ;  /* 0x00000101031f7836 */ /* 0x000fe20000000000 */
[----:B------:R-:W-:Y:S01]  /*8d390*/  ISETP.LT.AND P0, PT, R124, UR46, !P0 ;  /* 0x0000002e7c007c0c */ /* 0x000fe2000c701270 */
[----:B------:R1:W-:Y:S01]  /*8d3a0*/  STL [R1+0x19d0], R0 ;  /* 0x0019d00001007387 */ /* 0x0003e20000100800 */
[----:B------:R-:W-:-:S07]  /*8d3b0*/  ULDC.64 UR28, c[0x0][0x228] ;  /* 0x00008a00001c7ab9 */ /* 0x000fce0000000a00 */
[----:B------:R-:W-:-:S04]  /*8d3c0*/  @P1 LOP3.LUT R29, R29, 0x80000000, RZ, 0xfc, !PT ;  /* 0x800000001d1d1812 */ /* 0x000fc800078efcff */
[----:B------:R-:W-:Y:S01]  /*8d3d0*/  LOP3.LUT R29, R29, 0xdfffffff, RZ, 0xc0, !PT ;  /* 0xdfffffff1d1d7812 */ /* 0x000fe200078ec0ff */
[----:B-1----:R-:W-:Y:S01]  /*8d3e0*/  VIADD R0, R0, UR8 ;  /* 0x0000000800007c36 */ /* 0x002fe20008000000 */
[----:B------:R-:W-:Y:S02]  /*8d3f0*/  ULDC UR8, c[0x0][0x248] ;  /* 0x0000920000087ab9 */ /* 0x000fe40000000800 */
[----:B------:R-:W-:Y:S02]  /*8d400*/  @P0 LOP3.LUT R29, R29, 0x20000000, RZ, 0xfc, !PT ;  /* 0x200000001d1d0812 */ /* 0x000fe400078efcff */
[----:B------:R-:W-:Y:S01]  /*8d410*/  ISETP.GE.AND P0, PT, R31, UR47, PT ;  /* 0x0000002f1f007c0c */ /* 0x000fe2000bf06270 */
[----:B------:R1:W-:Y:S01]  /*8d420*/  STL [R1+0x19d4], R0 ;  /* 0x0019d40001007387 */ /* 0x0003e20000100800 */
[----:B------:R-:W-:Y:S01]  /*8d430*/  LOP3.LUT R29, R29, 0xefffffff, RZ, 0xc0, !PT ;  /* 0xefffffff1d1d7812 */ /* 0x000fe200078ec0ff */
[----:B------:R-:W-:Y:S01]  /*8d440*/  VIADD R31, R3, 0x104 ;  /* 0x00000104031f7836 */ /* 0x000fe20000000000 */
[----:B------:R-:W-:Y:S01]  /*8d450*/  ISETP.LT.AND P1, PT, R124, UR30, !P0 ;  /* 0x0000001e7c007c0c */ /* 0x000fe2000c721270 */
[----:B------:R-:W-:Y:S01]  /*8d460*/  ULDC.64 UR46, c[0x0][0x228] ;  /* 0x00008a00002e7ab9 */ /* 0x000fe20000000a00 */
[----:B-1----:R-:W-:Y:S01]  /*8d470*/  VIADD R0, R0, UR8 ;  /* 0x0000000800007c36 */ /* 0x002fe20008000000 */
[----:B------:R-:W-:Y:S01]  /*8d480*/  ULDC UR8, c[0x0][0x248] ;  /* 0x0000920000087ab9 */ /* 0x000fe20000000800 */
[----:B------:R-:W-:-:S03]  /*8d490*/  ISETP.LT.AND P0, PT, R17, UR28, !P0 ;  /* 0x0000001c11007c0c */ /* 0x000fc6000c701270 */
[----:B------:R1:W-:Y:S06]  /*8d4a0*/  STL [R1+0x19d8], R0 ;  /* 0x0019d80001007387 */ /* 0x0003ec0000100800 */
[----:B------:R-:W-:Y:S01]  /*8d4b0*/  @P1 LOP3.LUT R29, R29, 0x10000000, RZ, 0xfc, !PT ;  /* 0x100000001d1d1812 */ /* 0x000fe200078efcff */
[----:B------:R-:W-:Y:S01]  /*8d4c0*/  STL [R1+0x2afc], R25 ;  /* 0x002afc1901007387 */ /* 0x000fe20000100800 */
[----:B-1----:R-:W-:Y:S01]  /*8d4d0*/  VIADD R0, R0, UR8 ;  /* 0x0000000800007c36 */ /* 0x002fe20008000000 */
[----:B------:R-:W-:-:S04]  /*8d4e0*/  ULDC UR8, c[0x0][0x248] ;  /* 0x0000920000087ab9 */ /* 0x000fc80000000800 */
[----:B------:R1:W-:Y:S01]  /*8d4f0*/  STL [R1+0x19dc], R0 ;  /* 0x0019dc0001007387 */ /* 0x0003e20000100800 */
[----:B------:R-:W-:Y:S02]  /*8d500*/  LOP3.LUT R29, R29, 0xfbffffff, RZ, 0xc0, !PT ;  /* 0xfbffffff1d1d7812 */ /* 0x000fe400078ec0ff */
[----:B-1----:R-:W-:Y:S01]  /*8d510*/  IADD3 R0, R0, UR8, RZ ;  /* 0x0000000800007c10 */ /* 0x002fe2000fffe0ff */
[----:B------:R-:W-:Y:S01]  /*8d520*/  ULDC UR8, c[0x0][0x248] ;  /* 0x0000920000087ab9 */ /* 0x000fe20000000800 */
[----:B------:R-:W-:-:S03]  /*8d530*/  @P0 LOP3.LUT R29, R29, 0x4000000, RZ, 0xfc, !PT ;  /* 0x040000001d1d0812 */ /* 0x000fc600078efcff */
[----:B------:R1:W-:Y:S02]  /*8d540*/  STL [R1+0x19e4], R0 ;  /* 0x0019e40001007387 */ /* 0x0003e40000100800 */
[----:B-1----:R-:W-:Y:S01]  /*8d550*/  VIADD R0, R0, UR8 ;  /* 0x0000000800007c36 */ /* 0x002fe20008000000 */
[----:B------:R-:W-:Y:S02]  /*8d560*/  UMOV UR8, UR55 ;  /* 0x0000003700087c82 */ /* 0x000fe40008000000 */
[----:B------:R-:W-:Y:S01]  /*8d570*/  ISETP.GE.AND P0, PT, R31, UR8, PT ;  /* 0x000000081f007c0c */ /* 0x000fe2000bf06270 */
[----:B------:R-:W-:Y:S01]  /*8d580*/  UMOV UR10, UR6 ;  /* 0x00000006000a7c82 */ /* 0x000fe20008000000 */
[----:B------:R-:W-:Y:S01]  /*8d590*/  LOP3.LUT R29, R29, 0xf7ffffff, RZ, 0xc0, !PT ;  /* 0xf7ffffff1d1d7812 */ /* 0x000fe200078ec0ff */
[----:B------:R-:W-:Y:S01]  /*8d5a0*/  ULDC UR8, c[0x0][0x248] ;  /* 0x0000920000087ab9 */ /* 0x000fe20000000800 */
[----:B------:R-:W-:Y:S01]  /*8d5b0*/  ISETP.LT.AND P1, PT, R124, UR32, !P0 ;  /* 0x000000207c007c0c */ /* 0x000fe2000c721270 */
[----:B------:R-:W-:Y:S01]  /*8d5c0*/  ULDC.64 UR32, c[0x0][0x228] ;  /* 0x00008a0000207ab9 */ /* 0x000fe20000000a00 */
[----:B------:R-:W-:-:S02]  /*8d5d0*/  ISETP.LT.AND P0, PT, R17, UR46, !P0 ;  /* 0x0000002e11007c0c */ /* 0x000fc4000c701270 */
[----:B------:R-:W-:-:S09]  /*8d5e0*/  IADD3 R31, R3, 0x102, RZ ;  /* 0x00000102031f7810 */ /* 0x000fd20007ffe0ff */
[----:B------:R-:W-:-:S04]  /*8d5f0*/  @P1 LOP3.LUT R29, R29, 0x8000000, RZ, 0xfc, !PT ;  /* 0x080000001d1d1812 */ /* 0x000fc800078efcff */
[----:B------:R-:W-:-:S04]  /*8d600*/  LOP3.LUT R29, R29, 0xfdffffff, RZ, 0xc0, !PT ;  /* 0xfdffffff1d1d7812 */ /* 0x000fc800078ec0ff */
[----:B------:R-:W-:Y:S02]  /*8d610*/  @P0 LOP3.LUT R29, R29, 0x2000000, RZ, 0xfc, !PT ;  /* 0x020000001d1d0812 */ /* 0x000fe400078efcff */
[----:B------:R-:W-:-:S04]  /*8d620*/  ISETP.GE.AND P0, PT, R31, UR47, PT ;  /* 0x0000002f1f007c0c */ /* 0x000fc8000bf06270 */
[----:B------:R-:W-:Y:S02]  /*8d630*/  ISETP.LT.AND P1, PT, R124, UR36, !P0 ;  /* 0x000000247c007c0c */ /* 0x000fe4000c721270 */
[----:B------:R-:W-:Y:S01]  /*8d640*/  LOP3.LUT R29, R29, 0xfeffffff, RZ, 0xc0, !PT ;  /* 0xfeffffff1d1d7812 */ /* 0x000fe200078ec0ff */
[----:B------:R-:W-:Y:S01]  /*8d650*/  UMOV UR6, UR54 ;  /* 0x0000003600067c82 */ /* 0x000fe20008000000 */
[----:B------:R-:W-:Y:S01]  /*8d660*/  ISETP.LT.AND P0, PT, R17, UR32, !P0 ;  /* 0x0000002011007c0c */ /* 0x000fe2000c701270 */
[----:B------:R1:W-:Y:S01]  /*8d670*/  STL [R1+0x19ec], R0 ;  /* 0x0019ec0001007387 */ /* 0x0003e20000100800 */
[----:B------:R-:W-:Y:S01]  /*8d680*/  MOV R16, UR6 ;  /* 0x0000000600107c02 */ /* 0x000fe20008000f00 */
[----:B------:R-:W-:Y:S01]  /*8d690*/  VIADD R31, R3, 0xfe ;  /* 0x000000fe031f7836 */ /* 0x000fe20000000000 */
[----:B------:R-:W-:Y:S01]  /*8d6a0*/  ULDC.64 UR36, c[0x0][0x228] ;  /* 0x00008a0000247ab9 */ /* 0x000fe20000000a00 */
[----:B------:R-:W-:Y:S01]  /*8d6b0*/  UMOV UR45, UR10 ;  /* 0x0000000a002d7c82 */ /* 0x000fe20008000000 */
[----:B------:R-:W-:-:S03]  /*8d6c0*/  ULDC UR10, c[0x0][0x228] ;  /* 0x00008a00000a7ab9 */ /* 0x000fc60000000800 */
[----:B------:R-:W-:Y:S01]  /*8d6d0*/  @P1 LOP3.LUT R29, R29, 0x1000000, RZ, 0xfc, !PT ;  /* 0x010000001d1d1812 */ /* 0x000fe200078efcff */
[----:B------:R-:W-:Y:S01]  /*8d6e0*/  ULDC.64 UR54, c[0x0][0x228] ;  /* 0x00008a0000367ab9 */ /* 0x000fe20000000a00 */
[----:B-1----:R-:W-:Y:S01]  /*8d6f0*/  VIADD R0, R0, UR8 ;  /* 0x0000000800007c36 */ /* 0x002fe20008000000 */
[----:B------:R-:W-:Y:S01]  /*8d700*/  STL [R1+0x2b00], R16 ;  /* 0x002b001001007387 */ /* 0x000fe20000100800 */
[----:B------:R-:W-:Y:S01]  /*8d710*/  LOP3.LUT R29, R29, 0xff7fffff, RZ, 0xc0, !PT ;  /* 0xff7fffff1d1d7812 */ /* 0x000fe200078ec0ff */
[----:B------:R-:W-:Y:S02]  /*8d720*/  ULDC UR8, c[0x0][0x248] ;  /* 0x0000920000087ab9 */ /* 0x000fe40000000800 */
[----:B------:R1:W-:Y:S01]  /*8d730*/  STL [R1+0x19f4], R0 ;  /* 0x0019f40001007387 */ /* 0x0003e20000100800 */
[----:B------:R-:W-:Y:S02]  /*8d740*/  @P0 LOP3.LUT R29, R29, 0x800000, RZ, 0xfc, !PT ;  /* 0x008000001d1d0812 */ /* 0x000fe400078efcff */
[----:B------:R-:W-:Y:S01]  /*8d750*/  ISETP.GE.AND P0, PT, R31, UR33, PT ;  /* 0x000000211f007c0c */ /* 0x000fe2000bf06270 */
[----:B-1----:R-:W-:Y:S01]  /*8d760*/  VIADD R0, R0, UR8 ;  /* 0x0000000800007c36 */ /* 0x002fe20008000000 */
[----:B------:R-:W-:Y:S01]  /*8d770*/  ULDC UR8, c[0x0][0x228] ;  /* 0x00008a0000087ab9 */ /* 0x000fe20000000800 */
[----:B------:R-:W-:Y:S01]  /*8d780*/  LOP3.LUT R29, R29, 0xffbfffff, RZ, 0xc0, !PT ;  /* 0xffbfffff1d1d7812 */ /* 0x000fe200078ec0ff */
[----:B------:R-:W-:Y:S01]  /*8d790*/  VIADD R31, R3, 0xfd ;  /* 0x000000fd031f7836 */ /* 0x000fe20000000000 */
[----:B------:R-:W-:Y:S01]  /*8d7a0*/  ISETP.LT.AND P1, PT, R124, UR8, !P0 ;  /* 0x000000087c007c0c */ /* 0x000fe2000c721270 */
[----:B------:R-:W-:Y:S01]  /*8d7b0*/  ULDC UR8, c[0x0][0x248] ;  /* 0x0000920000087ab9 */ /* 0x000fe20000000800 */
[----:B------:R-:W-:Y:S01]  /*8d7c0*/  ISETP.LT.AND P0, PT, R17, UR36, !P0 ;  /* 0x0000002411007c0c */ /* 0x000fe2000c701270 */
[----:B------:R1:W-:Y:S01]  /*8d7d0*/  STL [R1+0x19f8], R0 ;  /* 0x0019f80001007387 */ /* 0x0003e20000100800 */
[----:B------:R-:W-:-:S09]  /*8d7e0*/  ULDC.64 UR32, c[0x0][0x228] ;  /* 0x00008a0000207ab9 */ /* 0x000fd20000000a00 */
[----:B------:R-:W-:-:S04]  /*8d7f0*/  @P1 LOP3.LUT R29, R29, 0x400000, RZ, 0xfc, !PT ;  /* 0x004000001d1d1812 */ /* 0x000fc800078efcff */
[----:B------:R-:W-:Y:S01]  /*8d800*/  LOP3.LUT R29, R29, 0xffdfffff, RZ, 0xc0, !PT ;  /* 0xffdfffff1d1d7812 */ /* 0x000fe200078ec0ff */
[----:B-1----:R-:W-:Y:S01]  /*8d810*/  VIADD R0, R0, UR8 ;  /* 0x0000000800007c36 */ /* 0x002fe20008000000 */
[----:B------:R-:W-:Y:S02]  /*8d820*/  ULDC UR8, c[0x0][0x228] ;  /* 0x00008a0000087ab9 */ /* 0x000fe40000000800 */
[----:B------:R-:W-:Y:S02]  /*8d830*/  @P0 LOP3.LUT R29, R29, 0x200000, RZ, 0xfc, !PT ;  /* 0x002000001d1d0812 */ /* 0x000fe400078efcff */
[----:B------:R-:W-:Y:S02]  /*8d840*/  ISETP.GE.AND P0, PT, R31, UR31, PT ;  /* 0x0000001f1f007c0c */ /* 0x000fe4000bf06270 */
        /* <DEDUP_REMOVED lines=8> */
[----:B------:R-:W-:Y:S02]  /*8d8d0*/  LOP3.LUT R29, R29, 0xfff7ffff, RZ, 0xc0, !PT ;  /* 0xfff7ffff1d1d7812 */ /* 0x000fe400078ec0ff */
[----:B-1----:R-:W-:Y:S01]  /*8d8e0*/  IADD3 R0, R0, UR8, RZ ;  /* 0x0000000800007c10 */ /* 0x002fe2000fffe0ff */
[----:B------:R-:W-:Y:S01]  /*8d8f0*/  ULDC UR8, c[0x0][0x228] ;  /* 0x00008a0000087ab9 */ /* 0x000fe20000000800 */
        /* <DEDUP_REMOVED lines=17> */
[----:B------:R-:W-:Y:S01]  /*8da10*/  ULDC.64 UR24, c[0x0][0x228] ;  /* 0x00008a0000187ab9 */ /* 0x000fe20000000a00 */
[----:B------:R-:W-:Y:S01]  /*8da20*/  ISETP.LT.AND P1, PT, R124, UR8, !P0 ;  /* 0x000000087c007c0c */ /* 0x000fe2000c721270 */
[----:B------:R-:W-:Y:S01]  /*8da30*/  ULDC UR8, c[0x0][0x248] ;  /* 0x0000920000087ab9 */ /* 0x000fe20000000800 */
[----:B------:R-:W-:-:S02]  /*8da40*/  ISETP.LT.AND P0, PT, R17, UR28, !P0 ;  /* 0x0000001c11007c0c */ /* 0x000fc4000c701270 */
[----:B------:R-:W-:-:S09]  /*8da50*/  IADD3 R31, R3, 0xfa, RZ ;  /* 0x000000fa031f7810 */ /* 0x000fd20007ffe0ff */
[----:B------:R-:W-:-:S04]  /*8da60*/  @P1 LOP3.LUT R29, R29, 0x10000, RZ, 0xfc, !PT ;  /* 0x000100001d1d1812 */ /* 0x000fc800078efcff */
[----:B------:R-:W-:-:S04]  /*8da70*/  LOP3.LUT R29, R29, 0xffff7fff, RZ, 0xc0, !PT ;  /* 0xffff7fff1d1d7812 */ /* 0x000fc800078ec0ff */
[----:B------:R-:W-:Y:S02]  /*8da80*/  @P0 LOP3.LUT R29, R29, 0x8000, RZ, 0xfc, !PT ;  /* 0x000080001d1d0812 */ /* 0x000fe400078efcff */
[----:B------:R-:W-:Y:S01]  /*8da90*/  ISETP.GE.AND P0, PT, R31, UR27, PT ;  /* 0x0000001b1f007c0c */ /* 0x000fe2000bf06270 */
[----:B-1----:R-:W-:Y:S01]  /*8daa0*/  VIADD R0, R0, UR8 ;  /* 0x0000000800007c36 */ /* 0x002fe20008000000 */
[----:B------:R-:W-:Y:S01]  /*8dab0*/  ULDC UR8, c[0x0][0x228] ;  /* 0x00008a0000087ab9 */ /* 0x000fe20000000800 */
[----:B------:R-:W-:Y:S01]  /*8dac0*/  LOP3.LUT R29, R29, 0xffffbfff, RZ, 0xc0, !PT ;  /* 0xffffbfff1d1d7812 */ /* 0x000fe200078ec0ff */
[----:B------:R-:W-:Y:S01]  /*8dad0*/  VIADD R31, R3, 0xf9 ;  /* 0x000000f9031f7836 */ /* 0x000fe20000000000 */
[----:B------:R-:W-:Y:S02]  /*8dae0*/  ISETP.LT.AND P1, PT, R17, UR42, !P0 ;  /* 0x0000002a11007c0c */ /* 0x000fe4000c721270 */
[----:B------:R-:W-:Y:S01]  /*8daf0*/  LOP3.LUT R23, R23, 0x7fffffff, RZ, 0xc0, !PT ;  /* 0x7fffffff17177812 */ /* 0x000fe200078ec0ff */
[----:B------:R-:W-:Y:S01]  /*8db00*/  UMOV UR6, UR54 ;  /* 0x0000003600067c82 */ /* 0x000fe20008000000 */
[----:B------:R-:W-:Y:S01]  /*8db10*/  ISETP.LT.AND P0, PT, R124, UR8, !P0 ;  /* 0x000000087c007c0c */ /* 0x000fe2000c701270 */
[----:B------:R-:W-:Y:S01]  /*8db20*/  ULDC UR8, c[0x0][0x248] ;  /* 0x0000920000087ab9 */ /* 0x000fe20000000800 */
[----:B------:R-:W-:Y:S01]  /*8db30*/  UMOV UR52, UR41 ;  /* 0x0000002900347c82 */ /* 0x000fe20008000000 */
[----:B------:R-:W-:-:S06]  /*8db40*/  ULDC.64 UR26, c[0x0][0x228] ;  /* 0x00008a00001a7ab9 */ /* 0x000fcc0000000a00 */
[----:B------:R-:W-:-:S04]  /*8db50*/  @P1 LOP3.LUT R29, R29, 0x4000, RZ, 0xfc, !PT ;  /* 0x000040001d1d1812 */ /* 0x000fc800078efcff */
[----:B------:R-:W-:Y:S01]  /*8db60*/  LOP3.LUT R29, R29, 0xffffdfff, RZ, 0xc0, !PT ;  /* 0xffffdfff1d1d7812 */ /* 0x000fe200078ec0ff */
[----:B------:R1:W-:Y:S03]  /*8db70*/  STL [R1+0x1a10], R0 ;  /* 0x001a100001007387 */ /* 0x0003e60000100800 */
        /* <DEDUP_REMOVED lines=29> */
[----:B------:R-:W-:-:S04]  /*8dd50*/  ISETP.GE.AND P0, PT, R31, UR37, PT ;  /* 0x000000251f007c0c */ /* 0x000fc8000bf06270 */
[----:B------:R-:W-:Y:S02]  /*8dd60*/  ISETP.LT.AND P1, PT, R124, UR8, !P0 ;  /* 0x000000087c007c0c */ /* 0x000fe4000c721270 */
[----:B------:R-:W-:Y:S01]  /*8dd70*/  LOP3.LUT R29, R29, 0xfffffeff, RZ, 0xc0, !PT ;  /* 0xfffffeff1d1d7812 */ /* 0x000fe200078ec0ff */
[----:B------:R-:W-:Y:S01]  /*8dd80*/  VIADD R31, R3, 0xf6 ;  /* 0x000000f6031f7836 */ /* 0x000fe20000000000 */
[----:B------:R-:W-:Y:S01]  /*8dd90*/  ISETP.LT.AND P0, PT, R17, UR20, !P0 ;  /* 0x0000001411007c0c */ /* 0x000fe2000c701270 */
[----:B------:R-:W-:-:S08]  /*8dda0*/  ULDC UR8, c[0x0][0x248] ;  /* 0x0000920000087ab9 */ /* 0x000fd00000000800 */
[----:B------:R-:W-:-:S04]  /*8ddb0*/  @P1 LOP3.LUT R29, R29, 0x100, RZ, 0xfc, !PT ;  /* 0x000001001d1d1812 */ /* 0x000fc800078efcff */
[----:B------:R-:W-:-:S04]  /*8ddc0*/  LOP3.LUT R29, R29, 0xffffff7f, RZ, 0xc0, !PT ;  /* 0xffffff7f1d1d7812 */ /* 0x000fc800078ec0ff */
[----:B------:R-:W-:Y:S02]  /*8ddd0*/  @P0 LOP3.LUT R29, R29, 0x80, RZ, 0xfc, !PT ;  /* 0x000000801d1d0812 */ /* 0x000fe400078efcff */
[----:B------:R-:W-:-:S04]  /*8dde0*/  ISETP.GE.AND P0, PT, R31, UR33, PT ;  /* 0x000000211f007c0c */ /* 0x000fc8000bf06270 */
[----:B------:R-:W-:Y:S01]  /*8ddf0*/  ISETP.LT.AND P1, PT, R17, UR44, !P0 ;  /* 0x0000002c11007c0c */ /* 0x000fe2000c721270 */
[----:B------:R1:W-:Y:S01]  /*8de00*/  STL [R1+0x1a24], R0 ;  /* 0x001a240001007387 */ /* 0x0003e20000100800 */
[----:B------:R-:W-:Y:S01]  /*8de10*/  LOP3.LUT R29, R29, 0xffffffbf, RZ, 0xc0, !PT ;  /* 0xffffffbf1d1d7812 */ /* 0x000fe200078ec0ff */
[----:B-1----:R-:W-:Y:S01]  /*8de20*/  VIADD R0, R0, UR8 ;  /* 0x0000000800007c36 */ /* 0x002fe20008000000 */
[----:B------:R-:W-:Y:S02]  /*8de30*/  ULDC UR8, c[0x0][0x228] ;  /* 0x00008a0000087ab9 */ /* 0x000fe40000000800 */
[----:B------:R-:W-:Y:S01]  /*8de40*/  ISETP.LT.AND P0, PT, R124, UR8, !P0 ;  /* 0x000000087c007c0c */ /* 0x000fe2000c701270 */
[----:B------:R-:W-:-:S06]  /*8de50*/  ULDC UR8, c[0x0][0x248] ;  /* 0x0000920000087ab9 */ /* 0x000fcc0000000800 */
[----:B------:R-:W-:Y:S02]  /*8de60*/  @P1 LOP3.LUT R29, R29, 0x40, RZ, 0xfc, !PT ;  /* 0x000000401d1d1812 */ /* 0x000fe400078efcff */
[----:B------:R-:W-:Y:S02]  /*8de70*/  IADD3 R31, R3, 0xf5, RZ ;  /* 0x000000f5031f7810 */ /* 0x000fe40007ffe0ff */
        /* <DEDUP_REMOVED lines=9> */
[----:B------:R-:W-:-:S06]  /*8df10*/  VIADD R31, R3, 0xf4 ;  /* 0x000000f4031f7836 */ /* 0x000fcc0000000000 */
[----:B------:R-:W-:Y:S01]  /*8df20*/  @P1 LOP3.LUT R29, R29, 0x10, RZ, 0xfc, !PT ;  /* 0x000000101d1d1812 */ /* 0x000fe200078efcff */
[----:B------:R-:W-:-:S03]  /*8df30*/  ULDC UR8, c[0x0][0x248] ;  /* 0x0000920000087ab9 */ /* 0x000fc60000000800 */
[----:B------:R-:W-:-:S04]  /*8df40*/  LOP3.LUT R29, R29, 0xfffffff7, RZ, 0xc0, !PT ;  /* 0xfffffff71d1d7812 */ /* 0x000fc800078ec0ff */
[----:B------:R-:W-:Y:S02]  /*8df50*/  @P0 LOP3.LUT R29, R29, 0x8, RZ, 0xfc, !PT ;  /* 0x000000081d1d0812 */ /* 0x000fe400078efcff */
[----:B------:R-:W-:Y:S01]  /*8df60*/  ISETP.GE.AND P0, PT, R31, UR29, PT ;  /* 0x0000001d1f007c0c */ /* 0x000fe2000bf06270 */
[----:B------:R1:W-:Y:S01]  /*8df70*/  STL [R1+0x1a34], R0 ;  /* 0x001a340001007387 */ /* 0x0003e20000100800 */
[----:B------:R-:W-:Y:S01]  /*8df80*/  LOP3.LUT R29, R29, 0xfffffffb, RZ, 0xc0, !PT ;  /* 0xfffffffb1d1d7812 */ /* 0x000fe200078ec0ff */
[----:B------:R-:W-:Y:S01]  /*8df90*/  VIADD R31, R3, 0xf2 ;  /* 0x000000f2031f7836 */ /* 0x000fe20000000000 */
[----:B------:R-:W-:Y:S01]  /*8dfa0*/  ISETP.LT.AND P1, PT, R124, UR40, !P0 ;  /* 0x000000287c007c0c */ /* 0x000fe2000c721270 */
[----:B------:R-:W-:Y:S01]  /*8dfb0*/  UMOV UR41, UR4 ;  /* 0x0000000400297c82 */ /* 0x000fe20008000000 */
[----:B------:R-:W-:Y:S01]  /*8dfc0*/  UMOV UR56, UR53 ;  /* 0x0000003500387c82 */ /* 0x000fe20008000000 */
[----:B------:R-:W-:Y:S01]  /*8dfd0*/  UMOV UR36, UR52 ;  /* 0x0000003400247c82 */ /* 0x000fe20008000000 */
[----:B------:R-:W-:Y:S01]  /*8dfe0*/  UMOV UR46, UR48 ;  /* 0x00000030002e7c82 */ /* 0x000fe20008000000 */
[----:B------:R-:W-:Y:S01]  /*8dff0*/  UMOV UR31, UR12 ;  /* 0x0000000c001f7c82 */ /* 0x000fe20008000000 */
[----:B------:R-:W-:Y:S01]  /*8e000*/  UMOV UR33, UR51 ;  /* 0x0000003300217c82 */ /* 0x000fe20008000000 */
[----:B-1----:R-:W-:Y:S01]  /*8e010*/  VIADD R0, R0, UR8 ;  /* 0x0000000800007c36 */ /* 0x002fe20008000000 */
[----:B------:R-:W-:Y:S01]  /*8e020*/  ULDC UR8, c[0x0][0x228] ;  /* 0x00008a0000087ab9 */ /* 0x000fe20000000800 */
[----:B------:R-:W-:Y:S01]  /*8e030*/  ULDC.64 UR28, c[0x0][0x228] ;  /* 0x00008a00001c7ab9 */ /* 0x000fe20000000a00 */
[----:B------:R-:W-:Y:S01]  /*8e040*/  ISETP.LT.AND P0, PT, R17, UR8, !P0 ;  /* 0x0000000811007c0c */ /* 0x000fe2000c701270 */
[----:B------:R-:W-:-:S02]  /*8e050*/  ULDC UR8, c[0x0][0x248] ;  /* 0x0000920000087ab9 */ /* 0x000fc40000000800 */
[----:B------:R-:W-:Y:S01]  /*8e060*/  @P1 LOP3.LUT R29, R29, 0x4, RZ, 0xfc, !PT ;  /* 0x000000041d1d1812 */ /* 0x000fe200078efcff */
[----:B------:R-:W-:Y:S01]  /*8e070*/  UMOV UR4, UR55 ;  /* 0x0000003700047c82 */ /* 0x000fe20008000000 */
[----:B------:R-:W-:Y:S02]  /*8e080*/  ULDC.64 UR52, c[0x0][0x228] ;  /* 0x00008a0000347ab9 */ /* 0x000fe40000000a00 */
[----:B------:R-:W-:Y:S01]  /*8e090*/  LOP3.LUT R29, R29, 0xfffffffd, RZ, 0xc0, !PT ;  /* 0xfffffffd1d1d7812 */ /* 0x000fe200078ec0ff */
[----:B------:R1:W-:Y:S05]  /*8e0a0*/  STL [R1+0x1a38], R0 ;  /* 0x001a380001007387 */ /* 0x0003ea0000100800 */
[----:B------:R-:W-:-:S02]  /*8e0b0*/  @P0 LOP3.LUT R29, R29, 0x2, RZ, 0xfc, !PT ;  /* 0x000000021d1d0812 */ /* 0x000fc400078efcff */
[----:B------:R-:W-:Y:S01]  /*8e0c0*/  ISETP.GE.AND P0, PT, R31, UR25, PT ;  /* 0x000000191f007c0c */ /* 0x000fe2000bf06270 */
[----:B-1----:R-:W-:Y:S01]  /*8e0d0*/  VIADD R0, R0, UR8 ;  /* 0x0000000800007c36 */ /* 0x002fe20008000000 */
[----:B------:R-:W-:Y:S02]  /*8e0e0*/  ULDC UR8, c[0x0][0x228] ;  /* 0x00008a0000087ab9 */ /* 0x000fe40000000800 */
[----:B------:R-:W-:Y:S01]  /*8e0f0*/  ISETP.LT.AND P1, PT, R17, UR38, !P0 ;  /* 0x0000002611007c0c */ /* 0x000fe2000c721270 */
[----:B------:R-:W-:Y:S01]  /*8e100*/  VIADD R31, R3, 0xf1 ;  /* 0x000000f1031f7836 */ /* 0x000fe20000000000 */
[----:B------:R-:W-:Y:S01]  /*8e110*/  ISETP.LT.AND P0, PT, R124, UR8, !P0 ;  /* 0x000000087c007c0c */ /* 0x000fe2000c701270 */
[----:B------:R-:W-:Y:S01]  /*8e120*/  ULDC UR8, c[0x0][0x248] ;  /* 0x0000920000087ab9 */ /* 0x000fe20000000800 */
[----:B------:R-:W-:Y:S01]  /*8e130*/  LOP3.LUT R29, R29, 0xfffffffe, RZ, 0xc0, !PT ;  /* 0xfffffffe1d1d7812 */ /* 0x000fe200078ec0ff */
[----:B------:R1:W-:Y:S01]  /*8e140*/  STL [R1+0x1a3c], R0 ;  /* 0x001a3c0001007387 */ /* 0x0003e20000100800 */
[----:B------:R-:W-:Y:S01]  /*8e150*/  MOV R15, UR4 ;  /* 0x00000004000f7c02 */ /* 0x000fe20008000f00 */
[----:B------:R-:W-:Y:S01]  /*8e160*/  UMOV UR48, UR45 ;  /* 0x0000002d00307c82 */ /* 0x000fe20008000000 */
[----:B------:R-:W-:Y:S01]  /*8e170*/  ULDC.64 UR44, c[0x0][0x228] ;  /* 0x00008a00002c7ab9 */ /* 0x000fe20000000a00 */
[----:B------:R-:W-:Y:S01]  /*8e180*/  UMOV UR32, UR46 ;  /* 0x0000002e00207c82 */ /* 0x000fe20008000000 */
[----:B------:R-:W-:Y:S01]  /*8e190*/  UMOV UR51, UR60 ;  /* 0x0000003c00337c82 */ /* 0x000fe20008000000 */
[----:B------:R-:W-:-:S04]  /*8e1a0*/  ULDC.64 UR24, c[0x0][0x228] ;  /* 0x00008a0000187ab9 */ /* 0x000fc80000000a00 */
[----:B------:R-:W-:Y:S02]  /*8e1b0*/  @P0 LOP3.LUT R23, R23, 0x80000000, RZ, 0xfc, !PT ;  /* 0x8000000017170812 */ /* 0x000fe400078efcff */
[----:B------:R-:W-:Y:S02]  /*8e1c0*/  ISETP.GE.AND P0, PT, R31, UR23, PT ;  /* 0x000000171f007c0c */ /* 0x000fe4000bf06270 */
[----:B-1----:R-:W-:Y:S01]  /*8e1d0*/  IADD3 R0, R0, UR8, RZ ;  /* 0x0000000800007c10 */ /* 0x002fe2000fffe0ff */
[----:B------:R-:W-:Y:S01]  /*8e1e0*/  ULDC UR8, c[0x0][0x228] ;  /* 0x00008a0000087ab9 */ /* 0x000fe20000000800 */
[----:B------:R-:W-:Y:S02]  /*8e1f0*/  @P1 LOP3.LUT R29, R29, 0x1, RZ, 0xfc, !PT ;  /* 0x000000011d1d1812 */ /* 0x000fe400078efcff */
[----:B------:R-:W-:Y:S01]  /*8e200*/  LOP3.LUT R23, R23, 0xbfffffff, RZ, 0xc0, !PT ;  /* 0xbfffffff17177812 */ /* 0x000fe200078ec0ff */
[----:B------:R-:W-:Y:S01]  /*8e210*/  VIADD R31, R3, 0xf0 ;  /* 0x000000f0031f7836 */ /* 0x000fe20000000000 */
[----:B------:R-:W-:Y:S01]  /*8e220*/  ISETP.LT.AND P1, PT, R124, UR8, !P0 ;  /* 0x000000087c007c0c */ /* 0x000fe2000c721270 */
[----:B------:R-:W-:Y:S01]  /*8e230*/  ULDC.64 UR22, c[0x0][0x228] ;  /* 0x00008a0000167ab9 */ /* 0x000fe20000000a00 */
[----:B------:R-:W-:Y:S01]  /*8e240*/  ISETP.LT.AND P0, PT, R17, UR6, !P0 ;  /* 0x0000000611007c0c */ /* 0x000fe2000c701270 */
[----:B------:R-:W-:Y:S01]  /*8e250*/  STL [R1+0x2b04], R29 ;  /* 0x002b041d01007387 */ /* 0x000fe20000100800 */
[----:B------:R-:W-:-:S09]  /*8e260*/  ULDC UR8, c[0x0][0x248] ;  /* 0x0000920000087ab9 */ /* 0x000fd20000000800 */
[----:B------:R-:W-:-:S04]  /*8e270*/  @P1 LOP3.LUT R23, R23, 0x40000000, RZ, 0xfc, !PT ;  /* 0x4000000017171812 */ /* 0x000fc800078efcff */
[----:B------:R-:W-:-:S04]  /*8e280*/  LOP3.LUT R23, R23, 0xdfffffff, RZ, 0xc0, !PT ;  /* 0xdfffffff17177812 */ /* 0x000fc800078ec0ff */
[----:B------:R-:W-:Y:S02]  /*8e290*/  @P0 LOP3.LUT R23, R23, 0x20000000, RZ, 0xfc, !PT ;  /* 0x2000000017170812 */ /* 0x000fe400078efcff */
[----:B------:R-:W-:Y:S01]  /*8e2a0*/  ISETP.GE.AND P0, PT, R31, UR21, PT ;  /* 0x000000151f007c0c */ /* 0x000fe2000bf06270 */
[----:B------:R-:W-:Y:S01]  /*8e2b0*/  UMOV UR4, UR22 ;  /* 0x0000001600047c82 */ /* 0x000fe20008000000 */
[----:B------:R-:W-:Y:S01]  /*8e2c0*/  LOP3.LUT R23, R23, 0xefffffff, RZ, 0xc0, !PT ;  /* 0xefffffff17177812 */ /* 0x000fe200078ec0ff */
[----:B------:R-:W-:Y:S01]  /*8e2d0*/  VIADD R31, R3, 0x98 ;  /* 0x00000098031f7836 */ /* 0x000fe20000000000 */
[----:B------:R-:W-:Y:S01]  /*8e2e0*/  ISETP.LT.AND P1, PT, R124, UR34, !P0 ;  /* 0x000000227c007c0c */ /* 0x000fe2000c721270 */
[----:B------:R1:W-:Y:S01]  /*8e2f0*/  STL [R1+0x1a40], R0 ;  /* 0x001a400001007387 */ /* 0x0003e20000100800 */
[----:B------:R-:W-:Y:S01]  /*8e300*/  ISETP.LT.AND P0, PT, R17, UR4, !P0 ;  /* 0x0000000411007c0c */ /* 0x000fe2000c701270 */
[----:B------:R-:W-:Y:S01]  /*8e310*/  ULDC.64 UR20, c[0x0][0x228] ;  /* 0x00008a0000147ab9 */ /* 0x000fe20000000a00 */
[----:B------:R-:W-:Y:S01]  /*8e320*/  IMAD.U32 R68, RZ, RZ, UR23 ;  /* 0x00000017ff447e24 */ /* 0x000fe2000f8e00ff */
[----:B------:R-:W-:-:S08]  /*8e330*/  ULDC.64 UR34, c[0x0][0x228] ;  /* 0x00008a0000227ab9 */ /* 0x000fd00000000a00 */
[----:B------:R-:W-:Y:S01]  /*8e340*/  @P1 LOP3.LUT R23, R23, 0x10000000, RZ, 0xfc, !PT ;  /* 0x1000000017171812 */ /* 0x000fe200078efcff */
[----:B-1----:R-:W-:Y:S01]  /*8e350*/  VIADD R0, R0, UR8 ;  /* 0x0000000800007c36 */ /* 0x002fe20008000000 */
[----:B------:R-:W-:Y:S01]  /*8e360*/  STL [R1+0x2b08], R15 ;  /* 0x002b080f01007387 */ /* 0x000fe20000100800 */
[----:B------:R-:W-:Y:S01]  /*8e370*/  ULDC UR8, c[0x0][0x248] ;  /* 0x0000920000087ab9 */ /* 0x000fe20000000800 */
[----:B------:R-:W-:Y:S01]  /*8e380*/  LOP3.LUT R23, R23, 0xf7ffffff, RZ, 0xc0, !PT ;  /* 0xf7ffffff17177812 */ /* 0x000fe200078ec0ff */
[----:B------:R-:W-:-:S03]  /*8e390*/  ULDC.64 UR22, c[0x0][0x228] ;  /* 0x00008a0000167ab9 */ /* 0x000fc60000000a00 */
[----:B------:R-:W-:Y:S02]  /*8e3a0*/  @P0 LOP3.LUT R23, R23, 0x8000000, RZ, 0xfc, !PT ;  /* 0x0800000017170812 */ /* 0x000fe400078efcff */
[----:B------:R-:W-:Y:S01]  /*8e3b0*/  ISETP.GE.AND P0, PT, R31, UR19, PT ;  /* 0x000000131f007c0c */ /* 0x000fe2000bf06270 */
[----:B------:R1:W-:Y:S01]  /*8e3c0*/  STL [R1+0x1a48], R0 ;  /* 0x001a480001007387 */ /* 0x0003e20000100800 */
[----:B------:R-:W-:Y:S01]  /*8e3d0*/  LOP3.LUT R23, R23, 0xffefffff, RZ, 0xc0, !PT ;  /* 0xffefffff17177812 */ /* 0x000fe200078ec0ff */
[----:B------:R-:W-:Y:S01]  /*8e3e0*/  VIADD R31, R3, 0x97 ;  /* 0x00000097031f7836 */ /* 0x000fe20000000000 */
[----:B------:R-:W-:Y:S01]  /*8e3f0*/  ISETP.LT.AND P1, PT, R124, UR20, !P0 ;  /* 0x000000147c007c0c */ /* 0x000fe2000c721270 */
[----:B------:R-:W-:Y:S01]  /*8e400*/  ULDC.64 UR18, c[0x0][0x228] ;  /* 0x00008a0000127ab9 */ /* 0x000fe20000000a00 */
[----:B-1----:R-:W-:Y:S01]  /*8e410*/  IADD3 R0, R0, UR8, RZ ;  /* 0x0000000800007c10 */ /* 0x002fe2000fffe0ff */
[----:B------:R-:W-:Y:S02]  /*8e420*/  UMOV UR8, UR22 ;  /* 0x0000001600087c82 */ /* 0x000fe40008000000 */
[----:B------:R-:W-:Y:S01]  /*8e430*/  ISETP.LT.AND P0, PT, R17, UR8, !P0 ;  /* 0x0000000811007c0c */ /* 0x000fe2000c701270 */
[----:B------:R-:W-:-:S07]  /*8e440*/  ULDC UR8, c[0x0][0x248] ;  /* 0x0000920000087ab9 */ /* 0x000fce0000000800 */
        /* <DEDUP_REMOVED lines=8> */
[----:B------:R-:W-:Y:S02]  /*8e4d0*/  UMOV UR8, UR18 ;  /* 0x0000001200087c82 */ /* 0x000fe40008000000 */
[----:B------:R-:W-:Y:S01]  /*8e4e0*/  ISETP.LT.AND P0, PT, R17, UR8, !P0 ;  /* 0x0000000811007c0c */ /* 0x000fe2000c701270 */
[----:B------:R-:W-:-:S06]  /*8e4f0*/  UMOV UR6, UR16 ;  /* 0x0000001000067c82 */ /* 0x000fcc0008000000 */
[----:B------:R-:W-:Y:S01]  /*8e500*/  @P1 LOP3.LUT R23, R23, 0x40000, RZ, 0xfc, !PT ;  /* 0x0004000017171812 */ /* 0x000fe200078efcff */
[----:B------:R-:W-:Y:S01]  /*8e510*/  ULDC UR8, c[0x0][0x248] ;  /* 0x0000920000087ab9 */ /* 0x000fe20000000800 */
[----:B------:R-:W-:Y:S01]  /*8e520*/  IADD3 R31, R3, 0x96, RZ ;  /* 0x00000096031f7810 */ /* 0x000fe20007ffe0ff */
[----:B------:R1:W-:Y:S01]  /*8e530*/  STL [R1+0x1a58], R0 ;  /* 0x001a580001007387 */ /* 0x0003e20000100800 */
[----:B------:R-:W-:Y:S01]  /*8e540*/  LOP3.LUT R23, R23, 0xfffdffff, RZ, 0xc0, !PT ;  /* 0xfffdffff17177812 */ /* 0x000fe200078ec0ff */
[----:B------:R-:W-:-:S03]  /*8e550*/  ULDC.64 UR16, c[0x0][0x228] ;  /* 0x00008a0000107ab9 */ /* 0x000fc60000000a00 */
[----:B------:R-:W-:Y:S02]  /*8e560*/  @P0 LOP3.LUT R23, R23, 0x20000, RZ, 0xfc, !PT ;  /* 0x0002000017170812 */ /* 0x000fe400078efcff */
[----:B------:R-:W-:-:S04]  /*8e570*/  ISETP.GE.AND P0, PT, R31, UR15, PT ;  /* 0x0000000f1f007c0c */ /* 0x000fc8000bf06270 */
[----:B------:R-:W-:Y:S01]  /*8e580*/  ISETP.LT.AND P1, PT, R124, UR26, !P0 ;  /* 0x0000001a7c007c0c */ /* 0x000fe2000c721270 */
[----:B-1----:R-:W-:Y:S01]  /*8e590*/  VIADD R0, R0, UR8 ;  /* 0x0000000800007c36 */ /* 0x002fe20008000000 */
[----:B------:R-:W-:Y:S01]  /*8e5a0*/  UMOV UR8, UR16 ;  /* 0x0000001000087c82 */ /* 0x000fe20008000000 */
[----:B------:R-:W-:Y:S02]  /*8e5b0*/  LOP3.LUT R23, R23, 0xfffeffff, RZ, 0xc0, !PT ;  /* 0xfffeffff17177812 */ /* 0x000fe400078ec0ff */
[----:B------:R-:W-:Y:S01]  /*8e5c0*/  ISETP.LT.AND P0, PT, R17, UR8, !P0 ;  /* 0x0000000811007c0c */ /* 0x000fe2000c701270 */
[----:B------:R-:W-:Y:S01]  /*8e5d0*/  VIADD R31, R3, 0x95 ;  /* 0x00000095031f7836 */ /* 0x000fe20000000000 */
[----:B------:R-:W-:Y:S01]  /*8e5e0*/  UMOV UR38, UR19 ;  /* 0x0000001300267c82 */ /* 0x000fe20008000000 */
[----:B------:R-:W-:Y:S01]  /*8e5f0*/  ULDC.64 UR18, c[0x0][0x228] ;  /* 0x00008a0000127ab9 */ /* 0x000fe20000000a00 */
[----:B------:R-:W-:Y:S01]  /*8e600*/  UMOV UR42, UR17 ;  /* 0x00000011002a7c82 */ /* 0x000fe20008000000 */
[----:B------:R-:W-:Y:S01]  /*8e610*/  ULDC UR8, c[0x0][0x248] ;  /* 0x0000920000087ab9 */ /* 0x000fe20000000800 */
[----:B------:R1:W-:Y:S01]  /*8e620*/  STL [R1+0x1a5c], R0 ;  /* 0x001a5c0001007387 */ /* 0x0003e20000100800 */
[----:B------:R-:W-:Y:S01]  /*8e630*/  ULDC.64 UR16, c[0x0][0x228] ;  /* 0x00008a0000107ab9 */ /* 0x000fe20000000a00 */
[----:B------:R-:W-:-:S04]  /*8e640*/  @P1 LOP3.LUT R23, R23, 0x10000, RZ, 0xfc, !PT ;  /* 0x0001000017171812 */ /* 0x000fc800078efcff */
[----:B------:R-:W-:-:S04]  /*8e650*/  LOP3.LUT R23, R23, 0xffff7fff, RZ, 0xc0, !PT ;  /* 0xffff7fff17177812 */ /* 0x000fc800078ec0ff */
[----:B------:R-:W-:Y:S02]  /*8e660*/  @P0 LOP3.LUT R23, R23, 0x8000, RZ, 0xfc, !PT ;  /* 0x0000800017170812 */ /* 0x000fe400078efcff */
[----:B------:R-:W-:Y:S01]  /*8e670*/  ISETP.GE.AND P0, PT, R31, UR13, PT ;  /* 0x0000000d1f007c0c */ /* 0x000fe2000bf06270 */
[----:B-1----:R-:W-:Y:S01]  /*8e680*/  VIADD R0, R0, UR8 ;  /* 0x0000000800007c36 */ /* 0x002fe20008000000 */
[----:B------:R-:W-:Y:S01]  /*8e690*/  LOP3.LUT R23, R23, 0xffffbfff, RZ, 0xc0, !PT ;  /* 0xffffbfff17177812 */ /* 0x000fe200078ec0ff */
[----:B------:R-:W-:Y:S01]  /*8e6a0*/  VIADD R31, R3, 0x94 ;  /* 0x00000094031f7836 */ /* 0x000fe20000000000 */
[----:B------:R-:W-:Y:S01]  /*8e6b0*/  ISETP.LT.AND P1, PT, R124, UR18, !P0 ;  /* 0x000000127c007c0c */ /* 0x000fe2000c721270 */
[----:B------:R-:W-:Y:S01]  /*8e6c0*/  UMOV UR8, UR16 ;  /* 0x0000001000087c82 */ /* 0x000fe20008000000 */
[----:B------:R-:W-:Y:S01]  /*8e6d0*/  UMOV UR4, UR23 ;  /* 0x0000001700047c82 */ /* 0x000fe20008000000 */
[----:B------:R-:W-:Y:S01]  /*8e6e0*/  ISETP.LT.AND P0, PT, R17, UR8, !P0 ;  /* 0x0000000811007c0c */ /* 0x000fe2000c701270 */
[----:B------:R-:W-:-:S09]  /*8e6f0*/  ULDC.64 UR12, c[0x0][0x228] ;  /* 0x00008a00000c7ab9 */ /* 0x000fd20000000a00 */
[----:B------:R-:W-:Y:S01]  /*8e700*/  @P1 LOP3.LUT R23, R23, 0x4000, RZ, 0xfc, !PT ;  /* 0x0000400017171812 */ /* 0x000fe200078efcff */
[----:B------:R-:W-:Y:S01]  /*8e710*/  UMOV UR16, UR14 ;  /* 0x0000000e00107c82 */ /* 0x000fe20008000000 */
[----:B------:R-:W-:Y:S01]  /*8e720*/  ULDC.64 UR14, c[0x0][0x228] ;  /* 0x00008a00000e7ab9 */ /* 0x000fe20000000a00 */
[----:B------:R-:W-:Y:S01]  /*8e730*/  ULDC UR8, c[0x0][0x248] ;  /* 0x0000920000087ab9 */ /* 0x000fe20000000800 */
[----:B------:R-:W-:Y:S01]  /*8e740*/  LOP3.LUT R23, R23, 0xffffdfff, RZ, 0xc0, !PT ;  /* 0xffffdfff17177812 */ /* 0x000fe200078ec0ff */
[----:B------:R1:W-:Y:S01]  /*8e750*/  STL [R1+0x1a64], R0 ;  /* 0x001a640001007387 */ /* 0x0003e20000100800 */
[----:B------:R-:W-:Y:S02]  /*8e760*/  ULDC.64 UR22, c[0x0][0x228] ;  /* 0x00008a0000167ab9 */ /* 0x000fe40000000a00 */
[----:B------:R-:W-:Y:S02]  /*8e770*/  @P0 LOP3.LUT R23, R23, 0x2000, RZ, 0xfc, !PT ;  /* 0x0000200017170812 */ /* 0x000fe400078efcff */
[----:B------:R-:W-:Y:S01]  /*8e780*/  ISETP.GE.AND P0, PT, R31, UR11, PT ;  /* 0x0000000b1f007c0c */ /* 0x000fe2000bf06270 */
[----:B-1----:R-:W-:-:S03]  /*8e790*/  VIADD R0, R0, UR8 ;  /* 0x0000000800007c36 */ /* 0x002fc60008000000 */
[----:B------:R-:W-:Y:S01]  /*8e7a0*/  ISETP.LT.AND P1, PT, R124, UR14, !P0 ;  /* 0x0000000e7c007c0c */ /* 0x000fe2000c721270 */
[----:B------:R-:W-:Y:S01]  /*8e7b0*/  UMOV UR8, UR22 ;  /* 0x0000001600087c82 */ /* 0x000fe20008000000 */
[----:B------:R-:W-:Y:S01]  /*8e7c0*/  LOP3.LUT R23, R23, 0xffffefff, RZ, 0xc0, !PT ;  /* 0xffffefff17177812 */ /* 0x000fe200078ec0ff */
[----:B------:R-:W-:Y:S01]  /*8e7d0*/  VIADD R31, R3, 0x93 ;  /* 0x00000093031f7836 */ /* 0x000fe20000000000 */
[----:B------:R-:W-:Y:S01]  /*8e7e0*/  ISETP.LT.AND P0, PT, R17, UR8, !P0 ;  /* 0x0000000811007c0c */ /* 0x000fe2000c701270 */
[----:B------:R-:W-:Y:S01]  /*8e7f0*/  ULDC UR8, c[0x0][0x248] ;  /* 0x0000920000087ab9 */ /* 0x000fe20000000800 */
[----:B------:R-:W-:-:S07]  /*8e800*/  ULDC.64 UR10, c[0x0][0x228] ;  /* 0x00008a00000a7ab9 */ /* 0x000fce0000000a00 */
[----:B------:R-:W-:-:S04]  /*8e810*/  @P1 LOP3.LUT R23, R23, 0x1000, RZ, 0xfc, !PT ;  /* 0x0000100017171812 */ /* 0x000fc800078efcff */
[----:B------:R-:W-:-:S04]  /*8e820*/  LOP3.LUT R23, R23, 0xfffff7ff, RZ, 0xc0, !PT ;  /* 0xfffff7ff17177812 */ /* 0x000fc800078ec0ff */
[----:B------:R-:W-:Y:S02]  /*8e830*/  @P0 LOP3.LUT R23, R23, 0x800, RZ, 0xfc, !PT ;  /* 0x0000080017170812 */ /* 0x000fe400078efcff */
[----:B------:R-:W-:-:S04]  /*8e840*/  ISETP.GE.AND P0, PT, R31, UR9, PT ;  /* 0x000000091f007c0c */ /* 0x000fc8000bf06270 */
[----:B------:R-:W-:Y:S01]  /*8e850*/  ISETP.LT.AND P1, PT, R124, UR52, !P0 ;  /* 0x000000347c007c0c */ /* 0x000fe2000c721270 */
[----:B------:R1:W-:Y:S01]  /*8e860*/  STL [R1+0x1a68], R0 ;  /* 0x001a680001007387 */ /* 0x0003e20000100800 */
[----:B------:R-:W-:Y:S02]  /*8e870*/  LOP3.LUT R23, R23, 0xfffffbff, RZ, 0xc0, !PT ;  /* 0xfffffbff17177812 */ /* 0x000fe400078ec0ff */
[----:B-1----:R-:W-:Y:S01]  /*8e880*/  IADD3 R0, R0, UR8, RZ ;  /* 0x0000000800007c10 */ /* 0x002fe2000fffe0ff */
[----:B------:R-:W-:Y:S02]  /*8e890*/  UMOV UR8, UR10 ;  /* 0x0000000a00087c82 */ /* 0x000fe40008000000 */
[----:B------:R-:W-:Y:S01]  /*8e8a0*/  ISETP.LT.AND P0, PT, R17, UR8, !P0 ;  /* 0x0000000811007c0c */ /* 0x000fe2000c701270 */
[----:B------:R-:W-:-:S05]  /*8e8b0*/  VIADD R31, R3, 0x92 ;  /* 0x00000092031f7836 */ /* 0x000fca0000000000 */
[----:B------:R-:W-:Y:S01]  /*8e8c0*/  @P1 LOP3.LUT R23, R23, 0x400, RZ, 0xfc, !PT ;  /* 0x0000040017171812 */ /* 0x000fe200078efcff */
[----:B------:R-:W-:Y:S01]  /*8e8d0*/  UMOV UR54, UR11 ;  /* 0x0000000b00367c82 */ /* 0x000fe20008000000 */
[----:B------:R-:W-:Y:S01]  /*8e8e0*/  ULDC UR8, c[0x0][0x248] ;  /* 0x0000920000087ab9 */ /* 0x000fe20000000800 */
[----:B------:R1:W-:Y:S01]  /*8e8f0*/  STL [R1+0x1a6c], R0 ;  /* 0x001a6c0001007387 */ /* 0x0003e20000100800 */
[----:B------:R-:W-:Y:S01]  /*8e900*/  LOP3.LUT R23, R23, 0xfffffdff, RZ, 0xc0, !PT ;  /* 0xfffffdff17177812 */ /* 0x000fe200078ec0ff */
[----:B------:R-:W-:-:S03]  /*8e910*/  ULDC.64 UR10, c[0x0][0x228] ;  /* 0x00008a00000a7ab9 */ /* 0x000fc60000000a00 */
[----:B------:R-:W-:Y:S02]  /*8e920*/  @P0 LOP3.LUT R23, R23, 0x200, RZ, 0xfc, !PT ;  /* 0x0000020017170812 */ /* 0x000fe400078efcff */
[----:B------:R-:W-:Y:S01]  /*8e930*/  ISETP.GE.AND P0, PT, R31, UR21, PT ;  /* 0x000000151f007c0c */ /* 0x000fe2000bf06270 */
[----:B-1----:R-:W-:Y:S01]  /*8e940*/  VIADD R0, R0, UR8 ;  /* 0x0000000800007c36 */ /* 0x002fe20008000000 */
[----:B------:R-:W-:Y:S01]  /*8e950*/  LOP3.LUT R23, R23, 0xfffffeff, RZ, 0xc0, !PT ;  /* 0xfffffeff17177812 */ /* 0x000fe200078ec0ff */
[----:B------:R-:W-:Y:S01]  /*8e960*/  UMOV UR52, UR11 ;  /* 0x0000000b00347c82 */ /* 0x000fe20008000000 */
[----:B------:R-:W-:Y:S01]  /*8e970*/  ISETP.LT.AND P1, PT, R124, UR44, !P0 ;  /* 0x0000002c7c007c0c */ /* 0x000fe2000c721270 */
[----:B------:R-:W-:Y:S01]  /*8e980*/  UMOV UR8, UR10 ;  /* 0x0000000a00087c82 */ /* 0x000fe20008000000 */
[----:B------:R-:W-:Y:S01]  /*8e990*/  IADD3 R31, R3, 0x8e, RZ ;  /* 0x0000008e031f7810 */ /* 0x000fe20007ffe0ff */
[----:B------:R-:W-:Y:S01]  /*8e9a0*/  ULDC.64 UR10, c[0x0][0x228] ;  /* 0x00008a00000a7ab9 */ /* 0x000fe20000000a00 */
[----:B------:R-:W-:Y:S01]  /*8e9b0*/  ISETP.LT.AND P0, PT, R17, UR8, !P0 ;  /* 0x0000000811007c0c */ /* 0x000fe2000c701270 */
[----:B------:R-:W-:Y:S01]  /*8e9c0*/  ULDC UR8, c[0x0][0x248] ;  /* 0x0000920000087ab9 */ /* 0x000fe20000000800 */
[----:B------:R-:W-:Y:S01]  /*8e9d0*/  UMOV UR47, UR17 ;  /* 0x00000011002f7c82 */ /* 0x000fe20008000000 */
[----:B------:R-:W-:Y:S01]  /*8e9e0*/  UMOV UR30, UR16 ;  /* 0x00000010001e7c82 */ /* 0x000fe20008000000 */
[----:B------:R1:W-:Y:S01]  /*8e9f0*/  STL [R1+0x1a70], R0 ;  /* 0x001a700001007387 */ /* 0x0003e20000100800 */
[----:B------:R-:W-:Y:S01]  /*8ea00*/  ULDC.64 UR16, c[0x0][0x228] ;  /* 0x00008a0000107ab9 */ /* 0x000fe20000000a00 */
[----:B------:R-:W-:-:S03]  /*8ea10*/  ULDC.64 UR20, c[0x0][0x228] ;  /* 0x00008a0000147ab9 */ /* 0x000fc60000000a00 */
[----:B------:R-:W-:-:S04]  /*8ea20*/  @P1 LOP3.LUT R23, R23, 0x100, RZ, 0xfc, !PT ;  /* 0x0000010017171812 */ /* 0x000fc800078efcff */
[----:B------:R-:W-:-:S04]  /*8ea30*/  LOP3.LUT R23, R23, 0xffffff7f, RZ, 0xc0, !PT ;  /* 0xffffff7f17177812 */ /* 0x000fc800078ec0ff */
[----:B------:R-:W-:Y:S02]  /*8ea40*/  @P0 LOP3.LUT R23, R23, 0x80, RZ, 0xfc, !PT ;  /* 0x0000008017170812 */ /* 0x000fe400078efcff */
[----:B------:R-:W-:Y:S02]  /*8ea50*/  ISETP.GE.AND P0, PT, R31, UR15, PT ;  /* 0x0000000f1f007c0c */ /* 0x000fe4000bf06270 */
[----:B------:R-:W-:Y:S01]  /*8ea60*/  LOP3.LUT R23, R23, 0xffffffbf, RZ, 0xc0, !PT ;  /* 0xffffffbf17177812 */ /* 0x000fe200078ec0ff */
[----:B-1----:R-:W-:Y:S01]  /*8ea70*/  VIADD R0, R0, UR8 ;  /* 0x0000000800007c36 */ /* 0x002fe20008000000 */
[----:B------:R-:W-:Y:S01]  /*8ea80*/  ISETP.LT.AND P1, PT, R124, UR10, !P0 ;  /* 0x0000000a7c007c0c */ /* 0x000fe2000c721270 */
[----:B------:R-:W-:Y:S01]  /*8ea90*/  VIADD R31, R3, 0x88 ;  /* 0x00000088031f7836 */ /* 0x000fe20000000000 */
[----:B------:R-:W-:Y:S01]  /*8eaa0*/  ISETP.LT.AND P0, PT, R17, UR12, !P0 ;  /* 0x0000000c11007c0c */ /* 0x000fe2000c701270 */
[----:B------:R-:W-:Y:S01]  /*8eab0*/  ULDC UR8, c[0x0][0x248] ;  /* 0x0000920000087ab9 */ /* 0x000fe20000000800 */
[----:B------:R1:W-:Y:S01]  /*8eac0*/  STL [R1+0x1a78], R0 ;  /* 0x001a780001007387 */ /* 0x0003e20000100800 */
[----:B------:R-:W-:-:S08]  /*8ead0*/  ULDC.64 UR14, c[0x0][0x228] ;  /* 0x00008a00000e7ab9 */ /* 0x000fd00000000a00 */
[----:B------:R-:W-:-:S04]  /*8eae0*/  @P1 LOP3.LUT R23, R23, 0x40, RZ, 0xfc, !PT ;  /* 0x0000004017171812 */ /* 0x000fc800078efcff */
[----:B------:R-:W-:Y:S01]  /*8eaf0*/  LOP3.LUT R23, R23, 0xffffffef, RZ, 0xc0, !PT ;  /* 0xffffffef17177812 */ /* 0x000fe200078ec0ff */
[----:B-1----:R-:W-:Y:S01]  /*8eb00*/  VIADD R0, R0, UR8 ;  /* 0x0000000800007c36 */ /* 0x002fe20008000000 */
[----:B------:R-:W-:Y:S02]  /*8eb10*/  ULDC.64 UR8, c[0x0][0x228] ;  /* 0x00008a0000087ab9 */ /* 0x000fe40000000a00 */
[----:B------:R-:W-:Y:S02]  /*8eb20*/  @P0 LOP3.LUT R23, R23, 0x10, RZ, 0xfc, !PT ;  /* 0x0000001017170812 */ /* 0x000fe400078efcff */
[----:B------:R-:W-:Y:S01]  /*8eb30*/  ISETP.GE.AND P0, PT, R31, UR11, PT ;  /* 0x0000000b1f007c0c */ /* 0x000fe2000bf06270 */
[----:B------:R-:W-:Y:S01]  /*8eb40*/  VIADD R31, R3, 0x82 ;  /* 0x00000082031f7836 */ /* 0x000fe20000000000 */
[----:B------:R-:W-:Y:S01]  /*8eb50*/  LOP3.LUT R23, R23, 0xfffffffe, RZ, 0xc0, !PT ;  /* 0xfffffffe17177812 */ /* 0x000fe200078ec0ff */
[----:B------:R1:W-:Y:S01]  /*8eb60*/  STL [R1+0x1a80], R0 ;  /* 0x001a800001007387 */ /* 0x0003e20000100800 */
[----:B------:R-:W-:Y:S01]  /*8eb70*/  ISETP.LT.AND P1, PT, R124, UR8, !P0 ;  /* 0x000000087c007c0c */ /* 0x000fe2000c721270 */
[----:B------:R-:W-:Y:S01]  /*8eb80*/  ULDC UR8, c[0x0][0x248] ;  /* 0x0000920000087ab9 */ /* 0x000fe20000000800 */
[----:B------:R-:W-:Y:S01]  /*8eb90*/  ISETP.LT.AND P0, PT, R17, UR16, !P0 ;  /* 0x0000001011007c0c */ /* 0x000fe2000c701270 */
[----:B------:R-:W-:-:S12]  /*8eba0*/  ULDC.64 UR10, c[0x0][0x228] ;  /* 0x00008a00000a7ab9 */ /* 0x000fd80000000a00 */
[----:B------:R-:W-:Y:S02]  /*8ebb0*/  @P0 LOP3.LUT R22, R22, 0x80000000, RZ, 0xfc, !PT ;  /* 0x8000000016160812 */ /* 0x000fe400078efcff */
[----:B------:R-:W-:Y:S02]  /*8ebc0*/  ISETP.GE.AND P0, PT, R31, UR9, PT ;  /* 0x000000091f007c0c */ /* 0x000fe4000bf06270 */
[----:B------:R-:W-:Y:S02]  /*8ebd0*/  @P1 LOP3.LUT R23, R23, 0x1, RZ, 0xfc, !PT ;  /* 0x0000000117171812 */ /* 0x000fe400078efcff */
[----:B------:R-:W-:Y:S02]  /*8ebe0*/  ISETP.LT.AND P1, PT, R124, UR20, !P0 ;  /* 0x000000147c007c0c */ /* 0x000fe4000c721270 */
[----:B------:R-:W-:Y:S02]  /*8ebf0*/  ISETP.LT.AND P0, PT, R17, UR14, !P0 ;  /* 0x0000000e11007c0c */ /* 0x000fe4000c701270 */
[----:B------:R-:W-:Y:S01]  /*8ec00*/  LOP3.LUT R22, R22, 0xffbfffff, RZ, 0xc0, !PT ;  /* 0xffbfffff16167812 */ /* 0x000fe200078ec0ff */
[----:B-1----:R-:W-:Y:S01]  /*8ec10*/  VIADD R0, R0, UR8 ;  /* 0x0000000800007c36 */ /* 0x002fe20008000000 */
[----:B------:R-:W-:Y:S01]  /*8ec20*/  ULDC UR8, c[0x0][0x248] ;  /* 0x0000920000087ab9 */ /* 0x000fe20000000800 */
[----:B------:R-:W-:-:S06]  /*8ec30*/  VIADD R31, R3, 0x7c ;  /* 0x0000007c031f7836 */ /* 0x000fcc0000000000 */
[----:B------:R-:W-:-:S04]  /*8ec40*/  @P1 LOP3.LUT R22, R22, 0x400000, RZ, 0xfc, !PT ;  /* 0x0040000016161812 */ /* 0x000fc800078efcff */
[----:B------:R-:W-:Y:S01]  /*8ec50*/  LOP3.LUT R22, R22, 0xfff7ffff, RZ, 0xc0, !PT ;  /* 0xfff7ffff16167812 */ /* 0x000fe200078ec0ff */
[----:B------:R1:W-:Y:S03]  /*8ec60*/  STL [R1+0x1a84], R0 ;  /* 0x001a840001007387 */ /* 0x0003e60000100800 */
[----:B------:R-:W-:Y:S02]  /*8ec70*/  @P0 LOP3.LUT R22, R22, 0x80000, RZ, 0xfc, !PT ;  /* 0x0008000016160812 */ /* 0x000fe400078efcff */
[----:B------:R-:W-:Y:S02]  /*8ec80*/  ISETP.GE.AND P0, PT, R31, UR21, PT ;  /* 0x000000151f007c0c */ /* 0x000fe4000bf06270 */
[----:B-1----:R-:W-:Y:S01]  /*8ec90*/  IADD3 R0, R0, UR8, RZ ;  /* 0x0000000800007c10 */ /* 0x002fe2000fffe0ff */
[----:B------:R-:W-:Y:S01]  /*8eca0*/  ULDC.64 UR8, c[0x0][0x228] ;  /* 0x00008a0000087ab9 */ /* 0x000fe20000000a00 */
[----:B------:R-:W-:Y:S01]  /*8ecb0*/  VIADD R31, R3, 0x8f ;  /* 0x0000008f031f7836 */ /* 0x000fe20000000000 */
[----:B------:R-:W-:Y:S01]  /*8ecc0*/  ISETP.LT.AND P1, PT, R124, UR8, !P0 ;  /* 0x000000087c007c0c */ /* 0x000fe2000c721270 */
[----:B------:R-:W-:Y:S01]  /*8ecd0*/  ULDC.64 UR20, c[0x0][0x228] ;  /* 0x00008a0000147ab9 */ /* 0x000fe20000000a00 */
[----:B------:R-:W-:Y:S01]  /*8ece0*/  ISETP.LT.AND P0, PT, R17, UR10, !P0 ;  /* 0x0000000a11007c0c */ /* 0x000fe2000c701270 */
[----:B------:R-:W-:Y:S01]  /*8ecf0*/  UMOV UR46, UR39 ;  /* 0x00000027002e7c82 */ /* 0x000fe20008000000 */
[----:B------:R-:W-:Y:S01]  /*8ed00*/  LOP3.LUT R23, R23, 0xffffffdf, RZ, 0xc0, !PT ;  /* 0xffffffdf17177812 */ /* 0x000fe200078ec0ff */
[----:B------:R-:W-:Y:S01]  /*8ed10*/  UMOV UR55, UR23 ;  /* 0x0000001700377c82 */ /* 0x000fe20008000000 */
[----:B------:R-:W-:Y:S01]  /*8ed20*/  LOP3.LUT R22, R22, 0xbfffffff, RZ, 0xc0, !PT ;  /* 0xbfffffff16167812 */ /* 0x000fe200078ec0ff */
[----:B------:R-:W-:-:S06]  /*8ed30*/  ULDC UR8, c[0x0][0x248] ;  /* 0x0000920000087ab9 */ /* 0x000fcc0000000800 */
[----:B------:R-:W-:Y:S01]  /*8ed40*/  @P1 LOP3.LUT R21, R21, 0x80, RZ, 0xfc, !PT ;  /* 0x0000008015151812 */ /* 0x000fe200078efcff */
[----:B------:R-:W-:Y:S01]  /*8ed50*/  UMOV UR39, UR61 ;  /* 0x0000003d00277c82 */ /* 0x000fe20008000000 */
[----:B------:R-:W-:Y:S01]  /*8ed60*/  ULDC.64 UR60, c[0x0][0x228] ;  /* 0x00008a00003c7ab9 */ /* 0x000fe20000000a00 */
[----:B------:R-:W-:Y:S01]  /*8ed70*/  ULDC.64 UR22, c[0x0][0x228] ;  /* 0x00008a0000167ab9 */ /* 0x000fe20000000a00 */
[----:B------:R-:W-:-:S04]  /*8ed80*/  LOP3.LUT R21, R21, 0xffffffdf, RZ, 0xc0, !PT ;  /* 0xffffffdf15157812 */ /* 0x000fc800078ec0ff */
[----:B------:R-:W-:Y:S02]  /*8ed90*/  @P0 LOP3.LUT R21, R21, 0x20, RZ, 0xfc, !PT ;  /* 0x0000002015150812 */ /* 0x000fe400078efcff */
[----:B------:R-:W-:Y:S01]  /*8eda0*/  ISETP.GE.AND P0, PT, R31, UR19, PT ;  /* 0x000000131f007c0c */ /* 0x000fe2000bf06270 */
[----:B------:R-:W-:-:S03]  /*8edb0*/  ULDC.64 UR18, c[0x0][0x228] ;  /* 0x00008a0000127ab9 */ /* 0x000fc60000000a00 */
[----:B------:R-:W-:Y:S02]  /*8edc0*/  ISETP.LT.AND P1, PT, R124, UR20, !P0 ;  /* 0x000000147c007c0c */ /* 0x000fe4000c721270 */
[----:B------:R-:W-:Y:S02]  /*8edd0*/  ISETP.LT.AND P0, PT, R17, UR60, !P0 ;  /* 0x0000003c11007c0c */ /* 0x000fe4000c701270 */
[----:B------:R-:W-:-:S09]  /*8ede0*/  IADD3 R31, R3, 0x89, RZ ;  /* 0x00000089031f7810 */ /* 0x000fd20007ffe0ff */
[----:B------:R-:W-:-:S04]  /*8edf0*/  @P1 LOP3.LUT R23, R23, 0x20, RZ, 0xfc, !PT ;  /* 0x0000002017171812 */ /* 0x000fc800078efcff */
[----:B------:R-:W-:-:S04]  /*8ee00*/  LOP3.LUT R23, R23, 0xfffffff7, RZ, 0xc0, !PT ;  /* 0xfffffff717177812 */ /* 0x000fc800078ec0ff */
        /* <DEDUP_REMOVED lines=10> */
[----:B------:R-:W-:Y:S01]  /*8eeb0*/  ISETP.GE.AND P0, PT, R31, UR23, PT ;  /* 0x000000171f007c0c */ /* 0x000fe2000bf06270 */
[----:B------:R-:W-:Y:S01]  /*8eec0*/  VIADD R31, R3, 0x7d ;  /* 0x0000007d031f7836 */ /* 0x000fe20000000000 */
[----:B------:R1:W-:Y:S01]  /*8eed0*/  STL [R1+0x1a8c], R0 ;  /* 0x001a8c0001007387 */ /* 0x0003e20000100800 */
[----:B------:R-:W-:Y:S01]  /*8eee0*/  ULDC.64 UR22, c[0x0][0x228] ;  /* 0x00008a0000167ab9 */ /* 0x000fe20000000a00 */
[----:B------:R-:W-:Y:S02]  /*8eef0*/  ISETP.LT.AND P1, PT, R124, UR28, !P0 ;  /* 0x0000001c7c007c0c */ /* 0x000fe4000c721270 */
[----:B------:R-:W-:-:S11]  /*8ef00*/  ISETP.LT.AND P0, PT, R17, UR20, !P0 ;  /* 0x0000001411007c0c */ /* 0x000fd6000c701270 */
        /* <DEDUP_REMOVED lines=11> */
[----:B------:R-:W-:Y:S01]  /*8efc0*/  ISETP.LT.AND P0, PT, R17, UR22, !P0 ;  /* 0x0000001611007c0c */ /* 0x000fe2000c701270 */
[----:B-1----:R-:W-:Y:S01]  /*8efd0*/  VIADD R0, R0, UR8 ;  /* 0x0000000800007c36 */ /* 0x002fe20008000000 */
[----:B------:R-:W-:-:S04]  /*8efe0*/  ULDC UR8, c[0x0][0x248] ;  /* 0x0000920000087ab9 */ /* 0x000fc80000000800 */
[----:B------:R1:W-:Y:S05]  /*8eff0*/  STL [R1+0x1a98], R0 ;  /* 0x001a980001007387 */ /* 0x0003ea0000100800 */
[----:B------:R-:W-:Y:S01]  /*8f000*/  @P1 LOP3.LUT R21, R21, 0x800, RZ, 0xfc, !PT ;  /* 0x0000080015151812 */ /* 0x000fe200078efcff */
[----:B------:R-:W-:Y:S01]  /*8f010*/  STL [R1+0x2b0c], R23 ;  /* 0x002b0c1701007387 */ /* 0x000fe20000100800 */
[----:B-1----:R-:W-:Y:S01]  /*8f020*/  VIADD R0, R0, UR8 ;  /* 0x0000000800007c36 */ /* 0x002fe20008000000 */
[----:B------:R-:W-:Y:S01]  /*8f030*/  ULDC UR8, c[0x0][0x248] ;  /* 0x0000920000087ab9 */ /* 0x000fe20000000800 */
[----:B------:R-:W-:-:S03]  /*8f040*/  LOP3.LUT R21, R21, 0xfffffdff, RZ, 0xc0, !PT ;  /* 0xfffffdff15157812 */ /* 0x000fc600078ec0ff */
[----:B------:R1:W-:Y:S01]  /*8f050*/  STL [R1+0x1a9c], R0 ;  /* 0x001a9c0001007387 */ /* 0x0003e20000100800 */
[----:B------:R-:W-:Y:S01]  /*8f060*/  @P0 LOP3.LUT R21, R21, 0x200, RZ, 0xfc, !PT ;  /* 0x0000020015150812 */ /* 0x000fe200078efcff */
[----:B------:R-:W-:Y:S01]  /*8f070*/  UMOV UR37, UR56 ;  /* 0x0000003800257c82 */ /* 0x000fe20008000000 */
[----:B------:R-:W-:Y:S01]  /*8f080*/  ISETP.GE.AND P0, PT, R31, UR27, PT ;  /* 0x0000001b1f007c0c */ /* 0x000fe2000bf06270 */
[----:B-1----:R-:W-:Y:S01]  /*8f090*/  VIADD R0, R0, UR8 ;  /* 0x0000000800007c36 */ /* 0x002fe20008000000 */
[----:B------:R-:W-:Y:S01]  /*8f0a0*/  ULDC UR8, c[0x0][0x248] ;  /* 0x0000920000087ab9 */ /* 0x000fe20000000800 */
[----:B------:R-:W-:Y:S01]  /*8f0b0*/  UMOV UR56, UR29 ;  /* 0x0000001d00387c82 */ /* 0x000fe20008000000 */
[----:B------:R-:W-:Y:S01]  /*8f0c0*/  LOP3.LUT R22, R22, 0xdfffffff, RZ, 0xc0, !PT ;  /* 0xdfffffff16167812 */ /* 0x000fe200078ec0ff */
[----:B------:R-:W-:Y:S01]  /*8f0d0*/  VIADD R31, R3, 0x8a ;  /* 0x0000008a031f7836 */ /* 0x000fe20000000000 */
[----:B------:R1:W-:Y:S01]  /*8f0e0*/  STL [R1+0x1aa0], R0 ;  /* 0x001aa00001007387 */ /* 0x0003e20000100800 */
[----:B------:R-:W-:Y:S01]  /*8f0f0*/  UMOV UR44, UR31 ;  /* 0x0000001f002c7c82 */ /* 0x000fe20008000000 */
[----:B------:R-:W-:Y:S01]  /*8f100*/  UMOV UR34, UR30 ;  /* 0x0000001e00227c82 */ /* 0x000fe20008000000 */
[----:B------:R-:W-:Y:S01]  /*8f110*/  ULDC.64 UR30, c[0x0][0x228] ;  /* 0x00008a00001e7ab9 */ /* 0x000fe20000000a00 */
[----:B------:R-:W-:Y:S01]  /*8f120*/  ULDC.64 UR26, c[0x0][0x228] ;  /* 0x00008a00001a7ab9 */ /* 0x000fe20000000a00 */
[----:B-1----:R-:W-:Y:S01]  /*8f130*/  IADD3 R0, R0, UR8, RZ ;  /* 0x0000000800007c10 */ /* 0x002fe2000fffe0ff */
[----:B------:R-:W-:Y:S01]  /*8f140*/  UMOV UR8, UR28 ;  /* 0x0000001c00087c82 */ /* 0x000fe20008000000 */
[----:B------:R-:W-:-:S02]  /*8f150*/  ULDC.64 UR28, c[0x0][0x228] ;  /* 0x00008a00001c7ab9 */ /* 0x000fc40000000a00 */
[----:B------:R-:W-:Y:S02]  /*8f160*/  ISETP.LT.AND P1, PT, R124, UR28, !P0 ;  /* 0x0000001c7c007c0c */ /* 0x000fe4000c721270 */
[----:B------:R-:W-:Y:S01]  /*8f170*/  ISETP.LT.AND P0, PT, R17, UR8, !P0 ;  /* 0x0000000811007c0c */ /* 0x000fe2000c701270 */
[----:B------:R-:W-:-:S10]  /*8f180*/  UMOV UR16, UR4 ;  /* 0x0000000400107c82 */ /* 0x000fd40008000000 */
[----:B------:R-:W-:Y:S01]  /*8f190*/  @P1 LOP3.LUT R22, R22, 0x20000000, RZ, 0xfc, !PT ;  /* 0x2000000016161812 */ /* 0x000fe200078efcff */
[----:B------:R-:W-:Y:S01]  /*8f1a0*/  UMOV UR12, UR37 ;  /* 0x00000025000c7c82 */ /* 0x000fe20008000000 */
[----:B------:R-:W-:Y:S01]  /*8f1b0*/  UMOV UR10, UR33 ;  /* 0x00000021000a7c82 */ /* 0x000fe20008000000 */
[----:B------:R-:W-:Y:S01]  /*8f1c0*/  UMOV UR40, UR32 ;  /* 0x0000002000287c82 */ /* 0x000fe20008000000 */
[----:B------:R-:W-:Y:S01]  /*8f1d0*/  LOP3.LUT R22, R22, 0xf7ffffff, RZ, 0xc0, !PT ;  /* 0xf7ffffff16167812 */ /* 0x000fe200078ec0ff */
[----:B------:R-:W-:Y:S01]  /*8f1e0*/  UMOV UR4, UR36 ;  /* 0x0000002400047c82 */ /* 0x000fe20008000000 */
[----:B------:R-:W-:Y:S01]  /*8f1f0*/  ULDC.64 UR36, c[0x0][0x228] ;  /* 0x00008a0000247ab9 */ /* 0x000fe20000000a00 */
[----:B------:R-:W-:Y:S01]  /*8f200*/  ULDC.64 UR32, c[0x0][0x228] ;  /* 0x00008a0000207ab9 */ /* 0x000fe20000000a00 */
[----:B------:R-:W-:Y:S01]  /*8f210*/  @P0 LOP3.LUT R22, R22, 0x8000000, RZ, 0xfc, !PT ;  /* 0x0800000016160812 */ /* 0x000fe200078efcff */
[----:B------:R-:W-:Y:S01]  /*8f220*/  ULDC UR8, c[0x0][0x248] ;  /* 0x0000920000087ab9 */ /* 0x000fe20000000800 */
[----:B------:R-:W-:Y:S01]  /*8f230*/  ISETP.GE.AND P0, PT, R31, UR29, PT ;  /* 0x0000001d1f007c0c */ /* 0x000fe2000bf06270 */
[----:B------:R-:W-:-:S03]  /*8f240*/  ULDC.64 UR28, c[0x0][0x228] ;  /* 0x00008a00001c7ab9 */ /* 0x000fc60000000a00 */
[----:B------:R-:W-:Y:S02]  /*8f250*/  ISETP.LT.AND P1, PT, R124, UR30, !P0 ;  /* 0x0000001e7c007c0c */ /* 0x000fe4000c721270 */
[----:B------:R-:W-:Y:S02]  /*8f260*/  ISETP.LT.AND P0, PT, R17, UR26, !P0 ;  /* 0x0000001a11007c0c */ /* 0x000fe4000c701270 */
[----:B------:R-:W-:Y:S02]  /*8f270*/  LOP3.LUT R22, R22, 0xfbffffff, RZ, 0xc0, !PT ;  /* 0xfbffffff16167812 */ /* 0x000fe400078ec0ff */
[----:B------:R-:W-:-:S07]  /*8f280*/  IADD3 R31, R3, 0x84, RZ ;  /* 0x00000084031f7810 */ /* 0x000fce0007ffe0ff */
[----:B------:R-:W-:-:S04]  /*8f290*/  @P1 LOP3.LUT R22, R22, 0x4000000, RZ, 0xfc, !PT ;  /* 0x0400000016161812 */ /* 0x000fc800078efcff */
[----:B------:R-:W-:-:S04]  /*8f2a0*/  LOP3.LUT R22, R22, 0xfdffffff, RZ, 0xc0, !PT ;  /* 0xfdffffff16167812 */ /* 0x000fc800078ec0ff */
[----:B------:R-:W-:Y:S02]  /*8f2b0*/  @P0 LOP3.LUT R22, R22, 0x2000000, RZ, 0xfc, !PT ;  /* 0x0200000016160812 */ /* 0x000fe400078efcff */
[----:B------:R-:W-:Y:S02]  /*8f2c0*/  ISETP.GE.AND P0, PT, R31, UR31, PT ;  /* 0x0000001f1f007c0c */ /* 0x000fe4000bf06270 */
[----:B------:R-:W-:Y:S01]  /*8f2d0*/  LOP3.LUT R22, R22, 0xfeffffff, RZ, 0xc0, !PT ;  /* 0xfeffffff16167812 */ /* 0x000fe200078ec0ff */
[----:B------:R-:W-:Y:S01]  /*8f2e0*/  VIADD R31, R3, 0x7e ;  /* 0x0000007e031f7836 */ /* 0x000fe20000000000 */
[----:B------:R-:W-:Y:S01]  /*8f2f0*/  ISETP.LT.AND P1, PT, R124, UR36, !P0 ;  /* 0x000000247c007c0c */ /* 0x000fe2000c721270 */
[----:B------:R1:W-:Y:S01]  /*8f300*/  STL [R1+0x1aa8], R0 ;  /* 0x001aa80001007387 */ /* 0x0003e20000100800 */
[----:B------:R-:W-:Y:S01]  /*8f310*/  ISETP.LT.AND P0, PT, R17, UR28, !P0 ;  /* 0x0000001c11007c0c */ /* 0x000fe2000c701270 */
[----:B------:R-:W-:-:S10]  /*8f320*/  ULDC.64 UR30, c[0x0][0x228] ;  /* 0x00008a00001e7ab9 */ /* 0x000fd40000000a00 */
        /* <DEDUP_REMOVED lines=17> */
[----:B------:R-:W-:Y:S01]  /*8f440*/  UMOV UR30, UR16 ;  /* 0x00000010001e7c82 */ /* 0x000fe20008000000 */
[----:B------:R-:W-:Y:S02]  /*8f450*/  UMOV UR16, UR37 ;  /* 0x0000002500107c82 */ /* 0x000fe40008000000 */
[----:B------:R-:W-:Y:S01]  /*8f460*/  @P0 LOP3.LUT R21, R21, 0x1000, RZ, 0xfc, !PT ;  /* 0x0000100015150812 */ /* 0x000fe200078efcff */
[----:B-1----:R-:W-:Y:S01]  /*8f470*/  VIADD R0, R0, UR8 ;  /* 0x0000000800007c36 */ /* 0x002fe20008000000 */
[----:B------:R-:W-:Y:S01]  /*8f480*/  ULDC UR8, c[0x0][0x248] ;  /* 0x0000920000087ab9 */ /* 0x000fe20000000800 */
[----:B------:R-:W-:-:S03]  /*8f490*/  ISETP.GE.AND P0, PT, R31, UR35, PT ;  /* 0x000000231f007c0c */ /* 0x000fc6000bf06270 */
[----:B------:R1:W-:Y:S02]  /*8f4a0*/  STL [R1+0x1abc], R0 ;  /* 0x001abc0001007387 */ /* 0x0003e40000100800 */
[----:B-1----:R-:W-:Y:S01]  /*8f4b0*/  VIADD R0, R0, UR8 ;  /* 0x0000000800007c36 */ /* 0x002fe20008000000 */
[----:B------:R-:W-:Y:S01]  /*8f4c0*/  UMOV UR8, UR36 ;  /* 0x0000002400087c82 */ /* 0x000fe20008000000 */
[----:B------:R-:W-:Y:S02]  /*8f4d0*/  ULDC.64 UR36, c[0x0][0x228] ;  /* 0x00008a0000247ab9 */ /* 0x000fe40000000a00 */
[----:B------:R-:W-:Y:S02]  /*8f4e0*/  ISETP.LT.AND P1, PT, R124, UR36, !P0 ;  /* 0x000000247c007c0c */ /* 0x000fe4000c721270 */
[----:B------:R-:W-:Y:S02]  /*8f4f0*/  ISETP.LT.AND P0, PT, R17, UR8, !P0 ;  /* 0x0000000811007c0c */ /* 0x000fe4000c701270 */
[----:B------:R-:W-:Y:S01]  /*8f500*/  LOP3.LUT R22, R22, 0xffdfffff, RZ, 0xc0, !PT ;  /* 0xffdfffff16167812 */ /* 0x000fe200078ec0ff */
[----:B------:R-:W-:Y:S01]  /*8f510*/  VIADD R31, R3, 0x8b ;  /* 0x0000008b031f7836 */ /* 0x000fe20000000000 */
[----:B------:R-:W-:Y:S01]  /*8f520*/  UMOV UR14, UR4 ;  /* 0x00000004000e7c82 */ /* 0x000fe20008000000 */
[----:B------:R-:W-:Y:S01]  /*8f530*/  UMOV UR60, UR38 ;  /* 0x00000026003c7c82 */ /* 0x000fe20008000000 */
[----:B------:R-:W-:Y:S01]  /*8f540*/  UMOV UR32, UR34 ;  /* 0x0000002200207c82 */ /* 0x000fe20008000000 */
[----:B------:R-:W-:Y:S01]  /*8f550*/  UMOV UR28, UR43 ;  /* 0x0000002b001c7c82 */ /* 0x000fe20008000000 */
[----:B------:R-:W-:Y:S01]  /*8f560*/  UMOV UR24, UR40 ;  /* 0x0000002800187c82 */ /* 0x000fe20008000000 */
[----:B------:R-:W-:Y:S01]  /*8f570*/  UMOV UR26, UR51 ;  /* 0x00000033001a7c82 */ /* 0x000fe20008000000 */
[----:B------:R-:W-:Y:S01]  /*8f580*/  UMOV UR18, UR50 ;  /* 0x0000003200127c82 */ /* 0x000fe20008000000 */
[----:B------:R-:W-:Y:S01]  /*8f590*/  @P1 LOP3.LUT R22, R22, 0x200000, RZ, 0xfc, !PT ;  /* 0x0020000016161812 */ /* 0x000fe200078efcff */
[----:B------:R-:W-:Y:S01]  /*8f5a0*/  UMOV UR4, UR46 ;  /* 0x0000002e00047c82 */ /* 0x000fe20008000000 */
[----:B------:R-:W-:Y:S01]  /*8f5b0*/  ULDC.64 UR34, c[0x0][0x228] ;  /* 0x00008a0000227ab9 */ /* 0x000fe20000000a00 */
[----:B------:R-:W-:Y:S01]  /*8f5c0*/  UMOV UR22, UR14 ;  /* 0x0000000e00167c82 */ /* 0x000fe20008000000 */
[----:B------:R-:W-:Y:S01]  /*8f5d0*/  LOP3.LUT R22, R22, 0xfffdffff, RZ, 0xc0, !PT ;  /* 0xfffdffff16167812 */ /* 0x000fe200078ec0ff */
[----:B------:R-:W-:Y:S01]  /*8f5e0*/  UMOV UR46, UR39 ;  /* 0x00000027002e7c82 */ /* 0x000fe20008000000 */
[----:B------:R-:W-:Y:S01]  /*8f5f0*/  ULDC.64 UR38, c[0x0][0x228] ;  /* 0x00008a0000267ab9 */ /* 0x000fe20000000a00 */
[----:B------:R-:W-:Y:S01]  /*8f600*/  ULDC.64 UR50, c[0x0][0x228] ;  /* 0x00008a0000327ab9 */ /* 0x000fe20000000a00 */
[----:B------:R-:W-:Y:S01]  /*8f610*/  @P0 LOP3.LUT R22, R22, 0x20000, RZ, 0xfc, !PT ;  /* 0x0002000016160812 */ /* 0x000fe200078efcff */
[----:B------:R-:W-:Y:S01]  /*8f620*/  UMOV UR20, UR57 ;  /* 0x0000003900147c82 */ /* 0x000fe20008000000 */
[----:B------:R-:W-:Y:S01]  /*8f630*/  ISETP.GE.AND P0, PT, R31, UR37, PT ;  /* 0x000000251f007c0c */ /* 0x000fe2000bf06270 */
[----:B------:R-:W-:Y:S01]  /*8f640*/  ULDC UR8, c[0x0][0x248] ;  /* 0x0000920000087ab9 */ /* 0x000fe20000000800 */
[----:B------:R-:W-:Y:S01]  /*8f650*/  LOP3.LUT R22, R22, 0xfffeffff, RZ, 0xc0, !PT ;  /* 0xfffeffff16167812 */ /* 0x000fe200078ec0ff */
[----:B------:R-:W-:Y:S01]  /*8f660*/  VIADD R31, R3, 0x85 ;  /* 0x00000085031f7836 */ /* 0x000fe20000000000 */
[----:B------:R-:W-:Y:S01]  /*8f670*/  ISETP.LT.AND P1, PT, R124, UR38, !P0 ;  /* 0x000000267c007c0c */ /* 0x000fe2000c721270 */
[----:B------:R-:W-:Y:S01]  /*8f680*/  ULDC.64 UR36, c[0x0][0x228] ;  /* 0x00008a0000247ab9 */ /* 0x000fe20000000a00 */
[----:B------:R-:W-:Y:S01]  /*8f690*/  ISETP.LT.AND P0, PT, R17, UR34, !P0 ;  /* 0x0000002211007c0c */ /* 0x000fe2000c701270 */
[----:B------:R-:W-:Y:S01]  /*8f6a0*/  UMOV UR34, UR10 ;  /* 0x0000000a00227c82 */ /* 0x000fe20008000000 */
[----:B------:R-:W-:-:S09]  /*8f6b0*/  UMOV UR10, UR44 ;  /* 0x0000002c000a7c82 */ /* 0x000fd20008000000 */
        /* <DEDUP_REMOVED lines=22> */
[----:B------:R-:W-:Y:S01]  /*8f820*/  UMOV UR14, UR46 ;  /* 0x0000002e000e7c82 */ /* 0x000fe20008000000 */
[----:B------:R-:W-:Y:S01]  /*8f830*/  ISETP.LT.AND P0, PT, R17, UR38, !P0 ;  /* 0x0000002611007c0c */ /* 0x000fe2000c701270 */
[----:B------:R-:W-:Y:S01]  /*8f840*/  UMOV UR38, UR47 ;  /* 0x0000002f00267c82 */ /* 0x000fe20008000000 */
[----:B------:R-:W-:Y:S01]  /*8f850*/  ULDC.64 UR46, c[0x0][0x228] ;  /* 0x00008a00002e7ab9 */ /* 0x000fe20000000a00 */
[----:B------:R-:W-:-:S08]  /*8f860*/  ULDC.64 UR42, c[0x0][0x228] ;  /* 0x00008a00002a7ab9 */ /* 0x000fd00000000a00 */
        /* <DEDUP_REMOVED lines=9> */
[----:B------:R-:W-:Y:S01]  /*8f900*/  LOP3.LUT R22, R22, 0xfffffffb, RZ, 0xc0, !PT ;  /* 0xfffffffb16167812 */ /* 0x000fe200078ec0ff */
[----:B------:R-:W-:Y:S01]  /*8f910*/  UMOV UR42, UR44 ;  /* 0x0000002c002a7c82 */ /* 0x000fe20008000000 */
[----:B------:R-:W-:Y:S02]  /*8f920*/  ULDC.64 UR44, c[0x0][0x228] ;  /* 0x00008a00002c7ab9 */ /* 0x000fe40000000a00 */
[----:B------:R-:W-:Y:S02]  /*8f930*/  @P0 LOP3.LUT R22, R22, 0x4, RZ, 0xfc, !PT ;  /* 0x0000000416160812 */ /* 0x000fe400078efcff */
[----:B------:R-:W-:Y:S01]  /*8f940*/  ISETP.GE.AND P0, PT, R31, UR47, PT ;  /* 0x0000002f1f007c0c */ /* 0x000fe2000bf06270 */
[----:B------:R-:W-:Y:S01]  /*8f950*/  VIADD R31, R3, 0x80 ;  /* 0x00000080031f7836 */ /* 0x000fe20000000000 */
[----:B------:R-:W-:Y:S01]  /*8f960*/  LOP3.LUT R21, R21, 0x7fffffff, RZ, 0xc0, !PT ;  /* 0x7fffffff15157812 */ /* 0x000fe200078ec0ff */
[----:B------:R-:W-:Y:S01]  /*8f970*/  UMOV UR40, UR49 ;  /* 0x0000003100287c82 */ /* 0x000fe20008000000 */
[----:B------:R-:W-:Y:S01]  /*8f980*/  ISETP.LT.AND P1, PT, R124, UR50, !P0 ;  /* 0x000000327c007c0c */ /* 0x000fe2000c721270 */
[----:B------:R-:W-:Y:S01]  /*8f990*/  ULDC.64 UR46, c[0x0][0x228] ;  /* 0x00008a00002e7ab9 */ /* 0x000fe20000000a00 */
[----:B------:R-:W-:Y:S01]  /*8f9a0*/  ISETP.LT.AND P0, PT, R17, UR44, !P0 ;  /* 0x0000002c11007c0c */ /* 0x000fe2000c701270 */
[----:B------:R-:W-:Y:S01]  /*8f9b0*/  UMOV UR44, UR16 ;  /* 0x00000010002c7c82 */ /* 0x000fe20008000000 */
[----:B------:R-:W-:Y:S01]  /*8f9c0*/  LOP3.LUT R22, R22, 0xfffffffd, RZ, 0xc0, !PT ;  /* 0xfffffffd16167812 */ /* 0x000fe200078ec0ff */
[----:B------:R-:W-:Y:S01]  /*8f9d0*/  UMOV UR16, UR48 ;  /* 0x0000003000107c82 */ /* 0x000fe20008000000 */
[----:B------:R-:W-:-:S09]  /*8f9e0*/  ULDC.64 UR48, c[0x0][0x228] ;  /* 0x00008a0000307ab9 */ /* 0x000fd20000000a00 */
[----:B------:R-:W-:Y:S02]  /*8f9f0*/  @P0 LOP3.LUT R21, R21, 0x80000000, RZ, 0xfc, !PT ;  /* 0x8000000015150812 */ /* 0x000fe400078efcff */
[----:B------:R-:W-:Y:S02]  /*8fa00*/  ISETP.GE.AND P0, PT, R31, UR51, PT ;  /* 0x000000331f007c0c */ /* 0x000fe4000bf06270 */
[----:B------:R-:W-:Y:S02]  /*8fa10*/  @P1 LOP3.LUT R22, R22, 0x2, RZ, 0xfc, !PT ;  /* 0x0000000216161812 */ /* 0x000fe400078efcff */
[----:B------:R-:W-:Y:S01]  /*8fa20*/  LOP3.LUT R21, R21, 0xdfffffff, RZ, 0xc0, !PT ;  /* 0xdfffffff15157812 */ /* 0x000fe200078ec0ff */
[----:B------:R-:W-:Y:S01]  /*8fa30*/  VIADD R31, R3, 0x8d ;  /* 0x0000008d031f7836 */ /* 0x000fe20000000000 */
        /* <DEDUP_REMOVED lines=8> */
[----:B------:R-:W-:-:S04]  /*8fac0*/  ISETP.GE.AND P0, PT, R31, UR53, PT ;  /* 0x000000351f007c0c */ /* 0x000fc8000bf06270 */
        /* <DEDUP_REMOVED lines=10> */
[----:B------:R-:W-:Y:S01]  /*8fb70*/  ISETP.GE.AND P0, PT, R31, UR57, PT ;  /* 0x000000391f007c0c */ /* 0x000fe2000bf06270 */
[----:B------:R1:W-:Y:S03]  /*8fb80*/  STL [R1+0x1ac4], R0 ;  /* 0x001ac40001007387 */ /* 0x0003e60000100800 */
[----:B------:R-:W-:Y:S01]  /*8fb90*/  ISETP.LT.AND P1, PT, R124, UR54, !P0 ;  /* 0x000000367c007c0c */ /* 0x000fe2000c721270 */
[----:B------:R-:W-:Y:S01]  /*8fba0*/  UMOV UR50, UR52 ;  /* 0x0000003400327c82 */ /* 0x000fe20008000000 */
[----:B------:R-:W-:Y:S01]  /*8fbb0*/  ULDC.64 UR52, c[0x0][0x228] ;  /* 0x00008a0000347ab9 */ /* 0x000fe20000000a00 */
[----:B-1----:R-:W-:Y:S01]  /*8fbc0*/  IADD3 R0, R0, UR8, RZ ;  /* 0x0000000800007c10 */ /* 0x002fe2000fffe0ff */
[----:B------:R-:W-:Y:S01]  /*8fbd0*/  ULDC UR8, c[0x0][0x248] ;  /* 0x0000920000087ab9 */ /* 0x000fe20000000800 */
[----:B------:R-:W-:-:S02]  /*8fbe0*/  ISETP.LT.AND P0, PT, R17, UR52, !P0 ;  /* 0x0000003411007c0c */ /* 0x000fc4000c701270 */
[----:B------:R-:W-:Y:S01]  /*8fbf0*/  LOP3.LUT R21, R21, 0xffbfffff, RZ, 0xc0, !PT ;  /* 0xffbfffff15157812 */ /* 0x000fe200078ec0ff */
[----:B------:R1:W-:Y:S05]  /*8fc00*/  STL [R1+0x1ac8], R0 ;  /* 0x001ac80001007387 */ /* 0x0003ea0000100800 */
[----:B------:R-:W-:Y:S01]  /*8fc10*/  @P1 LOP3.LUT R21, R21, 0x400000, RZ, 0xfc, !PT ;  /* 0x0040000015151812 */ /* 0x000fe200078efcff */
[----:B-1----:R-:W-:Y:S01]  /*8fc20*/  VIADD R0, R0, UR8 ;  /* 0x0000000800007c36 */ /* 0x002fe20008000000 */
[----:B------:R-:W-:Y:S02]  /*8fc30*/  ULDC UR8, c[0x0][0x248] ;  /* 0x0000920000087ab9 */ /* 0x000fe40000000800 */
[----:B------:R-:W-:-:S02]  /*8fc40*/  LOP3.LUT R21, R21, 0xffefffff, RZ, 0xc0, !PT ;  /* 0xffefffff15157812 */ /* 0x000fc400078ec0ff */
[----:B------:R1:W-:Y:S01]  /*8fc50*/  STL [R1+0x1acc], R0 ;  /* 0x001acc0001007387 */ /* 0x0003e20000100800 */
[----:B------:R-:W-:Y:S01]  /*8fc60*/  VIADD R31, R3, 0x81 ;  /* 0x00000081031f7836 */ /* 0x000fe20000000000 */
[----:B------:R-:W-:Y:S01]  /*8fc70*/  MOV R33, UR51 ;  /* 0x0000003300217c02 */ /* 0x000fe20008000f00 */
[----:B------:R-:W-:Y:S01]  /*8fc80*/  UMOV UR51, UR48 ;  /* 0x0000003000337c82 */ /* 0x000fe20008000000 */
[----:B------:R-:W-:Y:S01]  /*8fc90*/  UMOV UR52, UR44 ;  /* 0x0000002c00347c82 */ /* 0x000fe20008000000 */
[----:B-1----:R-:W-:Y:S01]  /*8fca0*/  VIADD R0, R0, UR8 ;  /* 0x0000000800007c36 */ /* 0x002fe20008000000 */
[----:B------:R-:W-:Y:S01]  /*8fcb0*/  ULDC UR8, c[0x0][0x248] ;  /* 0x0000920000087ab9 */ /* 0x000fe20000000800 */
[----:B------:R-:W-:Y:S01]  /*8fcc0*/  @P0 LOP3.LUT R21, R21, 0x100000, RZ, 0xfc, !PT ;  /* 0x0010000015150812 */ /* 0x000fe200078efcff */
[----:B------:R-:W-:Y:S01]  /*8fcd0*/  UMOV UR44, UR42 ;  /* 0x0000002a002c7c82 */ /* 0x000fe20008000000 */
[----:B------:R-:W-:Y:S01]  /*8fce0*/  UMOV UR48, UR38 ;  /* 0x0000002600307c82 */ /* 0x000fe20008000000 */
[----:B------:R1:W-:Y:S01]  /*8fcf0*/  STL [R1+0x1ad0], R0 ;  /* 0x001ad00001007387 */ /* 0x0003e20000100800 */
[----:B------:R-:W-:Y:S01]  /*8fd00*/  UMOV UR42, UR36 ;  /* 0x00000024002a7c82 */ /* 0x000fe20008000000 */
[----:B------:R-:W-:Y:S01]  /*8fd10*/  UMOV UR38, UR30 ;  /* 0x0000001e00267c82 */ /* 0x000fe20008000000 */
[----:B------:R-:W-:Y:S01]  /*8fd20*/  ISETP.GE.AND P0, PT, R31, UR55, PT ;  /* 0x000000371f007c0c */ /* 0x000fe2000bf06270 */
[----:B------:R-:W-:Y:S01]  /*8fd30*/  UMOV UR30, UR59 ;  /* 0x0000003b001e7c82 */ /* 0x000fe20008000000 */
[----:B------:R-:W-:Y:S01]  /*8fd40*/  UMOV UR36, UR58 ;  /* 0x0000003a00247c82 */ /* 0x000fe20008000000 */
[----:B------:R-:W-:Y:S01]  /*8fd50*/  ULDC.64 UR58, c[0x0][0x228] ;  /* 0x00008a00003a7ab9 */ /* 0x000fe20000000a00 */
[----:B-1----:R-:W-:Y:S01]  /*8fd60*/  VIADD R0, R0, UR8 ;  /* 0x0000000800007c36 */ /* 0x002fe20008000000 */
[----:B------:R-:W-:Y:S01]  /*8fd70*/  ULDC UR8, c[0x0][0x248] ;  /* 0x0000920000087ab9 */ /* 0x000fe20000000800 */
[----:B------:R-:W-:-:S03]  /*8fd80*/  ISETP.LT.AND P1, PT, R124, UR58, !P0 ;  /* 0x0000003a7c007c0c */ /* 0x000fc6000c721270 */
[----:B------:R1:W-:Y:S01]  /*8fd90*/  STL [R1+0x1ad8], R0 ;  /* 0x001ad80001007387 */ /* 0x0003e20000100800 */
[----:B------:R-:W-:Y:S01]  /*8fda0*/  UMOV UR54, UR50 ;  /* 0x0000003200367c82 */ /* 0x000fe20008000000 */
[----:B------:R-:W-:Y:S01]  /*8fdb0*/  UMOV UR50, UR56 ;  /* 0x0000003800327c82 */ /* 0x000fe20008000000 */
[----:B------:R-:W-:Y:S01]  /*8fdc0*/  ULDC.64 UR56, c[0x0][0x228] ;  /* 0x00008a0000387ab9 */ /* 0x000fe20000000a00 */
[----:B-1----:R-:W-:Y:S01]  /*8fdd0*/  VIADD R0, R0, UR8 ;  /* 0x0000000800007c36 */ /* 0x002fe20008000000 */
[----:B------:R-:W-:Y:S01]  /*8fde0*/  ULDC UR8, c[0x0][0x248] ;  /* 0x0000920000087ab9 */ /* 0x000fe20000000800 */
[----:B------:R-:W-:-:S03]  /*8fdf0*/  ISETP.LT.AND P0, PT, R17, UR56, !P0 ;  /* 0x0000003811007c0c */ /* 0x000fc6000c701270 */
[----:B------:R1:W-:Y:S01]  /*8fe00*/  STL [R1+0x1ae0], R0 ;  /* 0x001ae00001007387 */ /* 0x0003e20000100800 */
[----:B------:R-:W-:-:S03]  /*8fe10*/  LOP3.LUT R21, R21, 0xfffbffff, RZ, 0xc0, !PT ;  /* 0xfffbffff15157812 */ /* 0x000fc600078ec0ff */
[----:B------:R-:W-:Y:S01]  /*8fe20*/  STL [R1+0x2b10], R22 ;  /* 0x002b101601007387 */ /* 0x000fe20000100800 */
[----:B-1----:R-:W-:Y:S01]  /*8fe30*/  IADD3 R0, R0, UR8, RZ ;  /* 0x0000000800007c10 */ /* 0x002fe2000fffe0ff */
[----:B------:R-:W-:Y:S01]  /*8fe40*/  ULDC UR8, c[0x0][0x248] ;  /* 0x0000920000087ab9 */ /* 0x000fe20000000800 */
[----:B------:R-:W-:-:S03]  /*8fe50*/  @P1 LOP3.LUT R21, R21, 0x40000, RZ, 0xfc, !PT ;  /* 0x0004000015151812 */ /* 0x000fc600078efcff */
[----:B------:R1:W-:Y:S01]  /*8fe60*/  STL [R1+0x1ae8], R0 ;  /* 0x001ae80001007387 */ /* 0x0003e20000100800 */
[----:B------:R-:W-:Y:S01]  /*8fe70*/  LOP3.LUT R21, R21, 0xfffeffff, RZ, 0xc0, !PT ;  /* 0xfffeffff15157812 */ /* 0x000fe200078ec0ff */
[----:B------:R-:W-:Y:S02]  /*8fe80*/  VIADD R31, R3, 0x7b ;  /* 0x0000007b031f7836 */ /* 0x000fe40000000000 */
[----:B-1----:R-:W-:Y:S01]  /*8fe90*/  VIADD R0, R0, UR8 ;  /* 0x0000000800007c36 */ /* 0x002fe20008000000 */
[----:B------:R-:W-:Y:S01]  /*8fea0*/  ULDC UR8, c[0x0][0x248] ;  /* 0x0000920000087ab9 */ /* 0x000fe20000000800 */
[----:B------:R-:W-:-:S03]  /*8feb0*/  MOV R32, UR50 ;  /* 0x0000003200207c02 */ /* 0x000fc60008000f00 */
[----:B------:R1:W-:Y:S01]  /*8fec0*/  STL [R1+0x1aec], R0 ;  /* 0x001aec0001007387 */ /* 0x0003e20000100800 */
[----:B------:R-:W-:Y:S01]  /*8fed0*/  UMOV UR55, UR51 ;  /* 0x0000003300377c82 */ /* 0x000fe20008000000 */
[----:B------:R-:W-:Y:S01]  /*8fee0*/  @P0 LOP3.LUT R21, R21, 0x10000, RZ, 0xfc, !PT ;  /* 0x0001000015150812 */ /* 0x000fe200078efcff */
[----:B------:R-:W-:Y:S01]  /*8fef0*/  ULDC.64 UR50, c[0x0][0x228] ;  /* 0x00008a0000327ab9 */ /* 0x000fe20000000a00 */
[----:B------:R-:W-:Y:S01]  /*8ff00*/  ISETP.GE.AND P0, PT, R31, UR59, PT ;  /* 0x0000003b1f007c0c */ /* 0x000fe2000bf06270 */
[----:B------:R-:W-:Y:S01]  /*8ff10*/  UMOV UR56, UR50 ;  /* 0x0000003200387c82 */ /* 0x000fe20008000000 */
[----:B-1----:R-:W-:Y:S01]  /*8ff20*/  VIADD R0, R0, UR8 ;  /* 0x0000000800007c36 */ /* 0x002fe20008000000 */
[----:B------:R-:W-:Y:S01]  /*8ff30*/  ULDC UR8, c[0x0][0x248] ;  /* 0x0000920000087ab9 */ /* 0x000fe20000000800 */
[----:B------:R-:W-:Y:S02]  /*8ff40*/  ISETP.LT.AND P1, PT, R124, UR56, !P0 ;  /* 0x000000387c007c0c */ /* 0x000fe4000c721270 */
[----:B------:R-:W-:Y:S01]  /*8ff50*/  MOV R54, UR51 ;  /* 0x0000003300367c02 */ /* 0x000fe20008000f00 */
[----:B------:R1:W-:Y:S01]  /*8ff60*/  STL [R1+0x1af4], R0 ;  /* 0x001af40001007387 */ /* 0x0003e20000100800 */
[----:B------:R-:W-:Y:S01]  /*8ff70*/  ULDC.64 UR50, c[0x0][0x228] ;  /* 0x00008a0000327ab9 */ /* 0x000fe20000000a00 */
[----:B------:R-:W-:Y:S01]  /*8ff80*/  LOP3.LUT R21, R21, 0xffffffef, RZ, 0xc0, !PT ;  /* 0xffffffef15157812 */ /* 0x000fe200078ec0ff */
[----:B------:R-:W-:Y:S01]  /*8ff90*/  VIADD R31, R3, 0x7a ;  /* 0x0000007a031f7836 */ /* 0x000fe20000000000 */
[----:B------:R-:W-:Y:S01]  /*8ffa0*/  ULDC.64 UR58, c[0x0][0x228] ;  /* 0x00008a00003a7ab9 */ /* 0x000fe20000000a00 */
[----:B-1----:R-:W-:Y:S01]  /*8ffb0*/  VIADD R0, R0, UR8 ;  /* 0x0000000800007c36 */ /* 0x002fe20008000000 */
[----:B------:R-:W-:-:S04]  /*8ffc0*/  ULDC UR8, c[0x0][0x248] ;  /* 0x0000920000087ab9 */ /* 0x000fc80000000800 */
[----:B------:R1:W-:Y:S01]  /*8ffd0*/  STL [R1+0x1af8], R0 ;  /* 0x001af80001007387 */ /* 0x0003e20000100800 */
[----:B------:R-:W-:Y:S01]  /*8ffe0*/  @P1 LOP3.LUT R21, R21, 0x10, RZ, 0xfc, !PT ;  /* 0x0000001015151812 */ /* 0x000fe200078efcff */
[----:B-1----:R-:W-:Y:S01]  /*8fff0*/  VIADD R0, R0, UR8 ;  /* 0x0000000800007c36 */ /* 0x002fe20008000000 */
[----:B------:R-:W-:Y:S02]  /*90000*/  UMOV UR8, UR50 ;  /* 0x0000003200087c82 */ /* 0x000fe40008000000 */
[----:B------:R-:W-:Y:S01]  /*90010*/  ISETP.LT.AND P0, PT, R17, UR8, !P0 ;  /* 0x0000000811007c0c */ /* 0x000fe2000c701270 */
[----:B------:R-:W-:Y:S01]  /*90020*/  ULDC UR8, c[0x0][0x248] ;  /* 0x0000920000087ab9 */ /* 0x000fe20000000800 */
[----:B------:R-:W-:Y:S01]  /*90030*/  LOP3.LUT R21, R21, 0xfffffffd, RZ, 0xc0, !PT ;  /* 0xfffffffd15157812 */ /* 0x000fe200078ec0ff */
[----:B------:R-:W-:Y:S01]  /*90040*/  IMAD.U32 R51, RZ, RZ, UR59 ;  /* 0x0000003bff337e24 */ /* 0x000fe2000f8e00ff */
[----:B------:R-:W-:Y:S01]  /*90050*/  UMOV UR56, UR58 ;  /* 0x0000003a00387c82 */ /* 0x000fe20008000000 */
[----:B------:R1:W-:Y:S01]  /*90060*/  STL [R1+0x1b00], R0 ;  /* 0x001b000001007387 */ /* 0x0003e20000100800 */
[----:B------:R-:W-:-:S07]  /*90070*/  ULDC.64 UR58, c[0x0][0x228] ;  /* 0x00008a00003a7ab9 */ /* 0x000fce0000000a00 */
[----:B------:R-:W-:Y:S02]  /*90080*/  @P0 LOP3.LUT R21, R21, 0x2, RZ, 0xfc, !PT ;  /* 0x0000000215150812 */ /* 0x000fe400078efcff */
[----:B------:R-:W-:Y:S01]  /*90090*/  ISETP.GE.AND P0, PT, R31, UR49, PT ;  /* 0x000000311f007c0c */ /* 0x000fe2000bf06270 */
[----:B-1----:R-:W-:Y:S01]  /*900a0*/  VIADD R0, R0, UR8 ;  /* 0x0000000800007c36 */ /* 0x002fe20008000000 */
[----:B------:R-:W-:Y:S02]  /*900b0*/  UMOV UR8, UR58 ;  /* 0x0000003a00087c82 */ /* 0x000fe40008000000 */
[----:B------:R-:W-:Y:S02]  /*900c0*/  ISETP.LT.AND P1, PT, R124, UR56, !P0 ;  /* 0x000000387c007c0c */ /* 0x000fe4000c721270 */
[----:B------:R-:W-:Y:S01]  /*900d0*/  ISETP.LT.AND P0, PT, R17, UR8, !P0 ;  /* 0x0000000811007c0c */ /* 0x000fe2000c701270 */
[----:B------:R-:W-:Y:S01]  /*900e0*/  VIADD R31, R3, 0x79 ;  /* 0x00000079031f7836 */ /* 0x000fe20000000000 */
[----:B------:R-:W-:Y:S01]  /*900f0*/  MOV R50, UR59 ;  /* 0x0000003b00327c02 */ /* 0x000fe20008000f00 */
[----:B------:R-:W-:Y:S01]  /*90100*/  ULDC.64 UR58, c[0x0][0x228] ;  /* 0x00008a00003a7ab9 */ /* 0x000fe20000000a00 */
[----:B------:R-:W-:Y:S01]  /*90110*/  LOP3.LUT R21, R21, 0xfffffffe, RZ, 0xc0, !PT ;  /* 0xfffffffe15157812 */ /* 0x000fe200078ec0ff */
[----:B------:R-:W-:Y:S01]  /*90120*/  UMOV UR49, UR58 ;  /* 0x0000003a00317c82 */ /* 0x000fe20008000000 */
[----:B------:R-:W-:-:S07]  /*90130*/  ULDC UR8, c[0x0][0x248] ;  /* 0x0000920000087ab9 */ /* 0x000fce0000000800 */
[----:B------:R-:W-:Y:S02]  /*90140*/  @P0 LOP3.LUT R20, R20, 0x40000000, RZ, 0xfc, !PT ;  /* 0x4000000014140812 */ /* 0x000fe400078efcff */
[----:B------:R-:W-:Y:S02]  /*90150*/  ISETP.GE.AND P0, PT, R31, UR41, PT ;  /* 0x000000291f007c0c */ /* 0x000fe4000bf06270 */
[----:B------:R-:W-:Y:S02]  /*90160*/  @P1 LOP3.LUT R21, R21, 0x1, RZ, 0xfc, !PT ;  /* 0x0000000115151812 */ /* 0x000fe400078efcff */
[----:B------:R-:W-:Y:S01]  /*90170*/  ISETP.LT.AND P1, PT, R124, UR49, !P0 ;  /* 0x000000317c007c0c */ /* 0x000fe2000c721270 */
[----:B------:R-:W-:Y:S01]  /*90180*/  IMAD.U32 R49, RZ, RZ, UR59 ;  /* 0x0000003bff317e24 */ /* 0x000fe2000f8e00ff */
[----:B------:R1:W-:Y:S01]  /*90190*/  STL [R1+0x1b04], R0 ;  /* 0x001b040001007387 */ /* 0x0003e20000100800 */
[----:B------:R-:W-:Y:S01]  /*901a0*/  ULDC.64 UR58, c[0x0][0x228] ;  /* 0x00008a00003a7ab9 */ /* 0x000fe20000000a00 */
[----:B------:R-:W-:Y:S01]  /*901b0*/  LOP3.LUT R20, R20, 0xefffffff, RZ, 0xc0, !PT ;  /* 0xefffffff14147812 */ /* 0x000fe200078ec0ff */
[----:B-1----:R-:W-:Y:S01]  /*901c0*/  VIADD R0, R0, UR8 ;  /* 0x0000000800007c36 */ /* 0x002fe20008000000 */
[----:B------:R-:W-:-:S02]  /*901d0*/  UMOV UR8, UR58 ;  /* 0x0000003a00087c82 */ /* 0x000fc40008000000 */
[----:B------:R-:W-:Y:S01]  /*901e0*/  ISETP.LT.AND P0, PT, R17, UR8, !P0 ;  /* 0x0000000811007c0c */ /* 0x000fe2000c701270 */
[----:B------:R-:W-:-:S04]  /*901f0*/  VIADD R31, R3, 0x78 ;  /* 0x00000078031f7836 */ /* 0x000fc80000000000 */
[----:B------:R-:W-:Y:S01]  /*90200*/  @P1 LOP3.LUT R20, R20, 0x10000000, RZ, 0xfc, !PT ;  /* 0x1000000014141812 */ /* 0x000fe200078efcff */
[----:B------:R-:W-:Y:S01]  /*90210*/  IMAD.U32 R48, RZ, RZ, UR59 ;  /* 0x0000003bff307e24 */ /* 0x000fe2000f8e00ff */
[----:B------:R-:W-:Y:S01]  /*90220*/  ULDC.64 UR58, c[0x0][0x228] ;  /* 0x00008a00003a7ab9 */ /* 0x000fe20000000a00 */
[----:B------:R-:W-:Y:S01]  /*90230*/  STL [R1+0x2b14], R21 ;  /* 0x002b141501007387 */ /* 0x000fe20000100800 */
[----:B------:R-:W-:Y:S01]  /*90240*/  LOP3.LUT R20, R20, 0xfbffffff, RZ, 0xc0, !PT ;  /* 0xfbffffff14147812 */ /* 0x000fe200078ec0ff */
[----:B------:R-:W-:Y:S01]  /*90250*/  UMOV UR41, UR58 ;  /* 0x0000003a00297c82 */ /* 0x000fe20008000000 */
[----:B------:R-:W-:Y:S02]  /*90260*/  ULDC UR8, c[0x0][0x248] ;  /* 0x0000920000087ab9 */ /* 0x000fe40000000800 */
[----:B------:R-:W-:Y:S02]  /*90270*/  @P0 LOP3.LUT R20, R20, 0x4000000, RZ, 0xfc, !PT ;  /* 0x0400000014140812 */ /* 0x000fe400078efcff */
[----:B------:R-:W-:Y:S01]  /*90280*/  ISETP.GE.AND P0, PT, R31, UR33, PT ;  /* 0x000000211f007c0c */ /* 0x000fe2000bf06270 */
[----:B------:R-:W-:Y:S01]  /*90290*/  IMAD.U32 R47, RZ, RZ, UR59 ;  /* 0x0000003bff2f7e24 */ /* 0x000fe2000f8e00ff */
[----:B------:R1:W-:Y:S01]  /*902a0*/  STL [R1+0x1b08], R0 ;  /* 0x001b080001007387 */ /* 0x0003e20000100800 */
[----:B------:R-:W-:Y:S01]  /*902b0*/  ULDC.64 UR58, c[0x0][0x228] ;  /* 0x00008a00003a7ab9 */ /* 0x000fe20000000a00 */
[----:B------:R-:W-:-:S02]  /*902c0*/  ISETP.LT.AND P1, PT, R124, UR41, !P0 ;  /* 0x000000297c007c0c */ /* 0x000fc4000c721270 */
[----:B------:R-:W-:Y:S02]  /*902d0*/  LOP3.LUT R20, R20, 0xfdffffff, RZ, 0xc0, !PT ;  /* 0xfdffffff14147812 */ /* 0x000fe400078ec0ff */
[----:B-1----:R-:W-:Y:S01]  /*902e0*/  IADD3 R0, R0, UR8, RZ ;  /* 0x0000000800007c10 */ /* 0x002fe2000fffe0ff */
[----:B------:R-:W-:Y:S02]  /*902f0*/  UMOV UR8, UR58 ;  /* 0x0000003a00087c82 */ /* 0x000fe40008000000 */
[----:B------:R-:W-:Y:S02]  /*90300*/  ISETP.LT.AND P0, PT, R17, UR8, !P0 ;  /* 0x0000000811007c0c */ /* 0x000fe4000c701270 */
[----:B------:R-:W-:Y:S01]  /*90310*/  IADD3 R31, R3, 0x77, RZ ;  /* 0x00000077031f7810 */ /* 0x000fe20007ffe0ff */
[----:B------:R-:W-:-:S03]  /*90320*/  IMAD.U32 R46, RZ, RZ, UR59 ;  /* 0x0000003bff2e7e24 */ /* 0x000fc6000f8e00ff */
[----:B------:R-:W-:Y:S01]  /*90330*/  @P1 LOP3.LUT R20, R20, 0x2000000, RZ, 0xfc, !PT ;  /* 0x0200000014141812 */ /* 0x000fe200078efcff */
[----:B------:R-:W-:Y:S01]  /*90340*/  ULDC.64 UR58, c[0x0][0x228] ;  /* 0x00008a00003a7ab9 */ /* 0x000fe20000000a00 */
[----:B------:R-:W-:Y:S02]  /*90350*/  ULDC UR8, c[0x0][0x248] ;  /* 0x0000920000087ab9 */ /* 0x000fe40000000800 */
[----:B------:R-:W-:Y:S01]  /*90360*/  LOP3.LUT R20, R20, 0xffbfffff, RZ, 0xc0, !PT ;  /* 0xffbfffff14147812 */ /* 0x000fe200078ec0ff */
[----:B------:R-:W-:-:S03]  /*90370*/  UMOV UR33, UR58 ;  /* 0x0000003a00217c82 */ /* 0x000fc60008000000 */
[----:B------:R-:W-:Y:S02]  /*90380*/  @P0 LOP3.LUT R20, R20, 0x400000, RZ, 0xfc, !PT ;  /* 0x0040000014140812 */ /* 0x000fe400078efcff */
[----:B------:R-:W-:Y:S01]  /*90390*/  ISETP.GE.AND P0, PT, R31, UR25, PT ;  /* 0x000000191f007c0c */ /* 0x000fe2000bf06270 */
[----:B------:R-:W-:Y:S01]  /*903a0*/  IMAD.U32 R45, RZ, RZ, UR59 ;  /* 0x0000003bff2d7e24 */ /* 0x000fe2000f8e00ff */
[----:B------:R1:W-:Y:S01]  /*903b0*/  STL [R1+0x1b10], R0 ;  /* 0x001b100001007387 */ /* 0x0003e20000100800 */
[----:B------:R-:W-:Y:S01]  /*903c0*/  ULDC.64 UR58, c[0x0][0x228] ;  /* 0x00008a00003a7ab9 */ /* 0x000fe20000000a00 */
[----:B------:R-:W-:Y:S02]  /*903d0*/  ISETP.LT.AND P1, PT, R124, UR33, !P0 ;  /* 0x000000217c007c0c */ /* 0x000fe4000c721270 */
[----:B------:R-:W-:Y:S01]  /*903e0*/  LOP3.LUT R20, R20, 0xffdfffff, RZ, 0xc0, !PT ;  /* 0xffdfffff14147812 */ /* 0x000fe200078ec0ff */
[----:B-1----:R-:W-:Y:S01]  /*903f0*/  VIADD R0, R0, UR8 ;  /* 0x0000000800007c36 */ /* 0x002fe20008000000 */
[----:B------:R-:W-:-:S02]  /*90400*/  UMOV UR8, UR58 ;  /* 0x0000003a00087c82 */ /* 0x000fc40008000000 */
[----:B------:R-:W-:Y:S01]  /*90410*/  ISETP.LT.AND P0, PT, R17, UR8, !P0 ;  /* 0x0000000811007c0c */ /* 0x000fe2000c701270 */
[----:B------:R-:W-:-:S06]  /*90420*/  VIADD R31, R3, 0x76 ;  /* 0x00000076031f7836 */ /* 0x000fcc0000000000 */
[----:B------:R-:W-:Y:S01]  /*90430*/  @P1 LOP3.LUT R20, R20, 0x200000, RZ, 0xfc, !PT ;  /* 0x0020000014141812 */ /* 0x000fe200078efcff */
[----:B------:R-:W-:Y:S01]  /*90440*/  IMAD.U32 R44, RZ, RZ, UR59 ;  /* 0x0000003bff2c7e24 */ /* 0x000fe2000f8e00ff */
[----:B------:R-:W-:Y:S01]  /*90450*/  ULDC.64 UR58, c[0x0][0x228] ;  /* 0x00008a00003a7ab9 */ /* 0x000fe20000000a00 */
[----:B------:R-:W-:Y:S01]  /*90460*/  ULDC UR8, c[0x0][0x248] ;  /* 0x0000920000087ab9 */ /* 0x000fe20000000800 */
[----:B------:R-:W-:Y:S01]  /*90470*/  LOP3.LUT R20, R20, 0xfff7ffff, RZ, 0xc0, !PT ;  /* 0xfff7ffff14147812 */ /* 0x000fe200078ec0ff */
[----:B------:R-:W-:-:S03]  /*90480*/  UMOV UR25, UR58 ;  /* 0x0000003a00197c82 */ /* 0x000fc60008000000 */
[----:B------:R-:W-:Y:S02]  /*90490*/  @P0 LOP3.LUT R20, R20, 0x80000, RZ, 0xfc, !PT ;  /* 0x0008000014140812 */ /* 0x000fe400078efcff */
[----:B------:R-:W-:-:S04]  /*904a0*/  ISETP.GE.AND P0, PT, R31, UR9, PT ;  /* 0x000000091f007c0c */ /* 0x000fc8000bf06270 */
[----:B------:R-:W-:Y:S01]  /*904b0*/  ISETP.LT.AND P1, PT, R124, UR25, !P0 ;  /* 0x000000197c007c0c */ /* 0x000fe2000c721270 */
[----:B------:R1:W-:Y:S01]  /*904c0*/  STL [R1+0x1b18], R0 ;  /* 0x001b180001007387 */ /* 0x0003e20000100800 */
[----:B------:R-:W-:Y:S01]  /*904d0*/  MOV R43, UR59 ;  /* 0x0000003b002b7c02 */ /* 0x000fe20008000f00 */
[----:B------:R-:W-:Y:S01]  /*904e0*/  ULDC.64 UR58, c[0x0][0x228] ;  /* 0x00008a00003a7ab9 */ /* 0x000fe20000000a00 */
[----:B------:R-:W-:Y:S01]  /*904f0*/  LOP3.LUT R20, R20, 0xfffdffff, RZ, 0xc0, !PT ;  /* 0xfffdffff14147812 */ /* 0x000fe200078ec0ff */
[----:B-1----:R-:W-:Y:S01]  /*90500*/  VIADD R0, R0, UR8 ;  /* 0x0000000800007c36 */ /* 0x002fe20008000000 */
[----:B------:R-:W-:Y:S02]  /*90510*/  UMOV UR8, UR58 ;  /* 0x0000003a00087c82 */ /* 0x000fe40008000000 */
[----:B------:R-:W-:Y:S01]  /*90520*/  ISETP.LT.AND P0, PT, R17, UR8, !P0 ;  /* 0x0000000811007c0c */ /* 0x000fe2000c701270 */
[----:B------:R-:W-:-:S04]  /*90530*/  VIADD R31, R3, 0x75 ;  /* 0x00000075031f7836 */ /* 0x000fc80000000000 */
[----:B------:R-:W-:Y:S01]  /*90540*/  @P1 LOP3.LUT R20, R20, 0x20000, RZ, 0xfc, !PT ;  /* 0x0002000014141812 */ /* 0x000fe200078efcff */
[----:B------:R-:W-:Y:S01]  /*90550*/  IMAD.U32 R42, RZ, RZ, UR59 ;  /* 0x0000003bff2a7e24 */ /* 0x000fe2000f8e00ff */
[----:B------:R-:W-:Y:S01]  /*90560*/  ULDC.64 UR58, c[0x0][0x228] ;  /* 0x00008a00003a7ab9 */ /* 0x000fe20000000a00 */
[----:B------:R-:W-:Y:S01]  /*90570*/  ULDC UR8, c[0x0][0x248] ;  /* 0x0000920000087ab9 */ /* 0x000fe20000000800 */
        /* <DEDUP_REMOVED lines=14> */
[----:B------:R-:W-:-:S03]  /*90660*/  ULDC UR8, c[0x0][0x248] ;  /* 0x0000920000087ab9 */ /* 0x000fc60000000800 */
[----:B------:R-:W-:Y:S02]  /*90670*/  LOP3.LUT R20, R20, 0xfffff7ff, RZ, 0xc0, !PT ;  /* 0xfffff7ff14147812 */ /* 0x000fe400078ec0ff */
[----:B------:R-:W-:Y:S01]  /*90680*/  MOV R39, UR59 ;  /* 0x0000003b00277c02 */ /* 0x000fe20008000f00 */
[----:B------:R-:W-:Y:S01]  /*90690*/  ULDC.64 UR58, c[0x0][0x228] ;  /* 0x00008a00003a7ab9 */ /* 0x000fe20000000a00 */
[----:B------:R-:W-:Y:S02]  /*906a0*/  @P0 LOP3.LUT R20, R20, 0x800, RZ, 0xfc, !PT ;  /* 0x0000080014140812 */ /* 0x000fe400078efcff */
[----:B------:R-:W-:Y:S01]  /*906b0*/  ISETP.GE.AND P0, PT, R31, UR23, PT ;  /* 0x000000171f007c0c */ /* 0x000fe2000bf06270 */
[----:B------:R-:W-:-:S03]  /*906c0*/  UMOV UR9, UR58 ;  /* 0x0000003a00097c82 */ /* 0x000fc60008000000 */
[----:B------:R-:W-:Y:S01]  /*906d0*/  ISETP.LT.AND P1, PT, R124, UR9, !P0 ;  /* 0x000000097c007c0c */ /* 0x000fe2000c721270 */
[----:B------:R-:W-:Y:S01]  /*906e0*/  IMAD.U32 R38, RZ, RZ, UR59 ;  /* 0x0000003bff267e24 */ /* 0x000fe2000f8e00ff */
[----:B------:R1:W-:Y:S01]  /*906f0*/  STL [R1+0x1b24], R0 ;  /* 0x001b240001007387 */ /* 0x0003e20000100800 */
        /* <DEDUP_REMOVED lines=18> */
[----:B------:R-:W-:Y:S02]  /*90820*/  LOP3.LUT R20, R20, 0xffffffbf, RZ, 0xc0, !PT ;  /* 0xffffffbf14147812 */ /* 0x000fe400078ec0ff */
[----:B-1----:R-:W-:Y:S01]  /*90830*/  IADD3 R0, R0, UR8, RZ ;  /* 0x0000000800007c10 */ /* 0x002fe2000fffe0ff */
[----:B------:R-:W-:-:S02]  /*90840*/  UMOV UR8, UR58 ;  /* 0x0000003a00087c82 */ /* 0x000fc40008000000 */
        /* <DEDUP_REMOVED lines=21> */
[----:B------:R-:W-:Y:S01]  /*909a0*/  R2UR UR50, R32 ;  /* 0x00000000203272ca */ /* 0x000fe200000e0000 */
[----:B------:R-:W-:Y:S01]  /*909b0*/  ULDC UR8, c[0x0][0x248] ;  /* 0x0000920000087ab9 */ /* 0x000fe20000000800 */
[----:B------:R-:W-:Y:S02]  /*909c0*/  LOP3.LUT R20, R20, 0xfffffffe, RZ, 0xc0, !PT ;  /* 0xfffffffe14147812 */ /* 0x000fe400078ec0ff */
[----:B------:R-:W-:Y:S01]  /*909d0*/  R2UR UR51, R33 ;  /* 0x00000000213372ca */ /* 0x000fe200000e0000 */
[----:B------:R-:W-:Y:S01]  /*909e0*/  IMAD.U32 R33, RZ, RZ, UR59 ;  /* 0x0000003bff217e24 */ /* 0x000fe2000f8e00ff */
[----:B------:R-:W-:Y:S01]  /*909f0*/  ULDC.64 UR58, c[0x0][0x228] ;  /* 0x00008a00003a7ab9 */ /* 0x000fe20000000a00 */
[----:B------:R-:W-:Y:S02]  /*90a00*/  @P0 LOP3.LUT R20, R20, 0x1, RZ, 0xfc, !PT ;  /* 0x0000000114140812 */ /* 0x000fe400078efcff */
[----:B------:R-:W-:Y:S01]  /*90a10*/  ISETP.GE.AND P0, PT, R31, UR47, PT ;  /* 0x0000002f1f007c0c */ /* 0x000fe2000bf06270 */
[----:B------:R-:W-:-:S03]  /*90a20*/  UMOV UR9, UR58 ;  /* 0x0000003a00097c82 */ /* 0x000fc60008000000 */
[----:B------:R-:W-:Y:S01]  /*90a30*/  ISETP.LT.AND P1, PT, R124, UR9, !P0 ;  /* 0x000000097c007c0c */ /* 0x000fe2000c721270 */
[----:B------:R1:W-:Y:S01]  /*90a40*/  STL [R1+0x1b34], R0 ;  /* 0x001b340001007387 */ /* 0x0003e20000100800 */
[----:B------:R-:W-:Y:S01]  /*90a50*/  MOV R32, UR59 ;  /* 0x0000003b00207c02 */ /* 0x000fe20008000f00 */
[----:B------:R-:W-:Y:S01]  /*90a60*/  ULDC.64 UR58, c[0x0][0x228] ;  /* 0x00008a00003a7ab9 */ /* 0x000fe20000000a00 */
[----:B-1----:R-:W-:Y:S01]  /*90a70*/  VIADD R0, R0, UR8 ;  /* 0x0000000800007c36 */ /* 0x002fe20008000000 */
[----:B------:R-:W-:Y:S02]  /*90a80*/  UMOV UR8, UR58 ;  /* 0x0000003a00087c82 */ /* 0x000fe40008000000 */
[----:B------:R-:W-:-:S06]  /*90a90*/  ISETP.LT.AND P0, PT, R17, UR8, !P0 ;  /* 0x0000000811007c0c */ /* 0x000fcc000c701270 */
[----:B------:R-:W-:Y:S01]  /*90aa0*/  @P1 LOP3.LUT R19, R19, 0x80000000, RZ, 0xfc, !PT ;  /* 0x8000000013131812 */ /* 0x000fe200078efcff */
[----:B------:R-:W-:Y:S01]  /*90ab0*/  VIADD R31, R3, 0x70 ;  /* 0x00000070031f7836 */ /* 0x000fe20000000000 */
[----:B------:R-:W-:Y:S01]  /*90ac0*/  STL [R1+0x2b18], R20 ;  /* 0x002b181401007387 */ /* 0x000fe20000100800 */
[----:B------:R-:W-:Y:S01]  /*90ad0*/  IMAD.U32 R123, RZ, RZ, UR59 ;  /* 0x0000003bff7b7e24 */ /* 0x000fe2000f8e00ff */
[----:B------:R-:W-:Y:S01]  /*90ae0*/  LOP3.LUT R19, R19, 0xdfffffff, RZ, 0xc0, !PT ;  /* 0xdfffffff13137812 */ /* 0x000fe200078ec0ff */
[----:B------:R-:W-:Y:S01]  /*90af0*/  ULDC.64 UR58, c[0x0][0x228] ;  /* 0x00008a00003a7ab9 */ /* 0x000fe20000000a00 */
[----:B------:R-:W-:Y:S01]  /*90b00*/  ULDC UR8, c[0x0][0x248] ;  /* 0x0000920000087ab9 */ /* 0x000fe20000000800 */
[----:B------:R-:W-:Y:S01]  /*90b10*/  UMOV UR9, UR58 ;  /* 0x0000003a00097c82 */ /* 0x000fe20008000000 */
[----:B------:R-:W-:Y:S02]  /*90b20*/  @P0 LOP3.LUT R19, R19, 0x20000000, RZ, 0xfc, !PT ;  /* 0x2000000013130812 */ /* 0x000fe400078efcff */
[----:B------:R-:W-:Y:S01]  /*90b30*/  ISETP.GE.AND P0, PT, R31, UR57, PT ;  /* 0x000000391f007c0c */ /* 0x000fe2000bf06270 */
[----:B------:R-:W-:Y:S01]  /*90b40*/  IMAD.U32 R122, RZ, RZ, UR59 ;  /* 0x0000003bff7a7e24 */ /* 0x000fe2000f8e00ff */
[----:B------:R1:W-:Y:S01]  /*90b50*/  STL [R1+0x1b38], R0 ;  /* 0x001b380001007387 */ /* 0x0003e20000100800 */
[----:B------:R-:W-:Y:S01]  /*90b60*/  ULDC.64 UR58, c[0x0][0x228] ;  /* 0x00008a00003a7ab9 */ /* 0x000fe20000000a00 */
[----:B------:R-:W-:-:S02]  /*90b70*/  ISETP.LT.AND P1, PT, R124, UR9, !P0 ;  /* 0x000000097c007c0c */ /* 0x000fc4000c721270 */
[----:B------:R-:W-:Y:S01]  /*90b80*/  LOP3.LUT R19, R19, 0xf7ffffff, RZ, 0xc0, !PT ;  /* 0xf7ffffff13137812 */ /* 0x000fe200078ec0ff */
[----:B------:R-:W-:Y:S01]  /*90b90*/  VIADD R31, R3, 0x6f ;  /* 0x0000006f031f7836 */ /* 0x000fe20000000000 */
[----:B------:R-:W-:Y:S01]  /*90ba0*/  ULDC.64 UR56, c[0x0][0x228] ;  /* 0x00008a0000387ab9 */ /* 0x000fe20000000a00 */
[----:B-1----:R-:W-:Y:S01]  /*90bb0*/  VIADD R0, R0, UR8 ;  /* 0x0000000800007c36 */ /* 0x002fe20008000000 */
[----:B------:R-:W-:Y:S02]  /*90bc0*/  UMOV UR8, UR58 ;  /* 0x0000003a00087c82 */ /* 0x000fe40008000000 */
[----:B------:R-:W-:-:S05]  /*90bd0*/  ISETP.LT.AND P0, PT, R17, UR8, !P0 ;  /* 0x0000000811007c0c */ /* 0x000fca000c701270 */
[----:B------:R-:W-:Y:S01]  /*90be0*/  @P1 LOP3.LUT R19, R19, 0x8000000, RZ, 0xfc, !PT ;  /* 0x0800000013131812 */ /* 0x000fe200078efcff */
[----:B------:R-:W-:Y:S01]  /*90bf0*/  UMOV UR9, UR56 ;  /* 0x0000003800097c82 */ /* 0x000fe20008000000 */
[----:B------:R-:W-:Y:S02]  /*90c00*/  ULDC UR8, c[0x0][0x248] ;  /* 0x0000920000087ab9 */ /* 0x000fe40000000800 */
[----:B------:R-:W-:-:S04]  /*90c10*/  LOP3.LUT R19, R19, 0xfdffffff, RZ, 0xc0, !PT ;  /* 0xfdffffff13137812 */ /* 0x000fc800078ec0ff */
        /* <DEDUP_REMOVED lines=12> */
[----:B------:R-:W-:Y:S01]  /*90ce0*/  STL [R1+0x1b48], R0 ;  /* 0x001b480001007387 */ /* 0x000fe20000100800 */
[----:B------:R-:W-:Y:S02]  /*90cf0*/  ULDC UR8, c[0x0][0x248] ;  /* 0x0000920000087ab9 */ /* 0x000fe40000000800 */
[----:B------:R-:W-:Y:S01]  /*90d00*/  LOP3.LUT R19, R19, 0xffdfffff, RZ, 0xc0, !PT ;  /* 0xffdfffff13137812 */ /* 0x000fe200078ec0ff */
[----:B------:R1:W-:Y:S03]  /*90d10*/  STL [R1+0xc40], R14 ;  /* 0x000c400e01007387 */ /* 0x0003e60000100800 */
[----:B------:R-:W-:Y:S02]  /*90d20*/  @P0 LOP3.LUT R19, R19, 0x200000, RZ, 0xfc, !PT ;  /* 0x0020000013130812 */ /* 0x000fe400078efcff */
[----:B------:R-:W-:Y:S01]  /*90d30*/  ISETP.GE.AND P0, PT, R31, UR21, PT ;  /* 0x000000151f007c0c */ /* 0x000fe2000bf06270 */
[----:B-1----:R-:W-:Y:S01]  /*90d40*/  IMAD.U32 R14, RZ, RZ, UR57 ;  /* 0x00000039ff0e7e24 */ /* 0x002fe2000f8e00ff */
[----:B------:R-:W-:-:S02]  /*90d50*/  ULDC.64 UR56, c[0x0][0x228] ;  /* 0x00008a0000387ab9 */ /* 0x000fc40000000a00 */
[----:B------:R-:W-:Y:S02]  /*90d60*/  UMOV UR9, UR56 ;  /* 0x0000003800097c82 */ /* 0x000fe40008000000 */
[----:B------:R-:W-:Y:S01]  /*90d70*/  ISETP.LT.AND P1, PT, R124, UR9, !P0 ;  /* 0x000000097c007c0c */ /* 0x000fe2000c721270 */
[----:B------:R1:W-:Y:S01]  /*90d80*/  STL [R1+0xadc], R14 ;  /* 0x000adc0e01007387 */ /* 0x0003e20000100800 */
[----:B------:R-:W-:Y:S02]  /*90d90*/  IADD3 R0, R0, UR8, RZ ;  /* 0x0000000800007c10 */ /* 0x000fe4000fffe0ff */
[----:B------:R-:W-:Y:S01]  /*90da0*/  LOP3.LUT R19, R19, 0xffefffff, RZ, 0xc0, !PT ;  /* 0xffefffff13137812 */ /* 0x000fe200078ec0ff */
[----:B-1----:R-:W-:Y:S01]  /*90db0*/  IMAD.U32 R14, RZ, RZ, UR57 ;  /* 0x00000039ff0e7e24 */ /* 0x002fe2000f8e00ff */
[----:B------:R-:W-:Y:S02]  /*90dc0*/  ULDC.64 UR56, c[0x0][0x228] ;  /* 0x00008a0000387ab9 */ /* 0x000fe40000000a00 */
[----:B------:R-:W-:-:S02]  /*90dd0*/  UMOV UR8, UR56 ;  /* 0x0000003800087c82 */ /* 0x000fc40008000000 */
[----:B------:R-:W-:Y:S01]  /*90de0*/  ISETP.LT.AND P0, PT, R17, UR8, !P0 ;  /* 0x0000000811007c0c */ /* 0x000fe2000c701270 */
[----:B------:R-:W-:Y:S02]  /*90df0*/  STL [R1+0x1b50], R0 ;  /* 0x001b500001007387 */ /* 0x000fe40000100800 */
[----:B------:R-:W-:Y:S01]  /*90e00*/  @P1 LOP3.LUT R19, R19, 0x100000, RZ, 0xfc, !PT ;  /* 0x0010000013131812 */ /* 0x000fe200078efcff */
[----:B------:R-:W-:Y:S01]  /*90e10*/  ULDC UR8, c[0x0][0x248] ;  /* 0x0000920000087ab9 */ /* 0x000fe20000000800 */
[----:B------:R-:W-:Y:S02]  /*90e20*/  IADD3 R31, R3, 0x6d, RZ ;  /* 0x0000006d031f7810 */ /* 0x000fe40007ffe0ff */
[----:B------:R-:W-:Y:S01]  /*90e30*/  LOP3.LUT R19, R19, 0xfffbffff, RZ, 0xc0, !PT ;  /* 0xfffbffff13137812 */ /* 0x000fe200078ec0ff */
[----:B------:R1:W-:Y:S05]  /*90e40*/  STL [R1+0xad8], R14 ;  /* 0x000ad80e01007387 */ /* 0x0003ea0000100800 */
[----:B------:R-:W-:-:S02]  /*90e50*/  @P0 LOP3.LUT R19, R19, 0x40000, RZ, 0xfc, !PT ;  /* 0x0004000013130812 */ /* 0x000fc400078efcff */
[----:B------:R-:W-:Y:S01]  /*90e60*/  ISETP.GE.AND P0, PT, R31, UR29, PT ;  /* 0x0000001d1f007c0c */ /* 0x000fe2000bf06270 */
[----:B-1----:R-:W-:Y:S01]  /*90e70*/  IMAD.U32 R14, RZ, RZ, UR57 ;  /* 0x00000039ff0e7e24 */ /* 0x002fe2000f8e00ff */
[----:B------:R-:W-:Y:S02]  /*90e80*/  ULDC.64 UR56, c[0x0][0x228] ;  /* 0x00008a0000387ab9 */ /* 0x000fe40000000a00 */
[----:B------:R-:W-:Y:S02]  /*90e90*/  UMOV UR9, UR56 ;  /* 0x0000003800097c82 */ /* 0x000fe40008000000 */
[----:B------:R-:W-:Y:S01]  /*90ea0*/  ISETP.LT.AND P1, PT, R124, UR9, !P0 ;  /* 0x000000097c007c0c */ /* 0x000fe2000c721270 */
[----:B------:R1:W-:Y:S01]  /*90eb0*/  STL [R1+0xad4], R14 ;  /* 0x000ad40e01007387 */ /* 0x0003e20000100800 */
[----:B------:R-:W-:Y:S01]  /*90ec0*/  VIADD R0, R0, UR8 ;  /* 0x0000000800007c36 */ /* 0x000fe20008000000 */
[----:B------:R-:W-:Y:S01]  /*90ed0*/  LOP3.LUT R19, R19, 0xfffeffff, RZ, 0xc0, !PT ;  /* 0xfffeffff13137812 */ /* 0x000fe200078ec0ff */
[----:B-1----:R-:W-:Y:S01]  /*90ee0*/  IMAD.U32 R14, RZ, RZ, UR57 ;  /* 0x00000039ff0e7e24 */ /* 0x002fe2000f8e00ff */
[----:B------:R-:W-:-:S02]  /*90ef0*/  ULDC.64 UR56, c[0x0][0x228] ;  /* 0x00008a0000387ab9 */ /* 0x000fc40000000a00 */
[----:B------:R-:W-:Y:S02]  /*90f00*/  UMOV UR8, UR56 ;  /* 0x0000003800087c82 */ /* 0x000fe40008000000 */
[----:B------:R-:W-:Y:S01]  /*90f10*/  ISETP.LT.AND P0, PT, R17, UR8, !P0 ;  /* 0x0000000811007c0c */ /* 0x000fe2000c701270 */
[----:B------:R-:W-:-:S03]  /*90f20*/  VIADD R31, R3, 0x6c ;  /* 0x0000006c031f7836 */ /* 0x000fc60000000000 */
[----:B------:R-:W-:Y:S01]  /*90f30*/  @P1 LOP3.LUT R19, R19, 0x10000, RZ, 0xfc, !PT ;  /* 0x0001000013131812 */ /* 0x000fe200078efcff */
[----:B------:R-:W-:Y:S01]  /*90f40*/  STL [R1+0x1b54], R0 ;  /* 0x001b540001007387 */ /* 0x000fe20000100800 */
[----:B------:R-:W-:Y:S02]  /*90f50*/  ULDC UR8, c[0x0][0x248] ;  /* 0x0000920000087ab9 */ /* 0x000fe40000000800 */
[----:B------:R-:W-:Y:S01]  /*90f60*/  LOP3.LUT R19, R19, 0xffffbfff, RZ, 0xc0, !PT ;  /* 0xffffbfff13137812 */ /* 0x000fe200078ec0ff */
[----:B------:R1:W-:Y:S04]  /*90f70*/  STL [R1+0xad0], R14 ;  /* 0x000ad00e01007387 */ /* 0x0003e80000100800 */
[----:B------:R-:W-:Y:S02]  /*90f80*/  @P0 LOP3.LUT R19, R19, 0x4000, RZ, 0xfc, !PT ;  /* 0x0000400013130812 */ /* 0x000fe400078efcff */
[----:B------:R-:W-:Y:S01]  /*90f90*/  ISETP.GE.AND P0, PT, R31, UR37, PT ;  /* 0x000000251f007c0c */ /* 0x000fe2000bf06270 */
[----:B-1----:R-:W-:Y:S01]  /*90fa0*/  IMAD.U32 R14, RZ, RZ, UR57 ;  /* 0x00000039ff0e7e24 */ /* 0x002fe2000f8e00ff */
[----:B------:R-:W-:-:S02]  /*90fb0*/  ULDC.64 UR56, c[0x0][0x228] ;  /* 0x00008a0000387ab9 */ /* 0x000fc40000000a00 */
[----:B------:R-:W-:Y:S02]  /*90fc0*/  UMOV UR9, UR56 ;  /* 0x0000003800097c82 */ /* 0x000fe40008000000 */
[----:B------:R-:W-:Y:S01]  /*90fd0*/  ISETP.LT.AND P1, PT, R124, UR9, !P0 ;  /* 0x000000097c007c0c */ /* 0x000fe2000c721270 */
[----:B------:R1:W-:Y:S01]  /*90fe0*/  STL [R1+0xacc], R14 ;  /* 0x000acc0e01007387 */ /* 0x0003e20000100800 */
[----:B------:R-:W-:Y:S01]  /*90ff0*/  VIADD R0, R0, UR8 ;  /* 0x0000000800007c36 */ /* 0x000fe20008000000 */
[----:B------:R-:W-:Y:S02]  /*91000*/  LOP3.LUT R19, R19, 0xffffdfff, RZ, 0xc0, !PT ;  /* 0xffffdfff13137812 */ /* 0x000fe400078ec0ff */
[----:B-1----:R-:W-:Y:S01]  /*91010*/  MOV R14, UR57 ;  /* 0x00000039000e7c02 */ /* 0x002fe20008000f00 */
[----:B------:R-:W-:Y:S02]  /*91020*/  ULDC.64 UR56, c[0x0][0x228] ;  /* 0x00008a0000387ab9 */ /* 0x000fe40000000a00 */
[----:B------:R-:W-:-:S02]  /*91030*/  UMOV UR8, UR56 ;  /* 0x0000003800087c82 */ /* 0x000fc40008000000 */
[----:B------:R-:W-:Y:S01]  /*91040*/  ISETP.LT.AND P0, PT, R17, UR8, !P0 ;  /* 0x0000000811007c0c */ /* 0x000fe2000c701270 */
[----:B------:R-:W-:Y:S02]  /*91050*/  VIADD R31, R3, 0x6b ;  /* 0x0000006b031f7836 */ /* 0x000fe40000000000 */
[----:B------:R-:W-:Y:S01]  /*91060*/  @P1 LOP3.LUT R19, R19, 0x2000, RZ, 0xfc, !PT ;  /* 0x0000200013131812 */ /* 0x000fe200078efcff */
[----:B------:R-:W-:Y:S01]  /*91070*/  STL [R1+0x1b5c], R0 ;  /* 0x001b5c0001007387 */ /* 0x000fe20000100800 */
[----:B------:R-:W-:Y:S02]  /*91080*/  ULDC UR8, c[0x0][0x248] ;  /* 0x0000920000087ab9 */ /* 0x000fe40000000800 */
        /* <DEDUP_REMOVED lines=22> */
[----:B------:R-:W-:-:S02]  /*911f0*/  ISETP.GE.AND P0, PT, R31, UR53, PT ;  /* 0x000000351f007c0c */ /* 0x000fc4000bf06270 */
[----:B-1----:R-:W-:Y:S01]  /*91200*/  MOV R14, UR57 ;  /* 0x00000039000e7c02 */ /* 0x002fe20008000f00 */
        /* <DEDUP_REMOVED lines=48> */
[----:B------:R-:W-:Y:S03]  /*91510*/  STL [R1+0x1b70], R0 ;  /* 0x001b700001007387 */ /* 0x000fe60000100800 */
[----:B------:R-:W-:Y:S01]  /*91520*/  @P1 LOP3.LUT R19, R19, 0x4, RZ, 0xfc, !PT ;  /* 0x0000000413131812 */ /* 0x000fe200078efcff */
[----:B------:R-:W-:Y:S01]  /*91530*/  VIADD R31, R3, 0x67 ;  /* 0x00000067031f7836 */ /* 0x000fe20000000000 */
[----:B------:R-:W-:Y:S01]  /*91540*/  ULDC UR8, c[0x0][0x248] ;  /* 0x0000920000087ab9 */ /* 0x000fe20000000800 */
[----:B------:R1:W-:Y:S01]  /*91550*/  STL [R1+0xa98], R14 ;  /* 0x000a980e01007387 */ /* 0x0003e20000100800 */
[----:B------:R-:W-:Y:S01]  /*91560*/  LOP3.LUT R19, R19, 0xfffffffd, RZ, 0xc0, !PT ;  /* 0xfffffffd13137812 */ /* 0x000fe200078ec0ff */
[----:B-1----:R-:W-:Y:S01]  /*91570*/  IMAD.U32 R14, RZ, RZ, UR57 ;  /* 0x00000039ff0e7e24 */ /* 0x002fe2000f8e00ff */
[----:B------:R-:W-:-:S03]  /*91580*/  ULDC.64 UR56, c[0x0][0x228] ;  /* 0x00008a0000387ab9 */ /* 0x000fc60000000a00 */
[----:B------:R-:W-:Y:S01]  /*91590*/  @P0 LOP3.LUT R19, R19, 0x2, RZ, 0xfc, !PT ;  /* 0x0000000213130812 */ /* 0x000fe200078efcff */
[----:B------:R-:W-:Y:S01]  /*915a0*/  UMOV UR9, UR56 ;  /* 0x0000003800097c82 */ /* 0x000fe20008000000 */
[----:B------:R-:W-:Y:S01]  /*915b0*/  ISETP.GE.AND P0, PT, R31, UR27, PT ;  /* 0x0000001b1f007c0c */ /* 0x000fe2000bf06270 */
[----:B------:R1:W-:Y:S01]  /*915c0*/  STL [R1+0xa94], R14 ;  /* 0x000a940e01007387 */ /* 0x0003e20000100800 */
[----:B------:R-:W-:Y:S02]  /*915d0*/  VIADD R0, R0, UR8 ;  /* 0x0000000800007c36 */ /* 0x000fe40008000000 */
[----:B------:R-:W-:Y:S02]  /*915e0*/  ISETP.LT.AND P1, PT, R124, UR9, !P0 ;  /* 0x000000097c007c0c */ /* 0x000fe4000c721270 */
[----:B-1----:R-:W-:Y:S01]  /*915f0*/  MOV R14, UR57 ;  /* 0x00000039000e7c02 */ /* 0x002fe20008000f00 */
[----:B------:R-:W-:Y:S02]  /*91600*/  ULDC.64 UR56, c[0x0][0x228] ;  /* 0x00008a0000387ab9 */ /* 0x000fe40000000a00 */
[----:B------:R-:W-:-:S02]  /*91610*/  UMOV UR8, UR56 ;  /* 0x0000003800087c82 */ /* 0x000fc40008000000 */
[----:B------:R-:W-:Y:S01]  /*91620*/  ISETP.LT.AND P0, PT, R17, UR8, !P0 ;  /* 0x0000000811007c0c */ /* 0x000fe2000c701270 */
[----:B------:R-:W-:Y:S01]  /*91630*/  VIADD R31, R3, 0x66 ;  /* 0x00000066031f7836 */ /* 0x000fe20000000000 */
[----:B------:R-:W-:Y:S01]  /*91640*/  STL [R1+0x1b78], R0 ;  /* 0x001b780001007387 */ /* 0x000fe20000100800 */
[----:B------:R-:W-:Y:S01]  /*91650*/  LOP3.LUT R19, R19, 0xfffffffe, RZ, 0xc0, !PT ;  /* 0xfffffffe13137812 */ /* 0x000fe200078ec0ff */
[----:B------:R-:W-:Y:S02]  /*91660*/  ULDC UR8, c[0x0][0x248] ;  /* 0x0000920000087ab9 */ /* 0x000fe40000000800 */
[----:B------:R1:W-:Y:S01]  /*91670*/  STL [R1+0xa90], R14 ;  /* 0x000a900e01007387 */ /* 0x0003e20000100800 */
[----:B------:R-:W-:-:S06]  /*91680*/  @P1 LOP3.LUT R19, R19, 0x1, RZ, 0xfc, !PT ;  /* 0x0000000113131812 */ /* 0x000fcc00078efcff */
[----:B------:R-:W-:Y:S02]  /*91690*/  @P0 LOP3.LUT R18, R18, 0x80000000, RZ, 0xfc, !PT ;  /* 0x8000000012120812 */ /* 0x000fe400078efcff */
        /* <DEDUP_REMOVED lines=17> */
[----:B------:R-:W-:Y:S04]  /*917b0*/  STL [R1+0x1b80], R0 ;  /* 0x001b800001007387 */ /* 0x000fe80000100800 */
[----:B------:R1:W-:Y:S01]  /*917c0*/  STL [R1+0xa78], R14 ;  /* 0x000a780e01007387 */ /* 0x0003e20000100800 */
[----:B------:R-:W-:-:S02]  /*917d0*/  @P0 LOP3.LUT R18, R18, 0x20000000, RZ, 0xfc, !PT ;  /* 0x2000000012120812 */ /* 0x000fc400078efcff */
[----:B------:R-:W-:Y:S02]  /*917e0*/  ISETP.GE.AND P0, PT, R31, UR43, PT ;  /* 0x0000002b1f007c0c */ /* 0x000fe4000bf06270 */
        /* <DEDUP_REMOVED lines=96> */
[----:B------:R-:W-:Y:S01]  /*91df0*/  ULDC.64 UR56, c[0x0][0x228] ;  /* 0x00008a0000387ab9 */ /* 0x000fe20000000a00 */
[----:B------:R-:W-:Y:S01]  /*91e00*/  VIADD R0, R0, UR8 ;  /* 0x0000000800007c36 */ /* 0x000fe20008000000 */
[----:B------:R-:W-:Y:S01]  /*91e10*/  UMOV UR9, UR56 ;  /* 0x0000003800097c82 */ /* 0x000fe20008000000 */
[----:B------:R-:W-:Y:S01]  /*91e20*/  LOP3.LUT R18, R18, 0xfffbffff, RZ, 0xc0, !PT ;  /* 0xfffbffff12127812 */ /* 0x000fe200078ec0ff */
[----:B------:R-:W-:Y:S01]  /*91e30*/  VIADD R31, R3, 0x5f ;  /* 0x0000005f031f7836 */ /* 0x000fe20000000000 */
[----:B------:R-:W-:Y:S01]  /*91e40*/  ISETP.LT.AND P1, PT, R124, UR9, !P0 ;  /* 0x000000097c007c0c */ /* 0x000fe2000c721270 */
[----:B------:R1:W-:Y:S01]  /*91e50*/  STL [R1+0xa1c], R14 ;  /* 0x000a1c0e01007387 */ /* 0x0003e20000100800 */
[----:B------:R-:W-:Y:S01]  /*91e60*/  ULDC.64 UR52, c[0x0][0x228] ;  /* 0x00008a0000347ab9 */ /* 0x000fe20000000a00 */
[----:B-1----:R-:W-:Y:S01]  /*91e70*/  IMAD.U32 R14, RZ, RZ, UR57 ;  /* 0x00000039ff0e7e24 */ /* 0x002fe2000f8e00ff */
[----:B------:R-:W-:-:S02]  /*91e80*/  ULDC.64 UR56, c[0x0][0x228] ;  /* 0x00008a0000387ab9 */ /* 0x000fc40000000a00 */
[----:B------:R-:W-:Y:S02]  /*91e90*/  UMOV UR8, UR56 ;  /* 0x0000003800087c82 */ /* 0x000fe40008000000 */
[----:B------:R-:W-:-:S05]  /*91ea0*/  ISETP.LT.AND P0, PT, R17, UR8, !P0 ;  /* 0x0000000811007c0c */ /* 0x000fca000c701270 */
[----:B------:R-:W-:Y:S01]  /*91eb0*/  @P1 LOP3.LUT R18, R18, 0x40000, RZ, 0xfc, !PT ;  /* 0x0004000012121812 */ /* 0x000fe200078efcff */
[----:B------:R-:W-:Y:S01]  /*91ec0*/  STL [R1+0x1ba0], R0 ;  /* 0x001ba00001007387 */ /* 0x000fe20000100800 */
[----:B------:R-:W-:Y:S01]  /*91ed0*/  UMOV UR9, UR52 ;  /* 0x0000003400097c82 */ /* 0x000fe20008000000 */
[----:B------:R-:W-:Y:S01]  /*91ee0*/  ULDC UR8, c[0x0][0x248] ;  /* 0x0000920000087ab9 */ /* 0x000fe20000000800 */
[----:B------:R-:W-:Y:S01]  /*91ef0*/  LOP3.LUT R18, R18, 0xfffdffff, RZ, 0xc0, !PT ;  /* 0xfffdffff12127812 */ /* 0x000fe200078ec0ff */
[----:B------:R1:W-:Y:S03]  /*91f00*/  STL [R1+0xa18], R14 ;  /* 0x000a180e01007387 */ /* 0x0003e60000100800 */
[----:B------:R-:W-:Y:S02]  /*91f10*/  @P0 LOP3.LUT R18, R18, 0x20000, RZ, 0xfc, !PT ;  /* 0x0002000012120812 */ /* 0x000fe400078efcff */
[----:B------:R-:W-:Y:S01]  /*91f20*/  ISETP.GE.AND P0, PT, R31, UR54, PT ;  /* 0x000000361f007c0c */ /* 0x000fe2000bf06270 */
[----:B-1----:R-:W-:Y:S01]  /*91f30*/  IMAD.U32 R14, RZ, RZ, UR57 ;  /* 0x00000039ff0e7e24 */ /* 0x002fe2000f8e00ff */
[----:B------:R-:W-:Y:S01]  /*91f40*/  IADD3 R0, R0, UR8, RZ ;  /* 0x0000000800007c10 */ /* 0x000fe2000fffe0ff */
[----:B------:R-:W-:Y:S01]  /*91f50*/  ULDC.64 UR56, c[0x0][0x228] ;  /* 0x00008a0000387ab9 */ /* 0x000fe20000000a00 */
[----:B------:R-:W-:-:S02]  /*91f60*/  ISETP.LT.AND P1, PT, R124, UR9, !P0 ;  /* 0x000000097c007c0c */ /* 0x000fc4000c721270 */
[----:B------:R1:W-:Y:S01]  /*91f70*/  STL [R1+0xa14], R14 ;  /* 0x000a140e01007387 */ /* 0x0003e20000100800 */
[----:B------:R-:W-:Y:S01]  /*91f80*/  LOP3.LUT R18, R18, 0xfffeffff, RZ, 0xc0, !PT ;  /* 0xfffeffff12127812 */ /* 0x000fe200078ec0ff */
[----:B-1----:R-:W-:Y:S01]  /*91f90*/  IMAD.U32 R14, RZ, RZ, UR53 ;  /* 0x00000035ff0e7e24 */ /* 0x002fe2000f8e00ff */
[----:B------:R-:W-:Y:S02]  /*91fa0*/  ULDC.64 UR52, c[0x0][0x228] ;  /* 0x00008a0000347ab9 */ /* 0x000fe40000000a00 */
[----:B------:R-:W-:Y:S02]  /*91fb0*/  UMOV UR8, UR52 ;  /* 0x0000003400087c82 */ /* 0x000fe40008000000 */
[----:B------:R-:W-:Y:S01]  /*91fc0*/  ISETP.LT.AND P0, PT, R17, UR8, !P0 ;  /* 0x0000000811007c0c */ /* 0x000fe2000c701270 */
[----:B------:R-:W-:Y:S03]  /*91fd0*/  STL [R1+0x1ba8], R0 ;  /* 0x001ba80001007387 */ /* 0x000fe60000100800 */
[----:B------:R-:W-:Y:S01]  /*91fe0*/  @P1 LOP3.LUT R18, R18, 0x10000, RZ, 0xfc, !PT ;  /* 0x0001000012121812 */ /* 0x000fe200078efcff */
[----:B------:R-:W-:Y:S01]  /*91ff0*/  ULDC UR8, c[0x0][0x248] ;  /* 0x0000920000087ab9 */ /* 0x000fe20000000800 */
[----:B------:R-:W-:-:S02]  /*92000*/  IADD3 R31, R3, 0x5e, RZ ;  /* 0x0000005e031f7810 */ /* 0x000fc40007ffe0ff */
[----:B------:R-:W-:Y:S01]  /*92010*/  LOP3.LUT R18, R18, 0xffff7fff, RZ, 0xc0, !PT ;  /* 0xffff7fff12127812 */ /* 0x000fe200078ec0ff */
[----:B------:R1:W-:Y:S04]  /*92020*/  STL [R1+0xa10], R14 ;  /* 0x000a100e01007387 */ /* 0x0003e80000100800 */
[----:B------:R-:W-:Y:S02]  /*92030*/  @P0 LOP3.LUT R18, R18, 0x8000, RZ, 0xfc, !PT ;  /* 0x0000800012120812 */ /* 0x000fe400078efcff */
[----:B------:R-:W-:Y:S01]  /*92040*/  ISETP.GE.AND P0, PT, R31, UR50, PT ;  /* 0x000000321f007c0c */ /* 0x000fe2000bf06270 */
[----:B-1----:R-:W-:Y:S01]  /*92050*/  IMAD.U32 R14, RZ, RZ, UR53 ;  /* 0x00000035ff0e7e24 */ /* 0x002fe2000f8e00ff */
        /* <DEDUP_REMOVED lines=20> */
[----:B-1----:R-:W-:-:S02]  /*921a0*/  IMAD.U32 R14, RZ, RZ, UR53 ;  /* 0x00000035ff0e7e24 */ /* 0x002fc4000f8e00ff */
[----:B------:R-:W-:Y:S01]  /*921b0*/  VIADD R0, R0, UR8 ;  /* 0x0000000800007c36 */ /* 0x000fe20008000000 */
[----:B------:R-:W-:Y:S02]  /*921c0*/  ISETP.LT.AND P1, PT, R124, UR9, !P0 ;  /* 0x000000097c007c0c */ /* 0x000fe4000c721270 */
[----:B------:R-:W-:Y:S01]  /*921d0*/  LOP3.LUT R18, R18, 0xffffefff, RZ, 0xc0, !PT ;  /* 0xffffefff12127812 */ /* 0x000fe200078ec0ff */
[----:B------:R1:W-:Y:S01]  /*921e0*/  STL [R1+0x9f4], R14 ;  /* 0x0009f40e01007387 */ /* 0x0003e20000100800 */
[----:B------:R-:W-:Y:S01]  /*921f0*/  VIADD R31, R3, 0x5c ;  /* 0x0000005c031f7836 */ /* 0x000fe20000000000 */
[----:B------:R-:W-:Y:S01]  /*92200*/  ULDC.64 UR46, c[0x0][0x228] ;  /* 0x00008a00002e7ab9 */ /* 0x000fe20000000a00 */
[----:B------:R-:W-:Y:S01]  /*92210*/  R2UR UR54, R113 ;  /* 0x00000000713672ca */ /* 0x000fe200000e0000 */
[----:B------:R-:W-:Y:S01]  /*92220*/  ULDC.64 UR52, c[0x0][0x228] ;  /* 0x00008a0000347ab9 */ /* 0x000fe20000000a00 */
[----:B-1----:R-:W-:Y:S01]  /*92230*/  MOV R14, UR51 ;  /* 0x00000033000e7c02 */ /* 0x002fe20008000f00 */
[----:B------:R-:W-:-:S02]  /*92240*/  ULDC.64 UR50, c[0x0][0x228] ;  /* 0x00008a0000327ab9 */ /* 0x000fc40000000a00 */
[----:B------:R-:W-:Y:S02]  /*92250*/  UMOV UR8, UR50 ;  /* 0x0000003200087c82 */ /* 0x000fe40008000000 */
[----:B------:R-:W-:Y:S02]  /*92260*/  ISETP.LT.AND P0, PT, R17, UR8, !P0 ;  /* 0x0000000811007c0c */ /* 0x000fe4000c701270 */
[----:B------:R-:W-:Y:S01]  /*92270*/  @P1 LOP3.LUT R18, R18, 0x1000, RZ, 0xfc, !PT ;  /* 0x0000100012121812 */ /* 0x000fe200078efcff */
[----:B------:R-:W-:Y:S01]  /*92280*/  STL [R1+0x1bb8], R0 ;  /* 0x001bb80001007387 */ /* 0x000fe20000100800 */
[----:B------:R-:W-:Y:S01]  /*92290*/  UMOV UR9, UR46 ;  /* 0x0000002e00097c82 */ /* 0x000fe20008000000 */
[----:B------:R-:W-:Y:S01]  /*922a0*/  ULDC UR8, c[0x0][0x248] ;  /* 0x0000920000087ab9 */ /* 0x000fe20000000800 */
[----:B------:R-:W-:Y:S01]  /*922b0*/  LOP3.LUT R18, R18, 0xfffff7ff, RZ, 0xc0, !PT ;  /* 0xfffff7ff12127812 */ /* 0x000fe200078ec0ff */
[----:B------:R1:W-:Y:S06]  /*922c0*/  STL [R1+0x9f0], R14 ;  /* 0x0009f00e01007387 */ /* 0x0003ec0000100800 */
[----:B------:R-:W-:-:S02]  /*922d0*/  @P0 LOP3.LUT R18, R18, 0x800, RZ, 0xfc, !PT ;  /* 0x0000080012120812 */ /* 0x000fc400078efcff */
[----:B------:R-:W-:Y:S01]  /*922e0*/  ISETP.GE.AND P0, PT, R31, UR48, PT ;  /* 0x000000301f007c0c */ /* 0x000fe2000bf06270 */
[----:B-1----:R-:W-:Y:S02]  /*922f0*/  IMAD.U32 R14, RZ, RZ, UR51 ;  /* 0x00000033ff0e7e24 */ /* 0x002fe4000f8e00ff */
[----:B------:R-:W-:Y:S01]  /*92300*/  VIADD R0, R0, UR8 ;  /* 0x0000000800007c36 */ /* 0x000fe20008000000 */
[----:B------:R-:W-:Y:S02]  /*92310*/  ISETP.LT.AND P1, PT, R124, UR9, !P0 ;  /* 0x000000097c007c0c */ /* 0x000fe4000c721270 */
[----:B------:R-:W-:Y:S01]  /*92320*/  LOP3.LUT R18, R18, 0xfffffbff, RZ, 0xc0, !PT ;  /* 0xfffffbff12127812 */ /* 0x000fe200078ec0ff */
[----:B------:R1:W-:Y:S01]  /*92330*/  STL [R1+0x84c], R14 ;  /* 0x00084c0e01007387 */ /* 0x0003e20000100800 */
[----:B------:R-:W-:Y:S01]  /*92340*/  VIADD R31, R3, 0x5b ;  /* 0x0000005b031f7836 */ /* 0x000fe20000000000 */
[----:B------:R-:W-:Y:S01]  /*92350*/  R2UR UR48, R116 ;  /* 0x00000000743072ca */ /* 0x000fe200000e0000 */
[----:B------:R-:W-:Y:S01]  /*92360*/  ULDC.64 UR50, c[0x0][0x228] ;  /* 0x00008a0000327ab9 */ /* 0x000fe20000000a00 */
[----:B-1----:R-:W-:Y:S01]  /*92370*/  IMAD.U32 R14, RZ, RZ, UR47 ;  /* 0x0000002fff0e7e24 */ /* 0x002fe2000f8e00ff */
[----:B------:R-:W-:-:S02]  /*92380*/  ULDC.64 UR46, c[0x0][0x228] ;  /* 0x00008a00002e7ab9 */ /* 0x000fc40000000a00 */
[----:B------:R-:W-:Y:S02]  /*92390*/  UMOV UR8, UR46 ;  /* 0x0000002e00087c82 */ /* 0x000fe40008000000 */
[----:B------:R-:W-:Y:S02]  /*923a0*/  ISETP.LT.AND P0, PT, R17, UR8, !P0 ;  /* 0x0000000811007c0c */ /* 0x000fe4000c701270 */
[----:B------:R-:W-:Y:S01]  /*923b0*/  @P1 LOP3.LUT R18, R18, 0x400, RZ, 0xfc, !PT ;  /* 0x0000040012121812 */ /* 0x000fe200078efcff */
[----:B------:R-:W-:Y:S01]  /*923c0*/  STL [R1+0x1bbc], R0 ;  /* 0x001bbc0001007387 */ /* 0x000fe20000100800 */
[----:B------:R-:W-:Y:S02]  /*923d0*/  ULDC UR8, c[0x0][0x248] ;  /* 0x0000920000087ab9 */ /* 0x000fe40000000800 */
[----:B------:R-:W-:Y:S01]  /*923e0*/  LOP3.LUT R18, R18, 0xfffffdff, RZ, 0xc0, !PT ;  /* 0xfffffdff12127812 */ /* 0x000fe200078ec0ff */
[----:B------:R1:W-:Y:S06]  /*923f0*/  STL [R1+0x848], R14 ;  /* 0x0008480e01007387 */ /* 0x0003ec0000100800 */
[----:B------:R-:W-:-:S02]  /*92400*/  @P0 LOP3.LUT R18, R18, 0x200, RZ, 0xfc, !PT ;  /* 0x0000020012120812 */ /* 0x000fc400078efcff */
[----:B------:R-:W-:Y:S02]  /*92410*/  ISETP.GE.AND P0, PT, R31, UR44, PT ;  /* 0x0000002c1f007c0c */ /* 0x000fe4000bf06270 */
        /* <DEDUP_REMOVED lines=21> */
[----:B------:R-:W-:Y:S01]  /*92570*/  ULDC.64 UR42, c[0x0][0x228] ;  /* 0x00008a00002a7ab9 */ /* 0x000fe20000000a00 */
        /* <DEDUP_REMOVED lines=9> */
[----:B------:R-:W-:Y:S02]  /*92610*/  ISETP.LT.AND P0, PT, R17, UR8, !P0 ;  /* 0x0000000811007c0c */ /* 0x000fe4000c701270 */
[----:B------:R-:W-:Y:S01]  /*92620*/  IADD3 R31, R3, 0x59, RZ ;  /* 0x00000059031f7810 */ /* 0x000fe20007ffe0ff */
[----:B------:R-:W-:Y:S01]  /*92630*/  STL [R1+0x1bc8], R0 ;  /* 0x001bc80001007387 */ /* 0x000fe20000100800 */
[----:B------:R-:W-:Y:S01]  /*92640*/  @P1 LOP3.LUT R18, R18, 0x40, RZ, 0xfc, !PT ;  /* 0x0000004012121812 */ /* 0x000fe200078efcff */
[----:B------:R-:W-:Y:S01]  /*92650*/  UMOV UR9, UR42 ;  /* 0x0000002a00097c82 */ /* 0x000fe20008000000 */
[----:B------:R-:W-:-:S02]  /*92660*/  ULDC UR8, c[0x0][0x248] ;  /* 0x0000920000087ab9 */ /* 0x000fc40000000800 */
[----:B------:R-:W-:Y:S01]  /*92670*/  LOP3.LUT R18, R18, 0xffffffdf, RZ, 0xc0, !PT ;  /* 0xffffffdf12127812 */ /* 0x000fe200078ec0ff */
[----:B------:R1:W-:Y:S04]  /*92680*/  STL [R1+0x738], R14 ;  /* 0x0007380e01007387 */ /* 0x0003e80000100800 */
[----:B------:R-:W-:Y:S02]  /*92690*/  @P0 LOP3.LUT R18, R18, 0x20, RZ, 0xfc, !PT ;  /* 0x0000002012120812 */ /* 0x000fe400078efcff */
[----:B------:R-:W-:Y:S01]  /*926a0*/  ISETP.GE.AND P0, PT, R31, UR38, PT ;  /* 0x000000261f007c0c */ /* 0x000fe2000bf06270 */
[----:B-1----:R-:W-:-:S03]  /*926b0*/  IMAD.U32 R14, RZ, RZ, UR45 ;  /* 0x0000002dff0e7e24 */ /* 0x002fc6000f8e00ff */
[----:B------:R-:W-:Y:S01]  /*926c0*/  ISETP.LT.AND P1, PT, R124, UR9, !P0 ;  /* 0x000000097c007c0c */ /* 0x000fe2000c721270 */
[----:B------:R-:W-:Y:S01]  /*926d0*/  VIADD R0, R0, UR8 ;  /* 0x0000000800007c36 */ /* 0x000fe20008000000 */
[----:B------:R-:W-:Y:S01]  /*926e0*/  LOP3.LUT R18, R18, 0xffffffef, RZ, 0xc0, !PT ;  /* 0xffffffef12127812 */ /* 0x000fe200078ec0ff */
[----:B------:R-:W-:Y:S01]  /*926f0*/  VIADD R31, R3, 0x58 ;  /* 0x00000058031f7836 */ /* 0x000fe20000000000 */
[----:B------:R1:W-:Y:S01]  /*92700*/  STL [R1+0x734], R14 ;  /* 0x0007340e01007387 */ /* 0x0003e20000100800 */
[----:B------:R-:W-:Y:S01]  /*92710*/  ULDC.64 UR38, c[0x0][0x228] ;  /* 0x00008a0000267ab9 */ /* 0x000fe20000000a00 */
[----:B------:R-:W-:Y:S01]  /*92720*/  ULDC.64 UR44, c[0x0][0x228] ;  /* 0x00008a00002c7ab9 */ /* 0x000fe20000000a00 */
[----:B-1----:R-:W-:Y:S01]  /*92730*/  IMAD.U32 R14, RZ, RZ, UR43 ;  /* 0x0000002bff0e7e24 */ /* 0x002fe2000f8e00ff */
[----:B------:R-:W-:Y:S02]  /*92740*/  ULDC.64 UR42, c[0x0][0x228] ;  /* 0x00008a00002a7ab9 */ /* 0x000fe40000000a00 */
[----:B------:R-:W-:-:S02]  /*92750*/  UMOV UR8, UR42 ;  /* 0x0000002a00087c82 */ /* 0x000fc40008000000 */
        /* <DEDUP_REMOVED lines=17> */
[----:B-1----:R-:W-:Y:S01]  /*92870*/  MOV R14, UR39 ;  /* 0x00000027000e7c02 */ /* 0x002fe20008000f00 */
[----:B------:R-:W-:-:S02]  /*92880*/  ULDC.64 UR38, c[0x0][0x228] ;  /* 0x00008a0000267ab9 */ /* 0x000fc40000000a00 */
[----:B------:R-:W-:Y:S02]  /*92890*/  UMOV UR8, UR38 ;  /* 0x0000002600087c82 */ /* 0x000fe40008000000 */
[----:B------:R-:W-:Y:S01]  /*928a0*/  ISETP.LT.AND P0, PT, R17, UR8, !P0 ;  /* 0x0000000811007c0c */ /* 0x000fe2000c701270 */
[----:B------:R-:W-:Y:S01]  /*928b0*/  STL [R1+0x1bd4], R0 ;  /* 0x001bd40001007387 */ /* 0x000fe20000100800 */
[----:B------:R-:W-:Y:S01]  /*928c0*/  @P1 LOP3.LUT R18, R18, 0x4, RZ, 0xfc, !PT ;  /* 0x0000000412121812 */ /* 0x000fe200078efcff */
[----:B------:R-:W-:Y:S02]  /*928d0*/  ULDC UR8, c[0x0][0x248] ;  /* 0x0000920000087ab9 */ /* 0x000fe40000000800 */
[----:B------:R1:W-:Y:S01]  /*928e0*/  STL [R1+0x718], R14 ;  /* 0x0007180e01007387 */ /* 0x0003e20000100800 */
[----:B------:R-:W-:Y:S01]  /*928f0*/  LOP3.LUT R18, R18, 0xfffffffd, RZ, 0xc0, !PT ;  /* 0xfffffffd12127812 */ /* 0x000fe200078ec0ff */
[----:B-1----:R-:W-:Y:S01]  /*92900*/  IMAD.U32 R14, RZ, RZ, UR39 ;  /* 0x00000027ff0e7e24 */ /* 0x002fe2000f8e00ff */
[----:B------:R-:W-:-:S05]  /*92910*/  ULDC.64 UR38, c[0x0][0x228] ;  /* 0x00008a0000267ab9 */ /* 0x000fca0000000a00 */
[----:B------:R-:W-:Y:S01]  /*92920*/  @P0 LOP3.LUT R18, R18, 0x2, RZ, 0xfc, !PT ;  /* 0x0000000212120812 */ /* 0x000fe200078efcff */
[----:B------:R-:W-:Y:S01]  /*92930*/  UMOV UR9, UR38 ;  /* 0x0000002600097c82 */ /* 0x000fe20008000000 */
[----:B------:R-:W-:Y:S01]  /*92940*/  ISETP.GE.AND P0, PT, R31, UR36, PT ;  /* 0x000000241f007c0c */ /* 0x000fe2000bf06270 */
[----:B------:R1:W-:Y:S01]  /*92950*/  STL [R1+0x714], R14 ;  /* 0x0007140e01007387 */ /* 0x0003e20000100800 */
[----:B------:R-:W-:Y:S01]  /*92960*/  VIADD R0, R0, UR8 ;  /* 0x0000000800007c36 */ /* 0x000fe20008000000 */
[----:B------:R-:W-:Y:S01]  /*92970*/  LOP3.LUT R18, R18, 0xfffffffe, RZ, 0xc0, !PT ;  /* 0xfffffffe12127812 */ /* 0x000fe200078ec0ff */
[----:B------:R-:W-:Y:S01]  /*92980*/  VIADD R31, R3, 0x56 ;  /* 0x00000056031f7836 */ /* 0x000fe20000000000 */
[----:B------:R-:W-:Y:S01]  /*92990*/  ISETP.LT.AND P1, PT, R124, UR9, !P0 ;  /* 0x000000097c007c0c */ /* 0x000fe2000c721270 */
[----:B------:R-:W-:Y:S01]  /*929a0*/  ULDC.64 UR36, c[0x0][0x228] ;  /* 0x00008a0000247ab9 */ /* 0x000fe20000000a00 */
[----:B-1----:R-:W-:Y:S01]  /*929b0*/  IMAD.U32 R14, RZ, RZ, UR39 ;  /* 0x00000027ff0e7e24 */ /* 0x002fe2000f8e00ff */
[----:B------:R-:W-:-:S02]  /*929c0*/  ULDC.64 UR38, c[0x0][0x228] ;  /* 0x00008a0000267ab9 */ /* 0x000fc40000000a00 */
[----:B------:R-:W-:Y:S02]  /*929d0*/  UMOV UR8, UR38 ;  /* 0x0000002600087c82 */ /* 0x000fe40008000000 */
[----:B------:R-:W-:Y:S01]  /*929e0*/  ISETP.LT.AND P0, PT, R17, UR8, !P0 ;  /* 0x0000000811007c0c */ /* 0x000fe2000c701270 */
[----:B------:R-:W-:Y:S01]  /*929f0*/  STL [R1+0x1bd8], R0 ;  /* 0x001bd80001007387 */ /* 0x000fe20000100800 */
[----:B------:R-:W-:-:S04]  /*92a00*/  UMOV UR9, UR36 ;  /* 0x0000002400097c82 */ /* 0x000fc80008000000 */
[----:B------:R-:W-:Y:S01]  /*92a10*/  @P1 LOP3.LUT R18, R18, 0x1, RZ, 0xfc, !PT ;  /* 0x0000000112121812 */ /* 0x000fe200078efcff */
[----:B------:R-:W-:Y:S01]  /*92a20*/  ULDC UR8, c[0x0][0x248] ;  /* 0x0000920000087ab9 */ /* 0x000fe20000000800 */
[----:B------:R1:W-:Y:S05]  /*92a30*/  STL [R1+0x710], R14 ;  /* 0x0007100e01007387 */ /* 0x0003ea0000100800 */
[----:B------:R-:W-:Y:S02]  /*92a40*/  @P0 LOP3.LUT R13, R13, 0x80000000, RZ, 0xfc, !PT ;  /* 0x800000000d0d0812 */ /* 0x000fe400078efcff */
[----:B------:R-:W-:Y:S02]  /*92a50*/  ISETP.GE.AND P0, PT, R31, UR34, PT ;  /* 0x000000221f007c0c */ /* 0x000fe4000bf06270 */
[----:B-1----:R-:W-:Y:S01]  /*92a60*/  MOV R14, UR39 ;  /* 0x00000027000e7c02 */ /* 0x002fe20008000f00 */
[----:B------:R-:W-:Y:S01]  /*92a70*/  VIADD R0, R0, UR8 ;  /* 0x0000000800007c36 */ /* 0x000fe20008000000 */
[----:B------:R-:W-:-:S02]  /*92a80*/  ISETP.LT.AND P1, PT, R124, UR9, !P0 ;  /* 0x000000097c007c0c */ /* 0x000fc4000c721270 */
[----:B------:R-:W-:Y:S01]  /*92a90*/  LOP3.LUT R13, R13, 0xbfffffff, RZ, 0xc0, !PT ;  /* 0xbfffffff0d0d7812 */ /* 0x000fe200078ec0ff */
[----:B------:R1:W-:Y:S01]  /*92aa0*/  STL [R1+0x6fc], R14 ;  /* 0x0006fc0e01007387 */ /* 0x0003e20000100800 */
[----:B------:R-:W-:Y:S01]  /*92ab0*/  VIADD R31, R3, 0x55 ;  /* 0x00000055031f7836 */ /* 0x000fe20000000000 */
[----:B------:R-:W-:Y:S01]  /*92ac0*/  ULDC.64 UR34, c[0x0][0x228] ;  /* 0x00008a0000227ab9 */ /* 0x000fe20000000a00 */
[----:B------:R-:W-:Y:S01]  /*92ad0*/  ULDC.64 UR38, c[0x0][0x228] ;  /* 0x00008a0000267ab9 */ /* 0x000fe20000000a00 */
[----:B-1----:R-:W-:Y:S01]  /*92ae0*/  IMAD.U32 R14, RZ, RZ, UR37 ;  /* 0x00000025ff0e7e24 */ /* 0x002fe2000f8e00ff */
[----:B------:R-:W-:Y:S02]  /*92af0*/  ULDC.64 UR36, c[0x0][0x228] ;  /* 0x00008a0000247ab9 */ /* 0x000fe40000000a00 */
[----:B------:R-:W-:Y:S02]  /*92b00*/  UMOV UR8, UR36 ;  /* 0x0000002400087c82 */ /* 0x000fe40008000000 */
[----:B------:R-:W-:-:S02]  /*92b10*/  ISETP.LT.AND P0, PT, R17, UR8, !P0 ;  /* 0x0000000811007c0c */ /* 0x000fc4000c701270 */
[----:B------:R-:W-:Y:S01]  /*92b20*/  @P1 LOP3.LUT R13, R13, 0x40000000, RZ, 0xfc, !PT ;  /* 0x400000000d0d1812 */ /* 0x000fe200078efcff */
[----:B------:R-:W-:Y:S01]  /*92b30*/  STL [R1+0x2b20], R18 ;  /* 0x002b201201007387 */ /* 0x000fe20000100800 */
[----:B------:R-:W-:Y:S01]  /*92b40*/  UMOV UR9, UR34 ;  /* 0x0000002200097c82 */ /* 0x000fe20008000000 */
[----:B------:R-:W-:Y:S01]  /*92b50*/  ULDC UR8, c[0x0][0x248] ;  /* 0x0000920000087ab9 */ /* 0x000fe20000000800 */
[----:B------:R-:W-:Y:S01]  /*92b60*/  LOP3.LUT R13, R13, 0xdfffffff, RZ, 0xc0, !PT ;  /* 0xdfffffff0d0d7812 */ /* 0x000fe200078ec0ff */
[----:B------:R-:W-:Y:S04]  /*92b70*/  STL [R1+0x1be0], R0 ;  /* 0x001be00001007387 */ /* 0x000fe80000100800 */
[----:B------:R1:W-:Y:S02]  /*92b80*/  STL [R1+0x6f8], R14 ;  /* 0x0006f80e01007387 */ /* 0x0003e40000100800 */
[----:B------:R-:W-:-:S02]  /*92b90*/  @P0 LOP3.LUT R13, R13, 0x20000000, RZ, 0xfc, !PT ;  /* 0x200000000d0d0812 */ /* 0x000fc400078efcff */
[----:B------:R-:W-:Y:S01]  /*92ba0*/  ISETP.GE.AND P0, PT, R31, UR30, PT ;  /* 0x0000001e1f007c0c */ /* 0x000fe2000bf06270 */
[----:B------:R-:W-:Y:S01]  /*92bb0*/  ULDC.64 UR30, c[0x0][0x228] ;  /* 0x00008a00001e7ab9 */ /* 0x000fe20000000a00 */
[----:B-1----:R-:W-:Y:S02]  /*92bc0*/  IMAD.U32 R14, RZ, RZ, UR37 ;  /* 0x00000025ff0e7e24 */ /* 0x002fe4000f8e00ff */
[----:B------:R-:W-:-:S03]  /*92bd0*/  ISETP.LT.AND P1, PT, R124, UR9, !P0 ;  /* 0x000000097c007c0c */ /* 0x000fc6000c721270 */
[----:B------:R1:W-:Y:S01]  /*92be0*/  STL [R1+0x6f4], R14 ;  /* 0x0006f40e01007387 */ /* 0x0003e20000100800 */
[----:B------:R-:W-:Y:S02]  /*92bf0*/  IADD3 R0, R0, UR8, RZ ;  /* 0x0000000800007c10 */ /* 0x000fe4000fffe0ff */
        /* <DEDUP_REMOVED lines=20> */
[----:B------:R-:W-:Y:S01]  /*92d40*/  R2UR UR32, R101 ;  /* 0x00000000652072ca */ /* 0x000fe200000e0000 */
[----:B------:R-:W-:Y:S01]  /*92d50*/  ULDC.64 UR34, c[0x0][0x228] ;  /* 0x00008a0000227ab9 */ /* 0x000fe20000000a00 */
[----:B-1----:R-:W-:Y:S01]  /*92d60*/  IMAD.U32 R14, RZ, RZ, UR31 ;  /* 0x0000001fff0e7e24 */ /* 0x002fe2000f8e00ff */
[----:B------:R-:W-:Y:S02]  /*92d70*/  ULDC.64 UR30, c[0x0][0x228] ;  /* 0x00008a00001e7ab9 */ /* 0x000fe40000000a00 */
[----:B------:R-:W-:-:S02]  /*92d80*/  UMOV UR8, UR30 ;  /* 0x0000001e00087c82 */ /* 0x000fc40008000000 */
[----:B------:R-:W-:Y:S02]  /*92d90*/  ISETP.LT.AND P0, PT, R17, UR8, !P0 ;  /* 0x0000000811007c0c */ /* 0x000fe4000c701270 */
[----:B------:R-:W-:Y:S01]  /*92da0*/  @P1 LOP3.LUT R13, R13, 0x4000000, RZ, 0xfc, !PT ;  /* 0x040000000d0d1812 */ /* 0x000fe200078efcff */
[----:B------:R-:W-:Y:S01]  /*92db0*/  STL [R1+0x1bec], R0 ;  /* 0x001bec0001007387 */ /* 0x000fe20000100800 */
[----:B------:R-:W-:Y:S02]  /*92dc0*/  ULDC UR8, c[0x0][0x248] ;  /* 0x0000920000087ab9 */ /* 0x000fe40000000800 */
[----:B------:R-:W-:Y:S01]  /*92dd0*/  LOP3.LUT R13, R13, 0xfdffffff, RZ, 0xc0, !PT ;  /* 0xfdffffff0d0d7812 */ /* 0x000fe200078ec0ff */
[----:B------:R1:W-:Y:S06]  /*92de0*/  STL [R1+0x6d8], R14 ;  /* 0x0006d80e01007387 */ /* 0x0003ec0000100800 */
[----:B------:R-:W-:-:S02]  /*92df0*/  @P0 LOP3.LUT R13, R13, 0x2000000, RZ, 0xfc, !PT ;  /* 0x020000000d0d0812 */ /* 0x000fc400078efcff */
        /* <DEDUP_REMOVED lines=10> */
[----:B-1----:R-:W-:Y:S01]  /*92ea0*/  MOV R14, UR31 ;  /* 0x0000001f000e7c02 */ /* 0x002fe20008000f00 */
        /* <DEDUP_REMOVED lines=30> */
[----:B------:R-:W-:Y:S02]  /*93090*/  ISETP.GE.AND P0, PT, R31, UR22, PT ;  /* 0x000000161f007c0c */ /* 0x000fe4000bf06270 */
[----:B-1----:R-:W-:Y:S01]  /*930a0*/  MOV R14, UR29 ;  /* 0x0000001d000e7c02 */ /* 0x002fe20008000f00 */
        /* <DEDUP_REMOVED lines=19> */
[----:B-1----:R-:W-:Y:S01]  /*931e0*/  IMAD.U32 R14, RZ, RZ, UR27 ;  /* 0x0000001bff0e7e24 */ /* 0x002fe2000f8e00ff */
[----:B------:R-:W-:Y:S01]  /*931f0*/  IADD3 R0, R0, UR8, RZ ;  /* 0x0000000800007c10 */ /* 0x000fe2000fffe0ff */
[----:B------:R-:W-:Y:S01]  /*93200*/  ULDC.64 UR26, c[0x0][0x228] ;  /* 0x00008a00001a7ab9 */ /* 0x000fe20000000a00 */
[----:B------:R-:W-:Y:S02]  /*93210*/  ISETP.LT.AND P1, PT, R124, UR9, !P0 ;  /* 0x000000097c007c0c */ /* 0x000fe4000c721270 */
[----:B------:R1:W-:Y:S01]  /*93220*/  STL [R1+0x68c], R14 ;  /* 0x00068c0e01007387 */ /* 0x0003e20000100800 */
[----:B------:R-:W-:Y:S01]  /*93230*/  LOP3.LUT R13, R13, 0xfffbffff, RZ, 0xc0, !PT ;  /* 0xfffbffff0d0d7812 */ /* 0x000fe200078ec0ff */
[----:B-1----:R-:W-:Y:S01]  /*93240*/  IMAD.U32 R14, RZ, RZ, UR23 ;  /* 0x00000017ff0e7e24 */ /* 0x002fe2000f8e00ff */
[----:B------:R-:W-:Y:S02]  /*93250*/  ULDC.64 UR22, c[0x0][0x228] ;  /* 0x00008a0000167ab9 */ /* 0x000fe40000000a00 */
[----:B------:R-:W-:-:S02]  /*93260*/  UMOV UR8, UR22 ;  /* 0x0000001600087c82 */ /* 0x000fc40008000000 */
[----:B------:R-:W-:Y:S01]  /*93270*/  ISETP.LT.AND P0, PT, R17, UR8, !P0 ;  /* 0x0000000811007c0c */ /* 0x000fe2000c701270 */
[----:B------:R-:W-:Y:S03]  /*93280*/  STL [R1+0x1c00], R0 ;  /* 0x001c000001007387 */ /* 0x000fe60000100800 */
[----:B------:R-:W-:Y:S01]  /*93290*/  @P1 LOP3.LUT R13, R13, 0x40000, RZ, 0xfc, !PT ;  /* 0x000400000d0d1812 */ /* 0x000fe200078efcff */
[----:B------:R-:W-:Y:S01]  /*932a0*/  ULDC UR8, c[0x0][0x248] ;  /* 0x0000920000087ab9 */ /* 0x000fe20000000800 */
[----:B------:R-:W-:Y:S02]  /*932b0*/  IADD3 R31, R3, 0x4f, RZ ;  /* 0x0000004f031f7810 */ /* 0x000fe40007ffe0ff */
[----:B------:R-:W-:Y:S01]  /*932c0*/  LOP3.LUT R13, R13, 0xfffdffff, RZ, 0xc0, !PT ;  /* 0xfffdffff0d0d7812 */ /* 0x000fe200078ec0ff */
[----:B------:R1:W-:Y:S04]  /*932d0*/  STL [R1+0x688], R14 ;  /* 0x0006880e01007387 */ /* 0x0003e80000100800 */
        /* <DEDUP_REMOVED lines=44> */
[----:B-1----:R-:W-:-:S03]  /*935a0*/  IMAD.U32 R14, RZ, RZ, UR21 ;  /* 0x00000015ff0e7e24 */ /* 0x002fc6000f8e00ff */
[----:B------:R-:W-:Y:S02]  /*935b0*/  ISETP.LT.AND P1, PT, R124, UR9, !P0 ;  /* 0x000000097c007c0c */ /* 0x000fe4000c721270 */
[----:B------:R1:W-:Y:S01]  /*935c0*/  STL [R1+0x664], R14 ;  /* 0x0006640e01007387 */ /* 0x0003e20000100800 */
[----:B------:R-:W-:Y:S01]  /*935d0*/  VIADD R0, R0, UR8 ;  /* 0x0000000800007c36 */ /* 0x000fe20008000000 */
[----:B------:R-:W-:Y:S01]  /*935e0*/  LOP3.LUT R13, R13, 0xfffffeff, RZ, 0xc0, !PT ;  /* 0xfffffeff0d0d7812 */ /* 0x000fe200078ec0ff */
[----:B-1----:R-:W-:Y:S01]  /*935f0*/  IMAD.U32 R14, RZ, RZ, UR19 ;  /* 0x00000013ff0e7e24 */ /* 0x002fe2000f8e00ff */
[----:B------:R-:W-:Y:S02]  /*93600*/  ULDC.64 UR18, c[0x0][0x228] ;  /* 0x00008a0000127ab9 */ /* 0x000fe40000000a00 */
[----:B------:R-:W-:Y:S02]  /*93610*/  UMOV UR8, UR18 ;  /* 0x0000001200087c82 */ /* 0x000fe40008000000 */
[----:B------:R-:W-:Y:S01]  /*93620*/  ISETP.LT.AND P0, PT, R17, UR8, !P0 ;  /* 0x0000000811007c0c */ /* 0x000fe2000c701270 */
[----:B------:R-:W-:-:S02]  /*93630*/  VIADD R31, R3, 0x4c ;  /* 0x0000004c031f7836 */ /* 0x000fc40000000000 */
[----:B------:R-:W-:Y:S01]  /*93640*/  @P1 LOP3.LUT R13, R13, 0x100, RZ, 0xfc, !PT ;  /* 0x000001000d0d1812 */ /* 0x000fe200078efcff */
[----:B------:R-:W-:Y:S01]  /*93650*/  STL [R1+0x1c18], R0 ;  /* 0x001c180001007387 */ /* 0x000fe20000100800 */
[----:B------:R-:W-:Y:S02]  /*93660*/  ULDC UR8, c[0x0][0x248] ;  /* 0x0000920000087ab9 */ /* 0x000fe40000000800 */
[----:B------:R-:W-:Y:S01]  /*93670*/  LOP3.LUT R13, R13, 0xffffffbf, RZ, 0xc0, !PT ;  /* 0xffffffbf0d0d7812 */ /* 0x000fe200078ec0ff */
[----:B------:R1:W-:Y:S05]  /*93680*/  STL [R1+0x660], R14 ;  /* 0x0006600e01007387 */ /* 0x0003ea0000100800 */
        /* <DEDUP_REMOVED lines=19> */
[----:B------:R-:W-:Y:S01]  /*937c0*/  UMOV UR16, UR4 ;  /* 0x0000000400107c82 */ /* 0x000fe20008000000 */
[----:B-1----:R-:W-:Y:S01]  /*937d0*/  IMAD.U32 R14, RZ, RZ, UR19 ;  /* 0x00000013ff0e7e24 */ /* 0x002fe2000f8e00ff */
[----:B------:R-:W-:-:S02]  /*937e0*/  ULDC.64 UR18, c[0x0][0x228] ;  /* 0x00008a0000127ab9 */ /* 0x000fc40000000a00 */
[----:B------:R-:W-:Y:S02]  /*937f0*/  @P0 LOP3.LUT R13, R13, 0x4, RZ, 0xfc, !PT ;  /* 0x000000040d0d0812 */ /* 0x000fe400078efcff */
[----:B------:R-:W-:Y:S01]  /*93800*/  IADD3 R0, R0, UR8, RZ ;  /* 0x0000000800007c10 */ /* 0x000fe2000fffe0ff */
[----:B------:R1:W-:Y:S01]  /*93810*/  STL [R1+0x624], R14 ;  /* 0x0006240e01007387 */ /* 0x0003e20000100800 */
[----:B------:R-:W-:Y:S01]  /*93820*/  UMOV UR8, UR18 ;  /* 0x0000001200087c82 */ /* 0x000fe20008000000 */
[----:B------:R-:W-:-:S04]  /*93830*/  ISETP.GE.AND P0, PT, R31, UR14, PT ;  /* 0x0000000e1f007c0c */ /* 0x000fc8000bf06270 */
[----:B------:R-:W-:Y:S01]  /*93840*/  ISETP.LT.AND P1, PT, R124, UR8, !P0 ;  /* 0x000000087c007c0c */ /* 0x000fe2000c721270 */
[----:B-1----:R-:W-:Y:S01]  /*93850*/  IMAD.U32 R14, RZ, RZ, UR19 ;  /* 0x00000013ff0e7e24 */ /* 0x002fe2000f8e00ff */
[----:B------:R-:W-:Y:S01]  /*93860*/  ULDC.64 UR18, c[0x0][0x228] ;  /* 0x00008a0000127ab9 */ /* 0x000fe20000000a00 */
[----:B------:R-:W-:Y:S01]  /*93870*/  IADD3 R31, R3, 0x4a, RZ ;  /* 0x0000004a031f7810 */ /* 0x000fe20007ffe0ff */
[----:B------:R-:W-:Y:S01]  /*93880*/  UMOV UR4, UR18 ;  /* 0x0000001200047c82 */ /* 0x000fe20008000000 */
[----:B------:R-:W-:Y:S01]  /*93890*/  STL [R1+0x1c24], R0 ;  /* 0x001c240001007387 */ /* 0x000fe20000100800 */
[----:B------:R-:W-:Y:S02]  /*938a0*/  ISETP.LT.AND P0, PT, R17, UR4, !P0 ;  /* 0x0000000411007c0c */ /* 0x000fe4000c701270 */
[----:B------:R-:W-:Y:S01]  /*938b0*/  LOP3.LUT R13, R13, 0xfffffffe, RZ, 0xc0, !PT ;  /* 0xfffffffe0d0d7812 */ /* 0x000fe200078ec0ff */
[----:B------:R1:W-:Y:S01]  /*938c0*/  STL [R1+0x620], R14 ;  /* 0x0006200e01007387 */ /* 0x0003e20000100800 */
[----:B------:R-:W-:Y:S01]  /*938d0*/  UMOV UR14, UR6 ;  /* 0x00000006000e7c82 */ /* 0x000fe20008000000 */
[----:B------:R-:W-:-:S02]  /*938e0*/  ULDC UR8, c[0x0][0x248] ;  /* 0x0000920000087ab9 */ /* 0x000fc40000000800 */
[----:B------:R-:W-:Y:S01]  /*938f0*/  @P1 LOP3.LUT R13, R13, 0x1, RZ, 0xfc, !PT ;  /* 0x000000010d0d1812 */ /* 0x000fe200078efcff */
[----:B-1----:R-:W-:-:S05]  /*93900*/  IMAD.U32 R14, RZ, RZ, UR19 ;  /* 0x00000013ff0e7e24 */ /* 0x002fca000f8e00ff */
[----:B------:R-:W-:Y:S01]  /*93910*/  @P0 LOP3.LUT R12, R12, 0x20000000, RZ, 0xfc, !PT ;  /* 0x200000000c0c0812 */ /* 0x000fe200078efcff */
[----:B------:R-:W-:Y:S01]  /*93920*/  ULDC.64 UR18, c[0x0][0x228] ;  /* 0x00008a0000127ab9 */ /* 0x000fe20000000a00 */
[----:B------:R-:W-:Y:S01]  /*93930*/  ISETP.GE.AND P0, PT, R31, UR12, PT ;  /* 0x0000000c1f007c0c */ /* 0x000fe2000bf06270 */
[----:B------:R-:W-:-:S03]  /*93940*/  UMOV UR6, UR18 ;  /* 0x0000001200067c82 */ /* 0x000fc60008000000 */
[----:B------:R-:W-:Y:S01]  /*93950*/  ISETP.LT.AND P1, PT, R124, UR6, !P0 ;  /* 0x000000067c007c0c */ /* 0x000fe2000c721270 */
[----:B------:R-:W-:Y:S01]  /*93960*/  VIADD R0, R0, UR8 ;  /* 0x0000000800007c36 */ /* 0x000fe20008000000 */
[----:B------:R-:W-:Y:S02]  /*93970*/  ULDC.64 UR8, c[0x0][0x228] ;  /* 0x00008a0000087ab9 */ /* 0x000fe40000000a00 */
[----:B------:R-:W-:Y:S01]  /*93980*/  UMOV UR4, UR8 ;  /* 0x0000000800047c82 */ /* 0x000fe20008000000 */
[----:B------:R-:W-:Y:S01]  /*93990*/  LOP3.LUT R12, R12, 0xefffffff, RZ, 0xc0, !PT ;  /* 0xefffffff0c0c7812 */ /* 0x000fe200078ec0ff */
[----:B------:R-:W-:Y:S01]  /*939a0*/  VIADD R31, R3, 0x49 ;  /* 0x00000049031f7836 */ /* 0x000fe20000000000 */
[----:B------:R-:W-:Y:S01]  /*939b0*/  ISETP.LT.AND P0, PT, R17, UR4, !P0 ;  /* 0x0000000411007c0c */ /* 0x000fe2000c701270 */
[----:B------:R-:W-:Y:S01]  /*939c0*/  STL [R1+0x60c], R14 ;  /* 0x00060c0e01007387 */ /* 0x000fe20000100800 */
[----:B------:R-:W-:-:S04]  /*939d0*/  ULDC UR8, c[0x0][0x248] ;  /* 0x0000920000087ab9 */ /* 0x000fc80000000800 */
[----:B------:R-:W-:Y:S01]  /*939e0*/  @P1 LOP3.LUT R12, R12, 0x10000000, RZ, 0xfc, !PT ;  /* 0x100000000c0c1812 */ /* 0x000fe200078efcff */
[----:B------:R1:W-:Y:S03]  /*939f0*/  STL [R1+0x2b24], R13 ;  /* 0x002b240d01007387 */ /* 0x0003e60000100800 */
[----:B------:R-:W-:-:S04]  /*93a00*/  LOP3.LUT R12, R12, 0xfbffffff, RZ, 0xc0, !PT ;  /* 0xfbffffff0c0c7812 */ /* 0x000fc800078ec0ff */
[----:B------:R-:W-:Y:S02]  /*93a10*/  @P0 LOP3.LUT R12, R12, 0x4000000, RZ, 0xfc, !PT ;  /* 0x040000000c0c0812 */ /* 0x000fe400078efcff */
[----:B------:R-:W-:Y:S01]  /*93a20*/  ISETP.GE.AND P0, PT, R31, UR10, PT ;  /* 0x0000000a1f007c0c */ /* 0x000fe2000bf06270 */
[----:B-1----:R-:W-:Y:S01]  /*93a30*/  IMAD.U32 R13, RZ, RZ, UR19 ;  /* 0x00000013ff0d7e24 */ /* 0x002fe2000f8e00ff */
[----:B------:R-:W-:Y:S02]  /*93a40*/  ULDC.64 UR18, c[0x0][0x228] ;  /* 0x00008a0000127ab9 */ /* 0x000fe40000000a00 */
[----:B------:R-:W-:Y:S01]  /*93a50*/  UMOV UR6, UR18 ;  /* 0x0000001200067c82 */ /* 0x000fe20008000000 */
[----:B------:R1:W-:Y:S01]  /*93a60*/  STL [R1+0x1c28], R0 ;  /* 0x001c280001007387 */ /* 0x0003e20000100800 */
[----:B------:R-:W-:-:S03]  /*93a70*/  ISETP.LT.AND P1, PT, R124, UR6, !P0 ;  /* 0x000000067c007c0c */ /* 0x000fc6000c721270 */
[----:B------:R2:W-:Y:S01]  /*93a80*/  STL [R1+0x608], R13 ;  /* 0x0006080d01007387 */ /* 0x0005e20000100800 */
[----:B-1----:R-:W-:Y:S02]  /*93a90*/  VIADD R0, R0, UR8 ;  /* 0x0000000800007c36 */ /* 0x002fe40008000000 */
[----:B--2---:R-:W-:Y:S01]  /*93aa0*/  IMAD.U32 R13, RZ, RZ, UR9 ;  /* 0x00000009ff0d7e24 */ /* 0x004fe2000f8e00ff */
[----:B------:R-:W-:Y:S02]  /*93ab0*/  ULDC.64 UR8, c[0x0][0x228] ;  /* 0x00008a0000087ab9 */ /* 0x000fe40000000a00 */
[----:B------:R-:W-:Y:S01]  /*93ac0*/  UMOV UR4, UR8 ;  /* 0x0000000800047c82 */ /* 0x000fe20008000000 */
[----:B------:R-:W-:Y:S01]  /*93ad0*/  LOP3.LUT R12, R12, 0xfeffffff, RZ, 0xc0, !PT ;  /* 0xfeffffff0c0c7812 */ /* 0x000fe200078ec0ff */
[----:B------:R-:W-:Y:S01]  /*93ae0*/  VIADD R31, R3, 0x48 ;  /* 0x00000048031f7836 */ /* 0x000fe20000000000 */
[----:B------:R-:W-:Y:S01]  /*93af0*/  ISETP.LT.AND P0, PT, R17, UR4, !P0 ;  /* 0x0000000411007c0c */ /* 0x000fe2000c701270 */
[----:B------:R1:W-:Y:S01]  /*93b00*/  STL [R1+0x604], R13 ;  /* 0x0006040d01007387 */ /* 0x0003e20000100800 */
[----:B------:R-:W-:Y:S01]  /*93b10*/  @P1 LOP3.LUT R12, R12, 0x1000000, RZ, 0xfc, !PT ;  /* 0x010000000c0c1812 */ /* 0x000fe200078efcff */
[----:B------:R-:W-:-:S03]  /*93b20*/  ULDC UR8, c[0x0][0x248] ;  /* 0x0000920000087ab9 */ /* 0x000fc60000000800 */
[----:B------:R-:W-:Y:S02]  /*93b30*/  LOP3.LUT R12, R12, 0xffdfffff, RZ, 0xc0, !PT ;  /* 0xffdfffff0c0c7812 */ /* 0x000fe400078ec0ff */
[----:B-1----:R-:W-:Y:S01]  /*93b40*/  MOV R13, UR19 ;  /* 0x00000013000d7c02 */ /* 0x002fe20008000f00 */
[----:B------:R-:W-:-:S04]  /*93b50*/  ULDC.64 UR18, c[0x0][0x228] ;  /* 0x00008a0000127ab9 */ /* 0x000fc80000000a00 */
[----:B------:R-:W-:Y:S02]  /*93b60*/  @P0 LOP3.LUT R12, R12, 0x200000, RZ, 0xfc, !PT ;  /* 0x002000000c0c0812 */ /* 0x000fe400078efcff */
[----:B------:R-:W-:Y:S01]  /*93b70*/  ISETP.GE.AND P0, PT, R31, UR16, PT ;  /* 0x000000101f007c0c */ /* 0x000fe2000bf06270 */
[----:B------:R-:W-:Y:S01]  /*93b80*/  UMOV UR6, UR18 ;  /* 0x0000001200067c82 */ /* 0x000fe20008000000 */
[----:B------:R1:W-:Y:S02]  /*93b90*/  STL [R1+0x1c2c], R0 ;  /* 0x001c2c0001007387 */ /* 0x0003e40000100800 */
[----:B------:R-:W-:Y:S02]  /*93ba0*/  ISETP.LT.AND P1, PT, R124, UR6, !P0 ;  /* 0x000000067c007c0c */ /* 0x000fe4000c721270 */
[----:B------:R2:W-:Y:S01]  /*93bb0*/  STL [R1+0x600], R13 ;  /* 0x0006000d01007387 */ /* 0x0005e20000100800 */
[----:B-1----:R-:W-:Y:S02]  /*93bc0*/  VIADD R0, R0, UR8 ;  /* 0x0000000800007c36 */ /* 0x002fe40008000000 */
[----:B--2---:R-:W-:Y:S01]  /*93bd0*/  IMAD.U32 R13, RZ, RZ, UR9 ;  /* 0x00000009ff0d7e24 */ /* 0x004fe2000f8e00ff */
[----:B------:R-:W-:-:S02]  /*93be0*/  ULDC.64 UR8, c[0x0][0x228] ;  /* 0x00008a0000087ab9 */ /* 0x000fc40000000a00 */
[----:B------:R-:W-:Y:S01]  /*93bf0*/  UMOV UR4, UR8 ;  /* 0x0000000800047c82 */ /* 0x000fe20008000000 */
[----:B------:R-:W-:Y:S01]  /*93c00*/  LOP3.LUT R12, R12, 0xfff7ffff, RZ, 0xc0, !PT ;  /* 0xfff7ffff0c0c7812 */ /* 0x000fe200078ec0ff */
[----:B------:R-:W-:Y:S01]  /*93c10*/  VIADD R31, R3, 0x47 ;  /* 0x00000047031f7836 */ /* 0x000fe20000000000 */
[----:B------:R-:W-:Y:S01]  /*93c20*/  ISETP.LT.AND P0, PT, R17, UR4, !P0 ;  /* 0x0000000411007c0c */ /* 0x000fe2000c701270 */
[----:B------:R1:W-:Y:S01]  /*93c30*/  STL [R1+0x5fc], R13 ;  /* 0x0005fc0d01007387 */ /* 0x0003e20000100800 */
[----:B------:R-:W-:Y:S01]  /*93c40*/  @P1 LOP3.LUT R12, R12, 0x80000, RZ, 0xfc, !PT ;  /* 0x000800000c0c1812 */ /* 0x000fe200078efcff */
[----:B------:R-:W-:-:S03]  /*93c50*/  ULDC UR8, c[0x0][0x248] ;  /* 0x0000920000087ab9 */ /* 0x000fc60000000800 */
[----:B------:R-:W-:Y:S01]  /*93c60*/  LOP3.LUT R12, R12, 0xfffeffff, RZ, 0xc0, !PT ;  /* 0xfffeffff0c0c7812 */ /* 0x000fe200078ec0ff */
[----:B-1----:R-:W-:Y:S01]  /*93c70*/  IMAD.U32 R13, RZ, RZ, UR19 ;  /* 0x00000013ff0d7e24 */ /* 0x002fe2000f8e00ff */
[----:B------:R-:W-:-:S05]  /*93c80*/  ULDC.64 UR18, c[0x0][0x228] ;  /* 0x00008a0000127ab9 */ /* 0x000fca0000000a00 */
[----:B------:R-:W-:Y:S02]  /*93c90*/  @P0 LOP3.LUT R12, R12, 0x10000, RZ, 0xfc, !PT ;  /* 0x000100000c0c0812 */ /* 0x000fe400078efcff */
[----:B------:R-:W-:Y:S01]  /*93ca0*/  ISETP.GE.AND P0, PT, R31, UR14, PT ;  /* 0x0000000e1f007c0c */ /* 0x000fe2000bf06270 */
[----:B------:R-:W-:Y:S01]  /*93cb0*/  UMOV UR6, UR18 ;  /* 0x0000001200067c82 */ /* 0x000fe20008000000 */
[----:B------:R1:W-:Y:S02]  /*93cc0*/  STL [R1+0x1c30], R0 ;  /* 0x001c300001007387 */ /* 0x0003e40000100800 */
[----:B------:R-:W-:Y:S02]  /*93cd0*/  ISETP.LT.AND P1, PT, R124, UR6, !P0 ;  /* 0x000000067c007c0c */ /* 0x000fe4000c721270 */
[----:B------:R2:W-:Y:S01]  /*93ce0*/  STL [R1+0x5f8], R13 ;  /* 0x0005f80d01007387 */ /* 0x0005e20000100800 */
[----:B-1----:R-:W-:Y:S01]  /*93cf0*/  VIADD R0, R0, UR8 ;  /* 0x0000000800007c36 */ /* 0x002fe20008000000 */
[----:B--2---:R-:W-:Y:S01]  /*93d00*/  MOV R13, UR9 ;  /* 0x00000009000d7c02 */ /* 0x004fe20008000f00 */
[----:B------:R-:W-:-:S02]  /*93d10*/  ULDC.64 UR8, c[0x0][0x228] ;  /* 0x00008a0000087ab9 */ /* 0x000fc40000000a00 */
[----:B------:R-:W-:Y:S01]  /*93d20*/  UMOV UR4, UR8 ;  /* 0x0000000800047c82 */ /* 0x000fe20008000000 */
[----:B------:R-:W-:Y:S02]  /*93d30*/  R2UR UR12, R84 ;  /* 0x00000000540c72ca */ /* 0x000fe400000e0000 */
        /* <DEDUP_REMOVED lines=15> */
[----:B-1----:R-:W-:Y:S01]  /*93e30*/  IADD3 R0, R0, UR8, RZ ;  /* 0x0000000800007c10 */ /* 0x002fe2000fffe0ff */
[----:B--2---:R-:W-:Y:S01]  /*93e40*/  IMAD.U32 R13, RZ, RZ, UR9 ;  /* 0x00000009ff0d7e24 */ /* 0x004fe2000f8e00ff */
[----:B------:R-:W-:-:S02]  /*93e50*/  ULDC.64 UR8, c[0x0][0x228] ;  /* 0x00008a0000087ab9 */ /* 0x000fc40000000a00 */
[----:B------:R-:W-:Y:S01]  /*93e60*/  UMOV UR4, UR8 ;  /* 0x0000000800047c82 */ /* 0x000fe20008000000 */
[----:B------:R-:W-:Y:S02]  /*93e70*/  R2UR UR10, R74 ;  /* 0x000000004a0a72ca */ /* 0x000fe400000e0000 */
[----:B------:R-:W-:Y:S02]  /*93e80*/  LOP3.LUT R12, R12, 0xfffff7ff, RZ, 0xc0, !PT ;  /* 0xfffff7ff0c0c7812 */ /* 0x000fe400078ec0ff */
[----:B------:R-:W-:Y:S01]  /*93e90*/  IADD3 R31, R3, 0x45, RZ ;  /* 0x00000045031f7810 */ /* 0x000fe20007ffe0ff */
[----:B------:R1:W-:Y:S01]  /*93ea0*/  STL [R1+0x5ec], R13 ;  /* 0x0005ec0d01007387 */ /* 0x0003e20000100800 */
[----:B------:R-:W-:Y:S01]  /*93eb0*/  ISETP.LT.AND P0, PT, R17, UR4, !P0 ;  /* 0x0000000411007c0c */ /* 0x000fe2000c701270 */
[----:B------:R-:W-:Y:S01]  /*93ec0*/  ULDC UR8, c[0x0][0x248] ;  /* 0x0000920000087ab9 */ /* 0x000fe20000000800 */
[----:B------:R-:W-:-:S04]  /*93ed0*/  @P1 LOP3.LUT R12, R12, 0x800, RZ, 0xfc, !PT ;  /* 0x000008000c0c1812 */ /* 0x000fc800078efcff */
[----:B------:R-:W-:Y:S01]  /*93ee0*/  LOP3.LUT R12, R12, 0xfffffeff, RZ, 0xc0, !PT ;  /* 0xfffffeff0c0c7812 */ /* 0x000fe200078ec0ff */
[----:B-1----:R-:W-:Y:S01]  /*93ef0*/  IMAD.U32 R13, RZ, RZ, UR19 ;  /* 0x00000013ff0d7e24 */ /* 0x002fe2000f8e00ff */
[----:B------:R-:W-:-:S05]  /*93f00*/  ULDC.64 UR18, c[0x0][0x228] ;  /* 0x00008a0000127ab9 */ /* 0x000fca0000000a00 */
[----:B------:R-:W-:Y:S02]  /*93f10*/  @P0 LOP3.LUT R12, R12, 0x100, RZ, 0xfc, !PT ;  /* 0x000001000c0c0812 */ /* 0x000fe400078efcff */
[----:B------:R-:W-:Y:S01]  /*93f20*/  ISETP.GE.AND P0, PT, R31, UR10, PT ;  /* 0x0000000a1f007c0c */ /* 0x000fe2000bf06270 */
[----:B------:R-:W-:Y:S01]  /*93f30*/  UMOV UR6, UR18 ;  /* 0x0000001200067c82 */ /* 0x000fe20008000000 */
[----:B------:R1:W-:Y:S01]  /*93f40*/  STL [R1+0x1c3c], R0 ;  /* 0x001c3c0001007387 */ /* 0x0003e20000100800 */
[----:B------:R-:W-:Y:S02]  /*93f50*/  R2UR UR16, R65 ;  /* 0x00000000411072ca */ /* 0x000fe400000e0000 */
[----:B------:R-:W-:Y:S01]  /*93f60*/  LOP3.LUT R12, R12, 0xffffffbf, RZ, 0xc0, !PT ;  /* 0xffffffbf0c0c7812 */ /* 0x000fe200078ec0ff */
[----:B------:R-:W-:Y:S01]  /*93f70*/  VIADD R31, R3, 0x44 ;  /* 0x00000044031f7836 */ /* 0x000fe20000000000 */
[----:B------:R-:W-:Y:S01]  /*93f80*/  ISETP.LT.AND P1, PT, R124, UR6, !P0 ;  /* 0x000000067c007c0c */ /* 0x000fe2000c721270 */
[----:B------:R2:W-:Y:S01]  /*93f90*/  STL [R1+0x5e8], R13 ;  /* 0x0005e80d01007387 */ /* 0x0005e20000100800 */
[----:B------:R-:W-:Y:S01]  /*93fa0*/  ULDC.64 UR10, c[0x0][0x228] ;  /* 0x00008a00000a7ab9 */ /* 0x000fe20000000a00 */
[----:B-1----:R-:W-:-:S02]  /*93fb0*/  VIADD R0, R0, UR8 ;  /* 0x0000000800007c36 */ /* 0x002fc40008000000 */
[----:B--2---:R-:W-:Y:S01]  /*93fc0*/  IMAD.U32 R13, RZ, RZ, UR9 ;  /* 0x00000009ff0d7e24 */ /* 0x004fe2000f8e00ff */
[----:B------:R-:W-:Y:S02]  /*93fd0*/  ULDC.64 UR8, c[0x0][0x228] ;  /* 0x00008a0000087ab9 */ /* 0x000fe40000000a00 */
[----:B------:R-:W-:-:S05]  /*93fe0*/  UMOV UR4, UR8 ;  /* 0x0000000800047c82 */ /* 0x000fca0008000000 */
[----:B------:R-:W-:Y:S01]  /*93ff0*/  @P1 LOP3.LUT R12, R12, 0x40, RZ, 0xfc, !PT ;  /* 0x000000400c0c1812 */ /* 0x000fe200078efcff */
[----:B------:R1:W-:Y:S01]  /*94000*/  STL [R1+0x5e4], R13 ;  /* 0x0005e40d01007387 */ /* 0x0003e20000100800 */
[----:B------:R-:W-:Y:S01]  /*94010*/  ISETP.LT.AND P0, PT, R17, UR4, !P0 ;  /* 0x0000000411007c0c */ /* 0x000fe2000c701270 */
[----:B------:R-:W-:Y:S01]  /*94020*/  UMOV UR6, UR10 ;  /* 0x0000000a00067c82 */ /* 0x000fe20008000000 */
[----:B------:R-:W-:Y:S01]  /*94030*/  LOP3.LUT R12, R12, 0xffffffef, RZ, 0xc0, !PT ;  /* 0xffffffef0c0c7812 */ /* 0x000fe200078ec0ff */
[----:B------:R2:W-:Y:S01]  /*94040*/  STL [R1+0x1c40], R0 ;  /* 0x001c400001007387 */ /* 0x0005e20000100800 */
[----:B------:R-:W-:Y:S01]  /*94050*/  ULDC UR8, c[0x0][0x248] ;  /* 0x0000920000087ab9 */ /* 0x000fe20000000800 */
[----:B-1----:R-:W-:Y:S01]  /*94060*/  IMAD.U32 R13, RZ, RZ, UR19 ;  /* 0x00000013ff0d7e24 */ /* 0x002fe2000f8e00ff */
[----:B------:R-:W-:Y:S01]  /*94070*/  R2UR UR14, R58 ;  /* 0x000000003a0e72ca */ /* 0x000fe200000e0000 */
[----:B------:R-:W-:-:S06]  /*94080*/  ULDC.64 UR18, c[0x0][0x228] ;  /* 0x00008a0000127ab9 */ /* 0x000fcc0000000a00 */
[----:B------:R-:W-:Y:S02]  /*94090*/  @P0 LOP3.LUT R12, R12, 0x10, RZ, 0xfc, !PT ;  /* 0x000000100c0c0812 */ /* 0x000fe400078efcff */
[----:B------:R-:W-:Y:S01]  /*940a0*/  ISETP.GE.AND P0, PT, R31, UR16, PT ;  /* 0x000000101f007c0c */ /* 0x000fe2000bf06270 */
[----:B------:R1:W-:Y:S03]  /*940b0*/  STL [R1+0x5e0], R13 ;  /* 0x0005e00d01007387 */ /* 0x0003e60000100800 */
[----:B------:R-:W-:Y:S01]  /*940c0*/  ISETP.LT.AND P1, PT, R124, UR6, !P0 ;  /* 0x000000067c007c0c */ /* 0x000fe2000c721270 */
[----:B--2---:R-:W-:Y:S02]  /*940d0*/  VIADD R0, R0, UR8 ;  /* 0x0000000800007c36 */ /* 0x004fe40008000000 */
[----:B-1----:R-:W-:Y:S01]  /*940e0*/  IMAD.U32 R13, RZ, RZ, UR9 ;  /* 0x00000009ff0d7e24 */ /* 0x002fe2000f8e00ff */
[----:B------:R-:W-:-:S02]  /*940f0*/  ULDC.64 UR8, c[0x0][0x228] ;  /* 0x00008a0000087ab9 */ /* 0x000fc40000000a00 */
[----:B------:R-:W-:Y:S01]  /*94100*/  UMOV UR4, UR8 ;  /* 0x0000000800047c82 */ /* 0x000fe20008000000 */
[----:B------:R-:W-:Y:S01]  /*94110*/  LOP3.LUT R12, R12, 0xfffffff7, RZ, 0xc0, !PT ;  /* 0xfffffff70c0c7812 */ /* 0x000fe200078ec0ff */
[----:B------:R-:W-:Y:S01]  /*94120*/  VIADD R31, R3, 0x43 ;  /* 0x00000043031f7836 */ /* 0x000fe20000000000 */
[----:B------:R-:W-:Y:S01]  /*94130*/  ISETP.LT.AND P0, PT, R17, UR4, !P0 ;  /* 0x0000000411007c0c */ /* 0x000fe2000c701270 */
[----:B------:R1:W-:Y:S03]  /*94140*/  STL [R1+0x5dc], R13 ;  /* 0x0005dc0d01007387 */ /* 0x0003e60000100800 */
[----:B------:R-:W-:Y:S01]  /*94150*/  @P1 LOP3.LUT R12, R12, 0x8, RZ, 0xfc, !PT ;  /* 0x000000080c0c1812 */ /* 0x000fe200078efcff */
[----:B------:R-:W-:-:S03]  /*94160*/  ULDC UR8, c[0x0][0x248] ;  /* 0x0000920000087ab9 */ /* 0x000fc60000000800 */
[----:B------:R-:W-:Y:S02]  /*94170*/  LOP3.LUT R12, R12, 0xfffffffe, RZ, 0xc0, !PT ;  /* 0xfffffffe0c0c7812 */ /* 0x000fe400078ec0ff */
[----:B-1----:R-:W-:Y:S01]  /*94180*/  MOV R13, UR11 ;  /* 0x0000000b000d7c02 */ /* 0x002fe20008000f00 */
[----:B------:R-:W-:Y:S02]  /*94190*/  ULDC.64 UR10, c[0x0][0x228] ;  /* 0x00008a00000a7ab9 */ /* 0x000fe40000000a00 */
[----:B------:R-:W-:Y:S02]  /*941a0*/  @P0 LOP3.LUT R12, R12, 0x1, RZ, 0xfc, !PT ;  /* 0x000000010c0c0812 */ /* 0x000fe400078efcff */
[----:B------:R-:W-:Y:S01]  /*941b0*/  ISETP.GE.AND P0, PT, R31, UR14, PT ;  /* 0x0000000e1f007c0c */ /* 0x000fe2000bf06270 */
[----:B------:R-:W-:Y:S01]  /*941c0*/  UMOV UR6, UR10 ;  /* 0x0000000a00067c82 */ /* 0x000fe20008000000 */
[----:B------:R1:W-:Y:S01]  /*941d0*/  STL [R1+0x1c48], R0 ;  /* 0x001c480001007387 */ /* 0x0003e20000100800 */
[----:B------:R-:W-:Y:S01]  /*941e0*/  R2UR UR12, R55 ;  /* 0x00000000370c72ca */ /* 0x000fe200000e0000 */
        /* <DEDUP_REMOVED lines=9> */
[----:B------:R-:W-:Y:S01]  /*94280*/  STL [R1+0x5d4], R13 ;  /* 0x0005d40d01007387 */ /* 0x000fe20000100800 */
[----:B------:R-:W-:Y:S01]  /*94290*/  ISETP.LT.AND P0, PT, R17, UR4, !P0 ;  /* 0x0000000411007c0c */ /* 0x000fe2000c701270 */
[----:B------:R-:W-:Y:S01]  /*942a0*/  UMOV UR6, UR14 ;  /* 0x0000000e00067c82 */ /* 0x000fe20008000000 */
[----:B------:R-:W-:Y:S01]  /*942b0*/  LOP3.LUT R11, R11, 0xf7ffffff, RZ, 0xc0, !PT ;  /* 0xf7ffffff0b0b7812 */ /* 0x000fe200078ec0ff */
[----:B------:R1:W-:Y:S01]  /*942c0*/  STL [R1+0x2b28], R12 ;  /* 0x002b280c01007387 */ /* 0x0003e20000100800 */
[----:B------:R-:W-:-:S03]  /*942d0*/  ULDC UR8, c[0x0][0x248] ;  /* 0x0000920000087ab9 */ /* 0x000fc60000000800 */
[----:B------:R2:W-:Y:S06]  /*942e0*/  STL [R1+0x1c50], R0 ;  /* 0x001c500001007387 */ /* 0x0005ec0000100800 */
[----:B------:R-:W-:Y:S01]  /*942f0*/  @P0 LOP3.LUT R11, R11, 0x8000000, RZ, 0xfc, !PT ;  /* 0x080000000b0b0812 */ /* 0x000fe200078efcff */
[----:B-1----:R-:W-:Y:S01]  /*94300*/  IMAD.U32 R12, RZ, RZ, UR11 ;  /* 0x0000000bff0c7e24 */ /* 0x002fe2000f8e00ff */
[----:B------:R-:W-:-:S04]  /*94310*/  ISETP.GE.AND P0, PT, R31, UR12, PT ;  /* 0x0000000c1f007c0c */ /* 0x000fc8000bf06270 */
[----:B------:R-:W-:Y:S01]  /*94320*/  ISETP.LT.AND P1, PT, R124, UR6, !P0 ;  /* 0x000000067c007c0c */ /* 0x000fe2000c721270 */
[----:B------:R1:W-:Y:S01]  /*94330*/  STL [R1+0x5d0], R12 ;  /* 0x0005d00c01007387 */ /* 0x0003e20000100800 */
[----:B--2---:R-:W-:Y:S01]  /*94340*/  VIADD R0, R0, UR8 ;  /* 0x0000000800007c36 */ /* 0x004fe20008000000 */
[----:B------:R-:W-:Y:S02]  /*94350*/  LOP3.LUT R11, R11, 0xfbffffff, RZ, 0xc0, !PT ;  /* 0xfbffffff0b0b7812 */ /* 0x000fe400078ec0ff */
[----:B-1----:R-:W-:Y:S01]  /*94360*/  MOV R12, UR9 ;  /* 0x00000009000c7c02 */ /* 0x002fe20008000f00 */
[----:B------:R-:W-:Y:S02]  /*94370*/  ULDC.64 UR8, c[0x0][0x228] ;  /* 0x00008a0000087ab9 */ /* 0x000fe40000000a00 */
[----:B------:R-:W-:-:S05]  /*94380*/  UMOV UR4, UR8 ;  /* 0x0000000800047c82 */ /* 0x000fca0008000000 */
[----:B------:R-:W-:Y:S01]  /*94390*/  @P1 LOP3.LUT R11, R11, 0x4000000, RZ, 0xfc, !PT ;  /* 0x040000000b0b1812 */ /* 0x000fe200078efcff */
[----:B------:R-:W-:Y:S01]  /*943a0*/  VIADD R31, R3, 0x41 ;  /* 0x00000041031f7836 */ /* 0x000fe20000000000 */
[----:B------:R-:W-:Y:S01]  /*943b0*/  ISETP.LT.AND P0, PT, R17, UR4, !P0 ;  /* 0x0000000411007c0c */ /* 0x000fe2000c701270 */
[----:B------:R1:W-:Y:S01]  /*943c0*/  STL [R1+0x5cc], R12 ;  /* 0x0005cc0c01007387 */ /* 0x0003e20000100800 */
[----:B------:R-:W-:Y:S01]  /*943d0*/  LOP3.LUT R11, R11, 0xfeffffff, RZ, 0xc0, !PT ;  /* 0xfeffffff0b0b7812 */ /* 0x000fe200078ec0ff */
[----:B------:R-:W-:Y:S02]  /*943e0*/  ULDC UR8, c[0x0][0x248] ;  /* 0x0000920000087ab9 */ /* 0x000fe40000000800 */
[----:B------:R2:W-:Y:S01]  /*943f0*/  STL [R1+0x1c54], R0 ;  /* 0x001c540001007387 */ /* 0x0005e20000100800 */
[----:B-1----:R-:W-:Y:S01]  /*94400*/  IMAD.U32 R12, RZ, RZ, UR15 ;  /* 0x0000000fff0c7e24 */ /* 0x002fe2000f8e00ff */
[----:B------:R-:W-:-:S06]  /*94410*/  ULDC.64 UR14, c[0x0][0x228] ;  /* 0x00008a00000e7ab9 */ /* 0x000fcc0000000a00 */
[----:B------:R-:W-:Y:S02]  /*94420*/  @P0 LOP3.LUT R11, R11, 0x1000000, RZ, 0xfc, !PT ;  /* 0x010000000b0b0812 */ /* 0x000fe400078efcff */
[----:B------:R-:W-:Y:S01]  /*94430*/  ISETP.GE.AND P0, PT, R31, UR5, PT ;  /* 0x000000051f007c0c */ /* 0x000fe2000bf06270 */
[----:B------:R-:W-:Y:S01]  /*94440*/  UMOV UR6, UR14 ;  /* 0x0000000e00067c82 */ /* 0x000fe20008000000 */
[----:B------:R1:W-:Y:S02]  /*94450*/  STL [R1+0x5c8], R12 ;  /* 0x0005c80c01007387 */ /* 0x0003e40000100800 */
[----:B------:R-:W-:Y:S02]  /*94460*/  ISETP.LT.AND P1, PT, R124, UR6, !P0 ;  /* 0x000000067c007c0c */ /* 0x000fe4000c721270 */
[----:B--2---:R-:W-:Y:S01]  /*94470*/  IADD3 R0, R0, UR8, RZ ;  /* 0x0000000800007c10 */ /* 0x004fe2000fffe0ff */
[----:B-1----:R-:W-:Y:S01]  /*94480*/  IMAD.U32 R12, RZ, RZ, UR9 ;  /* 0x00000009ff0c7e24 */ /* 0x002fe2000f8e00ff */
[----:B------:R-:W-:-:S02]  /*94490*/  ULDC.64 UR8, c[0x0][0x228] ;  /* 0x00008a0000087ab9 */ /* 0x000fc40000000a00 */
[----:B------:R-:W-:Y:S01]  /*944a0*/  UMOV UR4, UR8 ;  /* 0x0000000800047c82 */ /* 0x000fe20008000000 */
[----:B------:R-:W-:Y:S02]  /*944b0*/  R2UR UR16, R89 ;  /* 0x00000000591072ca */ /* 0x000fe400000e0000 */
[----:B------:R-:W-:Y:S02]  /*944c0*/  LOP3.LUT R11, R11, 0xffbfffff, RZ, 0xc0, !PT ;  /* 0xffbfffff0b0b7812 */ /* 0x000fe400078ec0ff */
[----:B------:R-:W-:Y:S01]  /*944d0*/  IADD3 R31, R3, 0x40, RZ ;  /* 0x00000040031f7810 */ /* 0x000fe20007ffe0ff */
[----:B------:R1:W-:Y:S01]  /*944e0*/  STL [R1+0x5c4], R12 ;  /* 0x0005c40c01007387 */ /* 0x0003e20000100800 */
[----:B------:R-:W-:Y:S01]  /*944f0*/  ISETP.LT.AND P0, PT, R17, UR4, !P0 ;  /* 0x0000000411007c0c */ /* 0x000fe2000c701270 */
[----:B------:R-:W-:Y:S01]  /*94500*/  UMOV UR6, UR18 ;  /* 0x0000001200067c82 */ /* 0x000fe20008000000 */
[----:B------:R-:W-:Y:S01]  /*94510*/  @P1 LOP3.LUT R11, R11, 0x400000, RZ, 0xfc, !PT ;  /* 0x004000000b0b1812 */ /* 0x000fe200078efcff */
[----:B------:R-:W-:-:S03]  /*94520*/  ULDC UR8, c[0x0][0x248] ;  /* 0x0000920000087ab9 */ /* 0x000fc60000000800 */
[----:B------:R-:W-:Y:S01]  /*94530*/  LOP3.LUT R11, R11, 0xfff7ffff, RZ, 0xc0, !PT ;  /* 0xfff7ffff0b0b7812 */ /* 0x000fe200078ec0ff */
[----:B-1----:R-:W-:-:S06]  /*94540*/  IMAD.U32 R12, RZ, RZ, UR15 ;  /* 0x0000000fff0c7e24 */ /* 0x002fcc000f8e00ff */
[----:B------:R-:W-:Y:S02]  /*94550*/  @P0 LOP3.LUT R11, R11, 0x80000, RZ, 0xfc, !PT ;  /* 0x000800000b0b0812 */ /* 0x000fe400078efcff */
[----:B------:R-:W-:Y:S01]  /*94560*/  ISETP.GE.AND P0, PT, R31, UR16, PT ;  /* 0x000000101f007c0c */ /* 0x000fe2000bf06270 */
[----:B------:R1:W-:Y:S03]  /*94570*/  STL [R1+0x1c5c], R0 ;  /* 0x001c5c0001007387 */ /* 0x0003e60000100800 */
[----:B------:R-:W-:Y:S01]  /*94580*/  ISETP.LT.AND P1, PT, R124, UR6, !P0 ;  /* 0x000000067c007c0c */ /* 0x000fe2000c721270 */
[----:B------:R2:W-:Y:S01]  /*94590*/  STL [R1+0x5c0], R12 ;  /* 0x0005c00c01007387 */ /* 0x0005e20000100800 */
[----:B-1----:R-:W-:Y:S02]  /*945a0*/  VIADD R0, R0, UR8 ;  /* 0x0000000800007c36 */ /* 0x002fe40008000000 */
[----:B--2---:R-:W-:Y:S01]  /*945b0*/  IMAD.U32 R12, RZ, RZ, UR9 ;  /* 0x00000009ff0c7e24 */ /* 0x004fe2000f8e00ff */
        /* <DEDUP_REMOVED lines=33> */
[----:B-1----:R-:W-:Y:S01]  /*947d0*/  MOV R12, UR19 ;  /* 0x00000013000c7c02 */ /* 0x002fe20008000f00 */
[----:B------:R-:W-:-:S07]  /*947e0*/  ULDC.64 UR18, c[0x0][0x228] ;  /* 0x00008a0000127ab9 */ /* 0x000fce0000000a00 */
        /* <DEDUP_REMOVED lines=28> */
[----:B-1----:R-:W-:Y:S01]  /*949b0*/  VIADD R0, R0, UR8 ;  /* 0x0000000800007c36 */ /* 0x002fe20008000000 */
[----:B--2---:R-:W-:Y:S01]  /*949c0*/  MOV R12, UR9 ;  /* 0x00000009000c7c02 */ /* 0x004fe20008000f00 */
[----:B------:R-:W-:-:S02]  /*949d0*/  ULDC.64 UR8, c[0x0][0x228] ;  /* 0x00008a0000087ab9 */ /* 0x000fc40000000a00 */
[----:B------:R-:W-:-:S06]  /*949e0*/  UMOV UR4, UR8 ;  /* 0x0000000800047c82 */ /* 0x000fcc0008000000 */
[----:B------:R-:W-:Y:S01]  /*949f0*/  @P1 LOP3.LUT R11, R11, 0x10, RZ, 0xfc, !PT ;  /* 0x000000100b0b1812 */ /* 0x000fe200078efcff */
[----:B------:R1:W-:Y:S01]  /*94a00*/  STL [R1+0x5a4], R12 ;  /* 0x0005a40c01007387 */ /* 0x0003e20000100800 */
[----:B------:R-:W-:Y:S01]  /*94a10*/  ISETP.LT.AND P0, PT, R17, UR4, !P0 ;  /* 0x0000000411007c0c */ /* 0x000fe2000c701270 */
[----:B------:R-:W-:Y:S01]  /*94a20*/  ULDC UR8, c[0x0][0x248] ;  /* 0x0000920000087ab9 */ /* 0x000fe20000000800 */
[----:B------:R-:W-:Y:S01]  /*94a30*/  LOP3.LUT R11, R11, 0xfffffffb, RZ, 0xc0, !PT ;  /* 0xfffffffb0b0b7812 */ /* 0x000fe200078ec0ff */
[----:B------:R2:W-:Y:S01]  /*94a40*/  STL [R1+0x1c6c], R0 ;  /* 0x001c6c0001007387 */ /* 0x0005e20000100800 */
[----:B-1----:R-:W-:Y:S01]  /*94a50*/  IMAD.U32 R12, RZ, RZ, UR11 ;  /* 0x0000000bff0c7e24 */ /* 0x002fe2000f8e00ff */
[----:B------:R-:W-:-:S08]  /*94a60*/  UMOV UR6, UR14 ;  /* 0x0000000e00067c82 */ /* 0x000fd00008000000 */
[----:B------:R-:W-:Y:S01]  /*94a70*/  @P0 LOP3.LUT R11, R11, 0x4, RZ, 0xfc, !PT ;  /* 0x000000040b0b0812 */ /* 0x000fe200078efcff */
[----:B------:R1:W-:Y:S01]  /*94a80*/  STL [R1+0x5a0], R12 ;  /* 0x0005a00c01007387 */ /* 0x0003e20000100800 */
[----:B--2---:R-:W-:Y:S02]  /*94a90*/  IADD3 R0, R0, UR8, RZ ;  /* 0x0000000800007c10 */ /* 0x004fe4000fffe0ff */
[----:B------:R-:W-:Y:S01]  /*94aa0*/  ISETP.GE.AND P0, PT, R31, UR16, PT ;  /* 0x000000101f007c0c */ /* 0x000fe2000bf06270 */
[----:B-1----:R-:W-:Y:S01]  /*94ab0*/  IMAD.U32 R12, RZ, RZ, UR9 ;  /* 0x00000009ff0c7e24 */ /* 0x002fe2000f8e00ff */
[----:B------:R-:W-:Y:S02]  /*94ac0*/  ULDC.64 UR8, c[0x0][0x228] ;  /* 0x00008a0000087ab9 */ /* 0x000fe40000000a00 */
[----:B------:R-:W-:Y:S01]  /*94ad0*/  ISETP.LT.AND P1, PT, R124, UR6, !P0 ;  /* 0x000000067c007c0c */ /* 0x000fe2000c721270 */
[----:B------:R-:W-:Y:S01]  /*94ae0*/  UMOV UR4, UR8 ;  /* 0x0000000800047c82 */ /* 0x000fe20008000000 */
[----:B------:R-:W-:Y:S01]  /*94af0*/  IADD3 R31, R3, 0x3b, RZ ;  /* 0x0000003b031f7810 */ /* 0x000fe20007ffe0ff */
[----:B------:R1:W-:Y:S01]  /*94b00*/  STL [R1+0x59c], R12 ;  /* 0x00059c0c01007387 */ /* 0x0003e20000100800 */
[----:B------:R-:W-:Y:S01]  /*94b10*/  ISETP.LT.AND P0, PT, R17, UR4, !P0 ;  /* 0x0000000411007c0c */ /* 0x000fe2000c701270 */
[----:B------:R-:W-:Y:S01]  /*94b20*/  ULDC UR8, c[0x0][0x248] ;  /* 0x0000920000087ab9 */ /* 0x000fe20000000800 */
[----:B------:R-:W-:Y:S01]  /*94b30*/  LOP3.LUT R11, R11, 0xfffffffd, RZ, 0xc0, !PT ;  /* 0xfffffffd0b0b7812 */ /* 0x000fe200078ec0ff */
[----:B------:R2:W-:Y:S01]  /*94b40*/  STL [R1+0x1c70], R0 ;  /* 0x001c700001007387 */ /* 0x0005e20000100800 */
[----:B-1----:R-:W-:Y:S01]  /*94b50*/  IMAD.U32 R12, RZ, RZ, UR15 ;  /* 0x0000000fff0c7e24 */ /* 0x002fe2000f8e00ff */
[----:B------:R-:W-:-:S08]  /*94b60*/  ULDC.64 UR14, c[0x0][0x228] ;  /* 0x00008a00000e7ab9 */ /* 0x000fd00000000a00 */
[----:B------:R-:W-:Y:S02]  /*94b70*/  @P0 LOP3.LUT R10, R10, 0x40000000, RZ, 0xfc, !PT ;  /* 0x400000000a0a0812 */ /* 0x000fe400078efcff */
[----:B------:R-:W-:Y:S01]  /*94b80*/  ISETP.GE.AND P0, PT, R31, UR7, PT ;  /* 0x000000071f007c0c */ /* 0x000fe2000bf06270 */
[----:B------:R-:W-:Y:S01]  /*94b90*/  UMOV UR6, UR14 ;  /* 0x0000000e00067c82 */ /* 0x000fe20008000000 */
[----:B------:R-:W-:Y:S02]  /*94ba0*/  @P1 LOP3.LUT R11, R11, 0x2, RZ, 0xfc, !PT ;  /* 0x000000020b0b1812 */ /* 0x000fe400078efcff */
[----:B------:R-:W-:Y:S01]  /*94bb0*/  ISETP.LT.AND P1, PT, R124, UR6, !P0 ;  /* 0x000000067c007c0c */ /* 0x000fe2000c721270 */
[----:B------:R1:W-:Y:S01]  /*94bc0*/  STL [R1+0x598], R12 ;  /* 0x0005980c01007387 */ /* 0x0003e20000100800 */
[----:B--2---:R-:W-:Y:S01]  /*94bd0*/  VIADD R0, R0, UR8 ;  /* 0x0000000800007c36 */ /* 0x004fe20008000000 */
[----:B------:R-:W-:Y:S02]  /*94be0*/  R2UR UR12, R94 ;  /* 0x000000005e0c72ca */ /* 0x000fe400000e0000 */
[----:B------:R-:W-:Y:S01]  /*94bf0*/  LOP3.LUT R10, R10, 0xefffffff, RZ, 0xc0, !PT ;  /* 0xefffffff0a0a7812 */ /* 0x000fe200078ec0ff */
[----:B-1----:R-:W-:Y:S01]  /*94c00*/  IMAD.U32 R12, RZ, RZ, UR9 ;  /* 0x00000009ff0c7e24 */ /* 0x002fe2000f8e00ff */
[----:B------:R-:W-:-:S02]  /*94c10*/  ULDC.64 UR8, c[0x0][0x228] ;  /* 0x00008a0000087ab9 */ /* 0x000fc40000000a00 */
[----:B------:R-:W-:-:S04]  /*94c20*/  UMOV UR4, UR8 ;  /* 0x0000000800047c82 */ /* 0x000fc80008000000 */
[----:B------:R-:W-:Y:S01]  /*94c30*/  @P1 LOP3.LUT R10, R10, 0x10000000, RZ, 0xfc, !PT ;  /* 0x100000000a0a1812 */ /* 0x000fe200078efcff */
[----:B------:R-:W-:Y:S01]  /*94c40*/  VIADD R31, R3, 0x3a ;  /* 0x0000003a031f7836 */ /* 0x000fe20000000000 */
[----:B------:R-:W-:Y:S01]  /*94c50*/  ISETP.LT.AND P0, PT, R17, UR4, !P0 ;  /* 0x0000000411007c0c */ /* 0x000fe2000c701270 */
[----:B------:R-:W-:Y:S01]  /*94c60*/  STL [R1+0x594], R12 ;  /* 0x0005940c01007387 */ /* 0x000fe20000100800 */
[----:B------:R-:W-:Y:S01]  /*94c70*/  LOP3.LUT R10, R10, 0xfdffffff, RZ, 0xc0, !PT ;  /* 0xfdffffff0a0a7812 */ /* 0x000fe200078ec0ff */
[----:B------:R-:W-:Y:S01]  /*94c80*/  UMOV UR6, UR18 ;  /* 0x0000001200067c82 */ /* 0x000fe20008000000 */
[----:B------:R-:W-:Y:S01]  /*94c90*/  ULDC UR8, c[0x0][0x248] ;  /* 0x0000920000087ab9 */ /* 0x000fe20000000800 */
[----:B------:R1:W-:Y:S08]  /*94ca0*/  STL [R1+0x2b2c], R11 ;  /* 0x002b2c0b01007387 */ /* 0x0003f00000100800 */
[----:B------:R-:W-:-:S02]  /*94cb0*/  @P0 LOP3.LUT R10, R10, 0x2000000, RZ, 0xfc, !PT ;  /* 0x020000000a0a0812 */ /* 0x000fc400078efcff */
[----:B------:R-:W-:Y:S01]  /*94cc0*/  ISETP.GE.AND P0, PT, R31, UR12, PT ;  /* 0x0000000c1f007c0c */ /* 0x000fe2000bf06270 */
[----:B-1----:R-:W-:Y:S01]  /*94cd0*/  IMAD.U32 R11, RZ, RZ, UR15 ;  /* 0x0000000fff0b7e24 */ /* 0x002fe2000f8e00ff */
[----:B------:R1:W-:Y:S02]  /*94ce0*/  STL [R1+0x1c78], R0 ;  /* 0x001c780001007387 */ /* 0x0003e40000100800 */
[----:B------:R-:W-:Y:S02]  /*94cf0*/  ISETP.LT.AND P1, PT, R124, UR6, !P0 ;  /* 0x000000067c007c0c */ /* 0x000fe4000c721270 */
        /* <DEDUP_REMOVED lines=43> */
[----:B--2---:R-:W-:Y:S01]  /*94fb0*/  VIADD R0, R0, UR8 ;  /* 0x0000000800007c36 */ /* 0x004fe20008000000 */
[----:B-1----:R-:W-:Y:S01]  /*94fc0*/  MOV R11, UR9 ;  /* 0x00000009000b7c02 */ /* 0x002fe20008000f00 */
[----:B------:R-:W-:Y:S02]  /*94fd0*/  ULDC.64 UR8, c[0x0][0x228] ;  /* 0x00008a0000087ab9 */ /* 0x000fe40000000a00 */
[----:B------:R-:W-:Y:S01]  /*94fe0*/  UMOV UR4, UR8 ;  /* 0x0000000800047c82 */ /* 0x000fe20008000000 */
[----:B------:R-:W-:Y:S01]  /*94ff0*/  LOP3.LUT R10, R10, 0xffff7fff, RZ, 0xc0, !PT ;  /* 0xffff7fff0a0a7812 */ /* 0x000fe200078ec0ff */
[----:B------:R-:W-:Y:S01]  /*95000*/  VIADD R31, R3, 0x37 ;  /* 0x00000037031f7836 */ /* 0x000fe20000000000 */
[----:B------:R-:W-:Y:S01]  /*95010*/  ISETP.LT.AND P0, PT, R17, UR4, !P0 ;  /* 0x0000000411007c0c */ /* 0x000fe2000c701270 */
[----:B------:R1:W-:Y:S04]  /*95020*/  STL [R1+0x56c], R11 ;  /* 0x00056c0b01007387 */ /* 0x0003e80000100800 */
[----:B------:R-:W-:Y:S01]  /*95030*/  @P1 LOP3.LUT R10, R10, 0x8000, RZ, 0xfc, !PT ;  /* 0x000080000a0a1812 */ /* 0x000fe200078efcff */
[----:B------:R-:W-:-:S03]  /*95040*/  ULDC UR8, c[0x0][0x248] ;  /* 0x0000920000087ab9 */ /* 0x000fc60000000800 */
[----:B------:R-:W-:Y:S01]  /*95050*/  LOP3.LUT R10, R10, 0xffffefff, RZ, 0xc0, !PT ;  /* 0xffffefff0a0a7812 */ /* 0x000fe200078ec0ff */
[----:B-1----:R-:W-:Y:S01]  /*95060*/  IMAD.U32 R11, RZ, RZ, UR11 ;  /* 0x0000000bff0b7e24 */ /* 0x002fe2000f8e00ff */
[----:B------:R-:W-:Y:S02]  /*95070*/  ULDC.64 UR10, c[0x0][0x228] ;  /* 0x00008a00000a7ab9 */ /* 0x000fe40000000a00 */
[----:B------:R-:W-:Y:S02]  /*95080*/  @P0 LOP3.LUT R10, R10, 0x1000, RZ, 0xfc, !PT ;  /* 0x000010000a0a0812 */ /* 0x000fe400078efcff */
[----:B------:R-:W-:Y:S01]  /*95090*/  ISETP.GE.AND P0, PT, R31, UR14, PT ;  /* 0x0000000e1f007c0c */ /* 0x000fe2000bf06270 */
[----:B------:R-:W-:Y:S01]  /*950a0*/  UMOV UR6, UR10 ;  /* 0x0000000a00067c82 */ /* 0x000fe20008000000 */
[----:B------:R1:W-:Y:S01]  /*950b0*/  STL [R1+0x1c58], R0 ;  /* 0x001c580001007387 */ /* 0x0003e20000100800 */
[----:B------:R-:W-:Y:S01]  /*950c0*/  R2UR UR12, R60 ;  /* 0x000000003c0c72ca */ /* 0x000fe200000e0000 */
[----:B------:R-:W-:Y:S01]  /*950d0*/  ULDC.64 UR14, c[0x0][0x228] ;  /* 0x00008a00000e7ab9 */ /* 0x000fe20000000a00 */
[----:B------:R-:W-:Y:S01]  /*950e0*/  ISETP.LT.AND P1, PT, R124, UR6, !P0 ;  /* 0x000000067c007c0c */ /* 0x000fe2000c721270 */
[----:B------:R2:W-:Y:S01]  /*950f0*/  STL [R1+0x568], R11 ;  /* 0x0005680b01007387 */ /* 0x0005e20000100800 */
[----:B-1----:R-:W-:Y:S01]  /*95100*/  IADD3 R0, R0, UR8, RZ ;  /* 0x0000000800007c10 */ /* 0x002fe2000fffe0ff */
[----:B--2---:R-:W-:Y:S01]  /*95110*/  IMAD.U32 R11, RZ, RZ, UR9 ;  /* 0x00000009ff0b7e24 */ /* 0x004fe2000f8e00ff */
[----:B------:R-:W-:-:S02]  /*95120*/  ULDC.64 UR8, c[0x0][0x228] ;  /* 0x00008a0000087ab9 */ /* 0x000fc40000000a00 */
[----:B------:R-:W-:Y:S01]  /*95130*/  UMOV UR4, UR8 ;  /* 0x0000000800047c82 */ /* 0x000fe20008000000 */
        /* <DEDUP_REMOVED lines=44> */
[----:B------:R-:W-:Y:S01]  /*95400*/  UMOV UR6, UR18 ;  /* 0x0000001200067c82 */ /* 0x000fe20008000000 */
[----:B------:R-:W-:Y:S02]  /*95410*/  ULDC UR8, c[0x0][0x248] ;  /* 0x0000920000087ab9 */ /* 0x000fe40000000800 */
[----:B------:R-:W-:Y:S01]  /*95420*/  LOP3.LUT R10, R10, 0xfffffffe, RZ, 0xc0, !PT ;  /* 0xfffffffe0a0a7812 */ /* 0x000fe200078ec0ff */
[----:B------:R2:W-:Y:S01]  /*95430*/  STL [R1+0x1c38], R0 ;  /* 0x001c380001007387 */ /* 0x0005e20000100800 */
[----:B-1----:R-:W-:-:S05]  /*95440*/  MOV R11, UR15 ;  /* 0x0000000f000b7c02 */ /* 0x002fca0008000f00 */
        /* <DEDUP_REMOVED lines=8> */
[----:B------:R-:W-:-:S06]  /*954d0*/  R2UR UR10, R90 ;  /* 0x000000005a0a72ca */ /* 0x000fcc00000e0000 */
[----:B------:R-:W-:Y:S01]  /*954e0*/  @P1 LOP3.LUT R9, R9, 0x40000000, RZ, 0xfc, !PT ;  /* 0x4000000009091812 */ /* 0x000fe200078efcff */
[----:B------:R-:W-:Y:S01]  /*954f0*/  VIADD R31, R3, 0x33 ;  /* 0x00000033031f7836 */ /* 0x000fe20000000000 */
[----:B------:R-:W-:Y:S01]  /*95500*/  ISETP.LT.AND P0, PT, R17, UR4, !P0 ;  /* 0x0000000411007c0c */ /* 0x000fe2000c701270 */
[----:B------:R-:W-:Y:S01]  /*95510*/  STL [R1+0x52c], R11 ;  /* 0x00052c0b01007387 */ /* 0x000fe20000100800 */
[----:B------:R-:W-:Y:S01]  /*95520*/  LOP3.LUT R9, R9, 0xefffffff, RZ, 0xc0, !PT ;  /* 0xefffffff09097812 */ /* 0x000fe200078ec0ff */
[----:B------:R-:W-:Y:S02]  /*95530*/  ULDC UR8, c[0x0][0x248] ;  /* 0x0000920000087ab9 */ /* 0x000fe40000000800 */
[----:B------:R1:W-:Y:S08]  /*95540*/  STL [R1+0x2b30], R10 ;  /* 0x002b300a01007387 */ /* 0x0003f00000100800 */
[----:B------:R-:W-:Y:S01]  /*95550*/  @P0 LOP3.LUT R9, R9, 0x10000000, RZ, 0xfc, !PT ;  /* 0x1000000009090812 */ /* 0x000fe200078efcff */
[----:B-1----:R-:W-:Y:S01]  /*95560*/  IMAD.U32 R10, RZ, RZ, UR19 ;  /* 0x00000013ff0a7e24 */ /* 0x002fe2000f8e00ff */
[----:B------:R-:W-:Y:S01]  /*95570*/  ULDC.64 UR18, c[0x0][0x228] ;  /* 0x00008a0000127ab9 */ /* 0x000fe20000000a00 */
[----:B------:R-:W-:Y:S01]  /*95580*/  ISETP.GE.AND P0, PT, R31, UR10, PT ;  /* 0x0000000a1f007c0c */ /* 0x000fe2000bf06270 */
[----:B------:R-:W-:Y:S01]  /*95590*/  UMOV UR6, UR18 ;  /* 0x0000001200067c82 */ /* 0x000fe20008000000 */
[----:B------:R1:W-:Y:S01]  /*955a0*/  STL [R1+0x1c1c], R0 ;  /* 0x001c1c0001007387 */ /* 0x0003e20000100800 */
[----:B------:R-:W-:-:S02]  /*955b0*/  R2UR UR12, R77 ;  /* 0x000000004d0c72ca */ /* 0x000fc400000e0000 */
[----:B------:R-:W-:Y:S01]  /*955c0*/  LOP3.LUT R9, R9, 0xfbffffff, RZ, 0xc0, !PT ;  /* 0xfbffffff09097812 */ /* 0x000fe200078ec0ff */
[----:B------:R-:W-:Y:S01]  /*955d0*/  VIADD R31, R3, 0x32 ;  /* 0x00000032031f7836 */ /* 0x000fe20000000000 */
[----:B------:R-:W-:Y:S01]  /*955e0*/  ISETP.LT.AND P1, PT, R124, UR6, !P0 ;  /* 0x000000067c007c0c */ /* 0x000fe2000c721270 */
[----:B------:R2:W-:Y:S01]  /*955f0*/  STL [R1+0x528], R10 ;  /* 0x0005280a01007387 */ /* 0x0005e20000100800 */
[----:B------:R-:W-:Y:S01]  /*95600*/  ULDC.64 UR10, c[0x0][0x228] ;  /* 0x00008a00000a7ab9 */ /* 0x000fe20000000a00 */
[----:B-1----:R-:W-:Y:S01]  /*95610*/  VIADD R0, R0, UR8 ;  /* 0x0000000800007c36 */ /* 0x002fe20008000000 */
[----:B--2---:R-:W-:Y:S01]  /*95620*/  MOV R10, UR9 ;  /* 0x00000009000a7c02 */ /* 0x004fe20008000f00 */
[----:B------:R-:W-:Y:S02]  /*95630*/  ULDC.64 UR8, c[0x0][0x228] ;  /* 0x00008a0000087ab9 */ /* 0x000fe40000000a00 */
[----:B------:R-:W-:-:S06]  /*95640*/  UMOV UR4, UR8 ;  /* 0x0000000800047c82 */ /* 0x000fcc0008000000 */
[----:B------:R-:W-:Y:S01]  /*95650*/  @P1 LOP3.LUT R9, R9, 0x4000000, RZ, 0xfc, !PT ;  /* 0x0400000009091812 */ /* 0x000fe200078efcff */
[----:B------:R-:W-:Y:S01]  /*95660*/  UMOV UR6, UR10 ;  /* 0x0000000a00067c82 */ /* 0x000fe20008000000 */
[----:B------:R-:W-:Y:S01]  /*95670*/  ISETP.LT.AND P0, PT, R17, UR4, !P0 ;  /* 0x0000000411007c0c */ /* 0x000fe2000c701270 */
[----:B------:R1:W-:Y:S01]  /*95680*/  STL [R1+0x2b34], R10 ;  /* 0x002b340a01007387 */ /* 0x0003e20000100800 */
[----:B------:R-:W-:Y:S01]  /*95690*/  LOP3.LUT R9, R9, 0xff7fffff, RZ, 0xc0, !PT ;  /* 0xff7fffff09097812 */ /* 0x000fe200078ec0ff */
[----:B------:R-:W-:Y:S02]  /*956a0*/  ULDC UR8, c[0x0][0x248] ;  /* 0x0000920000087ab9 */ /* 0x000fe40000000800 */
[----:B------:R2:W-:Y:S08]  /*956b0*/  STL [R1+0x1c14], R0 ;  /* 0x001c140001007387 */ /* 0x0005f00000100800 */
[----:B------:R-:W-:-:S02]  /*956c0*/  @P0 LOP3.LUT R9, R9, 0x800000, RZ, 0xfc, !PT ;  /* 0x0080000009090812 */ /* 0x000fc400078efcff */
[----:B------:R-:W-:Y:S01]  /*956d0*/  ISETP.GE.AND P0, PT, R31, UR12, PT ;  /* 0x0000000c1f007c0c */ /* 0x000fe2000bf06270 */
[----:B-1----:R-:W-:-:S03]  /*956e0*/  IMAD.U32 R10, RZ, RZ, UR9 ;  /* 0x00000009ff0a7e24 */ /* 0x002fc6000f8e00ff */
[----:B------:R-:W-:Y:S02]  /*956f0*/  ISETP.LT.AND P1, PT, R124, UR6, !P0 ;  /* 0x000000067c007c0c */ /* 0x000fe4000c721270 */
[----:B--2---:R-:W-:Y:S01]  /*95700*/  IADD3 R0, R0, UR8, RZ ;  /* 0x0000000800007c10 */ /* 0x004fe2000fffe0ff */
[----:B------:R-:W-:Y:S02]  /*95710*/  ULDC.64 UR8, c[0x0][0x228] ;  /* 0x00008a0000087ab9 */ /* 0x000fe40000000a00 */
[----:B------:R-:W-:Y:S01]  /*95720*/  UMOV UR4, UR8 ;  /* 0x0000000800047c82 */ /* 0x000fe20008000000 */
[----:B------:R-:W-:Y:S01]  /*95730*/  R2UR UR14, R70 ;  /* 0x00000000460e72ca */ /* 0x000fe200000e0000 */
[----:B------:R-:W-:Y:S01]  /*95740*/  IMAD.U32 R11, RZ, RZ, UR19 ;  /* 0x00000013ff0b7e24 */ /* 0x000fe2000f8e00ff */
[----:B------:R-:W-:Y:S01]  /*95750*/  ISETP.LT.AND P0, PT, R17, UR4, !P0 ;  /* 0x0000000411007c0c */ /* 0x000fe2000c701270 */
[----:B------:R-:W-:Y:S01]  /*95760*/  ULDC UR8, c[0x0][0x248] ;  /* 0x0000920000087ab9 */ /* 0x000fe20000000800 */
[----:B------:R-:W-:Y:S01]  /*95770*/  LOP3.LUT R9, R9, 0xffbfffff, RZ, 0xc0, !PT ;  /* 0xffbfffff09097812 */ /* 0x000fe200078ec0ff */
[----:B------:R-:W-:-:S03]  /*95780*/  ULDC.64 UR18, c[0x0][0x228] ;  /* 0x00008a0000127ab9 */ /* 0x000fc60000000a00 */
[----:B------:R-:W-:Y:S01]  /*95790*/  @P1 LOP3.LUT R9, R9, 0x400000, RZ, 0xfc, !PT ;  /* 0x0040000009091812 */ /* 0x000fe200078efcff */
[----:B------:R-:W-:Y:S01]  /*957a0*/  STL [R1+0x2b38], R11 ;  /* 0x002b380b01007387 */ /* 0x000fe20000100800 */
[----:B------:R-:W-:Y:S02]  /*957b0*/  IADD3 R31, R3, 0x31, RZ ;  /* 0x00000031031f7810 */ /* 0x000fe40007ffe0ff */
[----:B------:R-:W-:Y:S01]  /*957c0*/  LOP3.LUT R9, R9, 0xfff7ffff, RZ, 0xc0, !PT ;  /* 0xfff7ffff09097812 */ /* 0x000fe200078ec0ff */
[----:B------:R1:W-:Y:S03]  /*957d0*/  STL [R1+0x50c], R10 ;  /* 0x00050c0a01007387 */ /* 0x0003e60000100800 */
[----:B------:R-:W-:Y:S02]  /*957e0*/  @P0 LOP3.LUT R9, R9, 0x80000, RZ, 0xfc, !PT ;  /* 0x0008000009090812 */ /* 0x000fe400078efcff */
[----:B------:R-:W-:Y:S01]  /*957f0*/  ISETP.GE.AND P0, PT, R31, UR14, PT ;  /* 0x0000000e1f007c0c */ /* 0x000fe2000bf06270 */
[----:B-1----:R-:W-:Y:S01]  /*95800*/  IMAD.U32 R10, RZ, RZ, UR11 ;  /* 0x0000000bff0a7e24 */ /* 0x002fe2000f8e00ff */
[----:B------:R-:W-:Y:S01]  /*95810*/  ULDC.64 UR10, c[0x0][0x228] ;  /* 0x00008a00000a7ab9 */ /* 0x000fe20000000a00 */
[----:B------:R1:W-:Y:S01]  /*95820*/  STL [R1+0x1c0c], R0 ;  /* 0x001c0c0001007387 */ /* 0x0003e20000100800 */
[----:B------:R-:W-:Y:S01]  /*95830*/  UMOV UR6, UR10 ;  /* 0x0000000a00067c82 */ /* 0x000fe20008000000 */
[----:B------:R-:W-:-:S02]  /*95840*/  R2UR UR16, R63 ;  /* 0x000000003f1072ca */ /* 0x000fc400000e0000 */
[----:B------:R-:W-:Y:S01]  /*95850*/  LOP3.LUT R9, R9, 0xfffbffff, RZ, 0xc0, !PT ;  /* 0xfffbffff09097812 */ /* 0x000fe200078ec0ff */
[----:B------:R-:W-:Y:S01]  /*95860*/  VIADD R31, R3, 0x30 ;  /* 0x00000030031f7836 */ /* 0x000fe20000000000 */
[----:B------:R-:W-:Y:S01]  /*95870*/  ISETP.LT.AND P1, PT, R124, UR6, !P0 ;  /* 0x000000067c007c0c */ /* 0x000fe2000c721270 */
[----:B------:R2:W-:Y:S01]  /*95880*/  STL [R1+0x508], R10 ;  /* 0x0005080a01007387 */ /* 0x0005e20000100800 */
[----:B------:R-:W-:Y:S01]  /*95890*/  ULDC.64 UR14, c[0x0][0x228] ;  /* 0x00008a00000e7ab9 */ /* 0x000fe20000000a00 */
[----:B-1----:R-:W-:Y:S02]  /*958a0*/  VIADD R0, R0, UR8 ;  /* 0x0000000800007c36 */ /* 0x002fe40008000000 */
        /* <DEDUP_REMOVED lines=10> */
[----:B-1----:R-:W-:-:S08]  /*95950*/  IMAD.U32 R10, RZ, RZ, UR11 ;  /* 0x0000000bff0a7e24 */ /* 0x002fd0000f8e00ff */
        /* <DEDUP_REMOVED lines=38> */
[----:B-1----:R-:W-:-:S05]  /*95bc0*/  IMAD.U32 R10, RZ, RZ, UR15 ;  /* 0x0000000fff0a7e24 */ /* 0x002fca000f8e00ff */
        /* <DEDUP_REMOVED lines=8> */
[----:B------:R-:W-:-:S02]  /*95c50*/  R2UR UR10, R95 ;  /* 0x000000005f0a72ca */ /* 0x000fc400000e0000 */
[----:B------:R-:W-:Y:S01]  /*95c60*/  LOP3.LUT R9, R9, 0xffffffdf, RZ, 0xc0, !PT ;  /* 0xffffffdf09097812 */ /* 0x000fe200078ec0ff */
[----:B------:R1:W-:Y:S01]  /*95c70*/  STL [R1+0x4cc], R10 ;  /* 0x0004cc0a01007387 */ /* 0x0003e20000100800 */
[----:B------:R-:W-:Y:S01]  /*95c80*/  ISETP.LT.AND P0, PT, R17, UR4, !P0 ;  /* 0x0000000411007c0c */ /* 0x000fe2000c701270 */
[----:B------:R-:W-:Y:S02]  /*95c90*/  VIADD R31, R3, 0x2d ;  /* 0x0000002d031f7836 */ /* 0x000fe40000000000 */
[----:B------:R-:W-:Y:S01]  /*95ca0*/  @P1 LOP3.LUT R9, R9, 0x20, RZ, 0xfc, !PT ;  /* 0x0000002009091812 */ /* 0x000fe200078efcff */
[----:B------:R2:W-:Y:S01]  /*95cb0*/  STL [R1+0x1bdc], R0 ;  /* 0x001bdc0001007387 */ /* 0x0005e20000100800 */
[----:B------:R-:W-:Y:S02]  /*95cc0*/  ULDC UR8, c[0x0][0x248] ;  /* 0x0000920000087ab9 */ /* 0x000fe40000000800 */
[----:B------:R-:W-:Y:S01]  /*95cd0*/  LOP3.LUT R9, R9, 0xfffffffb, RZ, 0xc0, !PT ;  /* 0xfffffffb09097812 */ /* 0x000fe200078ec0ff */
[----:B-1----:R-:W-:Y:S01]  /*95ce0*/  IMAD.U32 R10, RZ, RZ, UR19 ;  /* 0x00000013ff0a7e24 */ /* 0x002fe2000f8e00ff */
[----:B------:R-:W-:-:S04]  /*95cf0*/  ULDC.64 UR18, c[0x0][0x228] ;  /* 0x00008a0000127ab9 */ /* 0x000fc80000000a00 */
[----:B------:R-:W-:Y:S01]  /*95d00*/  @P0 LOP3.LUT R9, R9, 0x4, RZ, 0xfc, !PT ;  /* 0x0000000409090812 */ /* 0x000fe200078efcff */
[----:B------:R1:W-:Y:S01]  /*95d10*/  STL [R1+0x4c8], R10 ;  /* 0x0004c80a01007387 */ /* 0x0003e20000100800 */
[----:B--2---:R-:W-:Y:S02]  /*95d20*/  IADD3 R0, R0, UR8, RZ ;  /* 0x0000000800007c10 */ /* 0x004fe4000fffe0ff */
[----:B------:R-:W-:Y:S01]  /*95d30*/  ISETP.GE.AND P0, PT, R31, UR10, PT ;  /* 0x0000000a1f007c0c */ /* 0x000fe2000bf06270 */
[----:B------:R-:W-:Y:S01]  /*95d40*/  UMOV UR6, UR18 ;  /* 0x0000001200067c82 */ /* 0x000fe20008000000 */
[----:B-1----:R-:W-:Y:S01]  /*95d50*/  IMAD.U32 R10, RZ, RZ, UR9 ;  /* 0x00000009ff0a7e24 */ /* 0x002fe2000f8e00ff */
[----:B------:R-:W-:Y:S01]  /*95d60*/  ULDC.64 UR8, c[0x0][0x228] ;  /* 0x00008a0000087ab9 */ /* 0x000fe20000000a00 */
[----:B------:R-:W-:Y:S01]  /*95d70*/  ISETP.LT.AND P1, PT, R124, UR6, !P0 ;  /* 0x000000067c007c0c */ /* 0x000fe2000c721270 */
[----:B------:R-:W-:Y:S01]  /*95d80*/  UMOV UR4, UR8 ;  /* 0x0000000800047c82 */ /* 0x000fe20008000000 */
[----:B------:R-:W-:-:S02]  /*95d90*/  R2UR UR16, R83 ;  /* 0x00000000531072ca */ /* 0x000fc400000e0000 */
[----:B------:R-:W-:Y:S01]  /*95da0*/  IADD3 R31, R3, 0x2c, RZ ;  /* 0x0000002c031f7810 */ /* 0x000fe20007ffe0ff */
[----:B------:R1:W-:Y:S01]  /*95db0*/  STL [R1+0x4c4], R10 ;  /* 0x0004c40a01007387 */ /* 0x0003e20000100800 */
[----:B------:R-:W-:Y:S01]  /*95dc0*/  ISETP.LT.AND P0, PT, R17, UR4, !P0 ;  /* 0x0000000411007c0c */ /* 0x000fe2000c701270 */
[----:B------:R-:W-:Y:S01]  /*95dd0*/  ULDC.64 UR10, c[0x0][0x228] ;  /* 0x00008a00000a7ab9 */ /* 0x000fe20000000a00 */
[----:B------:R-:W-:Y:S01]  /*95de0*/  LOP3.LUT R9, R9, 0xfffffffe, RZ, 0xc0, !PT ;  /* 0xfffffffe09097812 */ /* 0x000fe200078ec0ff */
[----:B------:R-:W-:Y:S01]  /*95df0*/  UMOV UR6, UR10 ;  /* 0x0000000a00067c82 */ /* 0x000fe20008000000 */
[----:B------:R2:W-:Y:S01]  /*95e00*/  STL [R1+0x1bd0], R0 ;  /* 0x001bd00001007387 */ /* 0x0005e20000100800 */
[----:B------:R-:W-:Y:S02]  /*95e10*/  ULDC UR8, c[0x0][0x248] ;  /* 0x0000920000087ab9 */ /* 0x000fe40000000800 */
[----:B------:R-:W-:Y:S01]  /*95e20*/  @P1 LOP3.LUT R9, R9, 0x1, RZ, 0xfc, !PT ;  /* 0x0000000109091812 */ /* 0x000fe200078efcff */
[----:B-1----:R-:W-:Y:S01]  /*95e30*/  IMAD.U32 R10, RZ, RZ, UR19 ;  /* 0x00000013ff0a7e24 */ /* 0x002fe2000f8e00ff */
[----:B------:R-:W-:Y:S01]  /*95e40*/  R2UR UR14, R75 ;  /* 0x000000004b0e72ca */ /* 0x000fe200000e0000 */
[----:B------:R-:W-:-:S03]  /*95e50*/  ULDC.64 UR18, c[0x0][0x228] ;  /* 0x00008a0000127ab9 */ /* 0x000fc60000000a00 */
        /* <DEDUP_REMOVED lines=11> */
[----:B------:R-:W-:Y:S03]  /*95f10*/  STL [R1+0x4ac], R10 ;  /* 0x0004ac0a01007387 */ /* 0x000fe60000100800 */
[----:B------:R-:W-:Y:S01]  /*95f20*/  @P1 LOP3.LUT R8, R8, 0x10000000, RZ, 0xfc, !PT ;  /* 0x1000000008081812 */ /* 0x000fe200078efcff */
[----:B------:R-:W-:-:S03]  /*95f30*/  ULDC UR8, c[0x0][0x248] ;  /* 0x0000920000087ab9 */ /* 0x000fc60000000800 */
[----:B------:R-:W-:Y:S01]  /*95f40*/  LOP3.LUT R8, R8, 0xfbffffff, RZ, 0xc0, !PT ;  /* 0xfbffffff08087812 */ /* 0x000fe200078ec0ff */
[----:B------:R1:W-:Y:S04]  /*95f50*/  STL [R1+0x2b3c], R9 ;  /* 0x002b3c0901007387 */ /* 0x0003e80000100800 */
        /* <DEDUP_REMOVED lines=23> */
[----:B-1----:R-:W-:-:S08]  /*960d0*/  MOV R9, UR11 ;  /* 0x0000000b00097c02 */ /* 0x002fd00008000f00 */
        /* <DEDUP_REMOVED lines=125> */
[----:B------:R-:W-:Y:S02]  /*968b0*/  R2UR UR7, R59 ;  /* 0x000000003b0772ca */ /* 0x000fe400000e0000 */
[----:B------:R-:W-:Y:S02]  /*968c0*/  LOP3.LUT R7, R7, 0xfbffffff, RZ, 0xc0, !PT ;  /* 0xfbffffff07077812 */ /* 0x000fe400078ec0ff */
[----:B-1----:R-:W-:Y:S01]  /*968d0*/  MOV R8, UR9 ;  /* 0x0000000900087c02 */ /* 0x002fe20008000f00 */
[----:B------:R-:W-:Y:S02]  /*968e0*/  ULDC.64 UR8, c[0x0][0x228] ;  /* 0x00008a0000087ab9 */ /* 0x000fe40000000a00 */
[----:B------:R-:W-:-:S03]  /*968f0*/  UMOV UR4, UR8 ;  /* 0x0000000800047c82 */ /* 0x000fc60008000000 */
[----:B------:R-:W-:Y:S01]  /*96900*/  @P1 LOP3.LUT R7, R7, 0x4000000, RZ, 0xfc, !PT ;  /* 0x0400000007071812 */ /* 0x000fe200078efcff */
[----:B------:R-:W-:Y:S01]  /*96910*/  VIADD R31, R3, 0x23 ;  /* 0x00000023031f7836 */ /* 0x000fe20000000000 */
[----:B------:R-:W-:Y:S01]  /*96920*/  ISETP.LT.AND P0, PT, R17, UR4, !P0 ;  /* 0x0000000411007c0c */ /* 0x000fe2000c701270 */
[----:B------:R-:W-:Y:S01]  /*96930*/  IMAD.U32 R12, RZ, RZ, UR15 ;  /* 0x0000000fff0c7e24 */ /* 0x000fe2000f8e00ff */
[----:B------:R-:W-:Y:S01]  /*96940*/  LOP3.LUT R7, R7, 0xfeffffff, RZ, 0xc0, !PT ;  /* 0xfeffffff07077812 */ /* 0x000fe200078ec0ff */
[----:B------:R-:W-:Y:S01]  /*96950*/  ULDC.64 UR14, c[0x0][0x228] ;  /* 0x00008a00000e7ab9 */ /* 0x000fe20000000a00 */
[----:B------:R-:W-:Y:S01]  /*96960*/  STL [R1+0x3ec], R8 ;  /* 0x0003ec0801007387 */ /* 0x000fe20000100800 */
[----:B------:R-:W-:Y:S01]  /*96970*/  UMOV UR6, UR14 ;  /* 0x0000000e00067c82 */ /* 0x000fe20008000000 */
[----:B------:R-:W-:-:S07]  /*96980*/  ULDC UR8, c[0x0][0x248] ;  /* 0x0000920000087ab9 */ /* 0x000fce0000000800 */
[----:B------:R-:W-:Y:S02]  /*96990*/  @P0 LOP3.LUT R7, R7, 0x1000000, RZ, 0xfc, !PT ;  /* 0x0100000007070812 */ /* 0x000fe400078efcff */
[----:B------:R-:W-:Y:S01]  /*969a0*/  ISETP.GE.AND P0, PT, R31, UR7, PT ;  /* 0x000000071f007c0c */ /* 0x000fe2000bf06270 */
[----:B------:R1:W-:Y:S03]  /*969b0*/  STL [R1+0x1b60], R0 ;  /* 0x001b600001007387 */ /* 0x0003e60000100800 */
[----:B------:R-:W-:Y:S01]  /*969c0*/  ISETP.LT.AND P1, PT, R124, UR6, !P0 ;  /* 0x000000067c007c0c */ /* 0x000fe2000c721270 */
[----:B------:R-:W-:Y:S01]  /*969d0*/  IMAD.U32 R13, RZ, RZ, UR9 ;  /* 0x00000009ff0d7e24 */ /* 0x000fe2000f8e00ff */
[----:B-1----:R-:W-:Y:S01]  /*969e0*/  IADD3 R0, R0, UR8, RZ ;  /* 0x0000000800007c10 */ /* 0x002fe2000fffe0ff */
[----:B------:R-:W-:Y:S02]  /*969f0*/  ULDC.64 UR8, c[0x0][0x228] ;  /* 0x00008a0000087ab9 */ /* 0x000fe40000000a00 */
[----:B------:R-:W-:Y:S01]  /*96a00*/  UMOV UR4, UR8 ;  /* 0x0000000800047c82 */ /* 0x000fe20008000000 */
[----:B------:R-:W-:-:S02]  /*96a10*/  R2UR UR12, R108 ;  /* 0x000000006c0c72ca */ /* 0x000fc400000e0000 */
[----:B------:R-:W-:Y:S02]  /*96a20*/  LOP3.LUT R7, R7, 0xffbfffff, RZ, 0xc0, !PT ;  /* 0xffbfffff07077812 */ /* 0x000fe400078ec0ff */
[----:B------:R-:W-:Y:S01]  /*96a30*/  IADD3 R31, R3, 0x22, RZ ;  /* 0x00000022031f7810 */ /* 0x000fe20007ffe0ff */
[----:B------:R-:W-:Y:S01]  /*96a40*/  IMAD.U32 R8, RZ, RZ, UR15 ;  /* 0x0000000fff087e24 */ /* 0x000fe2000f8e00ff */
[----:B------:R-:W-:Y:S01]  /*96a50*/  ISETP.LT.AND P0, PT, R17, UR4, !P0 ;  /* 0x0000000411007c0c */ /* 0x000fe2000c701270 */
[----:B------:R-:W-:Y:S01]  /*96a60*/  UMOV UR6, UR18 ;  /* 0x0000001200067c82 */ /* 0x000fe20008000000 */
[----:B------:R-:W-:Y:S01]  /*96a70*/  @P1 LOP3.LUT R7, R7, 0x400000, RZ, 0xfc, !PT ;  /* 0x0040000007071812 */ /* 0x000fe200078efcff */
[----:B------:R-:W-:Y:S01]  /*96a80*/  STL [R1+0x2b44], R12 ;  /* 0x002b440c01007387 */ /* 0x000fe20000100800 */
[----:B------:R-:W-:Y:S02]  /*96a90*/  ULDC UR8, c[0x0][0x248] ;  /* 0x0000920000087ab9 */ /* 0x000fe40000000800 */
[----:B------:R-:W-:Y:S01]  /*96aa0*/  LOP3.LUT R7, R7, 0xfff7ffff, RZ, 0xc0, !PT ;  /* 0xfff7ffff07077812 */ /* 0x000fe200078ec0ff */
[----:B------:R-:W-:Y:S06]  /*96ab0*/  STL [R1+0x2b48], R13 ;  /* 0x002b480d01007387 */ /* 0x000fec0000100800 */
[----:B------:R-:W-:-:S02]  /*96ac0*/  @P0 LOP3.LUT R7, R7, 0x80000, RZ, 0xfc, !PT ;  /* 0x0008000007070812 */ /* 0x000fc400078efcff */
[----:B------:R-:W-:Y:S01]  /*96ad0*/  ISETP.GE.AND P0, PT, R31, UR12, PT ;  /* 0x0000000c1f007c0c */ /* 0x000fe2000bf06270 */
[----:B------:R1:W-:Y:S03]  /*96ae0*/  STL [R1+0x1b58], R0 ;  /* 0x001b580001007387 */ /* 0x0003e60000100800 */
[----:B------:R-:W-:Y:S01]  /*96af0*/  ISETP.LT.AND P1, PT, R124, UR6, !P0 ;  /* 0x000000067c007c0c */ /* 0x000fe2000c721270 */
[----:B------:R2:W-:Y:S01]  /*96b00*/  STL [R1+0x3e0], R8 ;  /* 0x0003e00801007387 */ /* 0x0005e20000100800 */
[----:B-1----:R-:W-:Y:S02]  /*96b10*/  VIADD R0, R0, UR8 ;  /* 0x0000000800007c36 */ /* 0x002fe40008000000 */
[----:B--2---:R-:W-:Y:S01]  /*96b20*/  IMAD.U32 R8, RZ, RZ, UR9 ;  /* 0x00000009ff087e24 */ /* 0x004fe2000f8e00ff */
[----:B------:R-:W-:Y:S02]  /*96b30*/  ULDC.64 UR8, c[0x0][0x228] ;  /* 0x00008a0000087ab9 */ /* 0x000fe40000000a00 */
[----:B------:R-:W-:Y:S01]  /*96b40*/  UMOV UR4, UR8 ;  /* 0x0000000800047c82 */ /* 0x000fe20008000000 */
[----:B------:R-:W-:-:S02]  /*96b50*/  R2UR UR10, R104 ;  /* 0x00000000680a72ca */ /* 0x000fc400000e0000 */
        /* <DEDUP_REMOVED lines=80> */
[----:B------:R-:W-:-:S02]  /*97060*/  R2UR UR5, R62 ;  /* 0x000000003e0572ca */ /* 0x000fc400000e0000 */
        /* <DEDUP_REMOVED lines=63> */
[----:B------:R-:W-:Y:S01]  /*97460*/  UMOV UR6, UR10 ;  /* 0x0000000a00067c82 */ /* 0x000fe20008000000 */
[----:B------:R-:W-:Y:S01]  /*97470*/  ISETP.LT.AND P0, PT, R17, UR4, !P0 ;  /* 0x0000000411007c0c */ /* 0x000fe2000c701270 */
[----:B------:R-:W-:Y:S01]  /*97480*/  STL [R1+0x364], R7 ;  /* 0x0003640701007387 */ /* 0x000fe20000100800 */
[----:B------:R-:W-:Y:S01]  /*97490*/  LOP3.LUT R6, R6, 0xfffdffff, RZ, 0xc0, !PT ;  /* 0xfffdffff06067812 */ /* 0x000fe200078ec0ff */
[----:B------:R-:W-:Y:S01]  /*974a0*/  ULDC UR8, c[0x0][0x248] ;  /* 0x0000920000087ab9 */ /* 0x000fe20000000800 */
[----:B------:R-:W-:Y:S01]  /*974b0*/  MOV R18, UR9 ;  /* 0x0000000900127c02 */ /* 0x000fe20008000f00 */
[----:B------:R1:W-:Y:S08]  /*974c0*/  STL [R1+0x1afc], R0 ;  /* 0x001afc0001007387 */ /* 0x0003f00000100800 */
[----:B------:R-:W-:-:S02]  /*974d0*/  @P0 LOP3.LUT R6, R6, 0x20000, RZ, 0xfc, !PT ;  /* 0x0002000006060812 */ /* 0x000fc400078efcff */
[----:B------:R-:W-:Y:S01]  /*974e0*/  ISETP.GE.AND P0, PT, R31, UR12, PT ;  /* 0x0000000c1f007c0c */ /* 0x000fe2000bf06270 */
[----:B-1----:R-:W-:Y:S01]  /*974f0*/  VIADD R0, R0, UR8 ;  /* 0x0000000800007c36 */ /* 0x002fe20008000000 */
[----:B------:R-:W-:Y:S02]  /*97500*/  ULDC.64 UR8, c[0x0][0x228] ;  /* 0x00008a0000087ab9 */ /* 0x000fe40000000a00 */
[----:B------:R-:W-:Y:S01]  /*97510*/  ISETP.LT.AND P1, PT, R124, UR6, !P0 ;  /* 0x000000067c007c0c */ /* 0x000fe2000c721270 */
[----:B------:R-:W-:Y:S01]  /*97520*/  UMOV UR4, UR8 ;  /* 0x0000000800047c82 */ /* 0x000fe20008000000 */
[----:B------:R-:W-:Y:S02]  /*97530*/  R2UR UR14, R91 ;  /* 0x000000005b0e72ca */ /* 0x000fe400000e0000 */
[----:B------:R-:W-:Y:S01]  /*97540*/  LOP3.LUT R6, R6, 0xfffeffff, RZ, 0xc0, !PT ;  /* 0xfffeffff06067812 */ /* 0x000fe200078ec0ff */
[----:B------:R-:W-:Y:S01]  /*97550*/  VIADD R31, R3, 0x19 ;  /* 0x00000019031f7836 */ /* 0x000fe20000000000 */
[----:B------:R-:W-:Y:S01]  /*97560*/  ISETP.LT.AND P0, PT, R17, UR4, !P0 ;  /* 0x0000000411007c0c */ /* 0x000fe2000c701270 */
[----:B------:R-:W-:Y:S01]  /*97570*/  IMAD.U32 R7, RZ, RZ, UR19 ;  /* 0x00000013ff077e24 */ /* 0x000fe2000f8e00ff */
[----:B------:R-:W-:Y:S01]  /*97580*/  ULDC UR8, c[0x0][0x248] ;  /* 0x0000920000087ab9 */ /* 0x000fe20000000800 */
[----:B------:R-:W-:Y:S01]  /*97590*/  IMAD.U32 R19, RZ, RZ, UR11 ;  /* 0x0000000bff137e24 */ /* 0x000fe2000f8e00ff */
[----:B------:R-:W-:Y:S01]  /*975a0*/  ULDC.64 UR10, c[0x0][0x228] ;  /* 0x00008a00000a7ab9 */ /* 0x000fe20000000a00 */
[----:B------:R-:W-:-:S02]  /*975b0*/  IMAD.U32 R20, RZ, RZ, UR9 ;  /* 0x00000009ff147e24 */ /* 0x000fc4000f8e00ff */
[----:B------:R-:W-:Y:S01]  /*975c0*/  @P1 LOP3.LUT R6, R6, 0x10000, RZ, 0xfc, !PT ;  /* 0x0001000006061812 */ /* 0x000fe200078efcff */
[----:B------:R-:W-:-:S03]  /*975d0*/  ULDC.64 UR18, c[0x0][0x228] ;  /* 0x00008a0000127ab9 */ /* 0x000fc60000000a00 */
[----:B------:R-:W-:Y:S01]  /*975e0*/  LOP3.LUT R6, R6, 0xffffdfff, RZ, 0xc0, !PT ;  /* 0xffffdfff06067812 */ /* 0x000fe200078ec0ff */
[----:B------:R-:W-:-:S03]  /*975f0*/  UMOV UR6, UR10 ;  /* 0x0000000a00067c82 */ /* 0x000fc60008000000 */
[----:B------:R-:W-:Y:S02]  /*97600*/  @P0 LOP3.LUT R6, R6, 0x2000, RZ, 0xfc, !PT ;  /* 0x0000200006060812 */ /* 0x000fe400078efcff */
[----:B------:R-:W-:Y:S01]  /*97610*/  ISETP.GE.AND P0, PT, R31, UR14, PT ;  /* 0x0000000e1f007c0c */ /* 0x000fe2000bf06270 */
[----:B------:R-:W-:Y:S03]  /*97620*/  STL [R1+0x360], R7 ;  /* 0x0003600701007387 */ /* 0x000fe60000100800 */
[----:B------:R-:W-:Y:S01]  /*97630*/  ISETP.LT.AND P1, PT, R124, UR6, !P0 ;  /* 0x000000067c007c0c */ /* 0x000fe2000c721270 */
[----:B------:R-:W-:Y:S04]  /*97640*/  STL [R1+0x2b50], R18 ;  /* 0x002b501201007387 */ /* 0x000fe80000100800 */
[----:B------:R1:W-:Y:S01]  /*97650*/  STL [R1+0x1af0], R0 ;  /* 0x001af00001007387 */ /* 0x0003e20000100800 */
[----:B------:R-:W-:-:S02]  /*97660*/  R2UR UR16, R81 ;  /* 0x00000000511072ca */ /* 0x000fc400000e0000 */
[----:B------:R-:W-:Y:S02]  /*97670*/  LOP3.LUT R6, R6, 0xffffefff, RZ, 0xc0, !PT ;  /* 0xffffefff06067812 */ /* 0x000fe400078ec0ff */
[----:B-1----:R-:W-:Y:S01]  /*97680*/  IADD3 R0, R0, UR8, RZ ;  /* 0x0000000800007c10 */ /* 0x002fe2000fffe0ff */
[----:B------:R-:W-:Y:S02]  /*97690*/  ULDC.64 UR8, c[0x0][0x228] ;  /* 0x00008a0000087ab9 */ /* 0x000fe40000000a00 */
[----:B------:R-:W-:Y:S01]  /*976a0*/  UMOV UR4, UR8 ;  /* 0x0000000800047c82 */ /* 0x000fe20008000000 */
[----:B------:R-:W-:Y:S02]  /*976b0*/  @P1 LOP3.LUT R6, R6, 0x1000, RZ, 0xfc, !PT ;  /* 0x0000100006061812 */ /* 0x000fe400078efcff */
[----:B------:R-:W-:Y:S01]  /*976c0*/  IADD3 R31, R3, 0x18, RZ ;  /* 0x00000018031f7810 */ /* 0x000fe20007ffe0ff */
[----:B------:R-:W-:Y:S01]  /*976d0*/  IMAD.U32 R21, RZ, RZ, UR11 ;  /* 0x0000000bff157e24 */ /* 0x000fe2000f8e00ff */
[----:B------:R-:W-:Y:S01]  /*976e0*/  ISETP.LT.AND P0, PT, R17, UR4, !P0 ;  /* 0x0000000411007c0c */ /* 0x000fe2000c701270 */
[----:B------:R-:W-:Y:S01]  /*976f0*/  ULDC.64 UR10, c[0x0][0x228] ;  /* 0x00008a00000a7ab9 */ /* 0x000fe20000000a00 */
[----:B------:R-:W-:Y:S01]  /*97700*/  LOP3.LUT R6, R6, 0xfffffdff, RZ, 0xc0, !PT ;  /* 0xfffffdff06067812 */ /* 0x000fe200078ec0ff */
[----:B------:R-:W-:Y:S01]  /*97710*/  UMOV UR6, UR10 ;  /* 0x0000000a00067c82 */ /* 0x000fe20008000000 */
[----:B------:R-:W-:Y:S01]  /*97720*/  STL [R1+0x2b54], R19 ;  /* 0x002b541301007387 */ /* 0x000fe20000100800 */
[----:B------:R-:W-:-:S08]  /*97730*/  ULDC UR8, c[0x0][0x248] ;  /* 0x0000920000087ab9 */ /* 0x000fd00000000800 */
[----:B------:R-:W-:Y:S02]  /*97740*/  @P0 LOP3.LUT R6, R6, 0x200, RZ, 0xfc, !PT ;  /* 0x0000020006060812 */ /* 0x000fe400078efcff */
[----:B------:R-:W-:Y:S01]  /*97750*/  ISETP.GE.AND P0, PT, R31, UR16, PT ;  /* 0x000000101f007c0c */ /* 0x000fe2000bf06270 */
[----:B------:R-:W-:Y:S03]  /*97760*/  STL [R1+0x2b58], R20 ;  /* 0x002b581401007387 */ /* 0x000fe60000100800 */
[----:B------:R-:W-:Y:S01]  /*97770*/  ISETP.LT.AND P1, PT, R124, UR6, !P0 ;  /* 0x000000067c007c0c */ /* 0x000fe2000c721270 */
[----:B------:R1:W-:Y:S01]  /*97780*/  STL [R1+0x1ae4], R0 ;  /* 0x001ae40001007387 */ /* 0x0003e20000100800 */
[----:B------:R-:W-:Y:S01]  /*97790*/  IMAD.U32 R22, RZ, RZ, UR9 ;  /* 0x00000009ff167e24 */ /* 0x000fe2000f8e00ff */
[----:B------:R-:W-:Y:S02]  /*977a0*/  R2UR UR7, R66 ;  /* 0x00000000420772ca */ /* 0x000fe400000e0000 */
[----:B------:R-:W-:Y:S01]  /*977b0*/  LOP3.LUT R6, R6, 0xffffff7f, RZ, 0xc0, !PT ;  /* 0xffffff7f06067812 */ /* 0x000fe200078ec0ff */
[----:B-1----:R-:W-:Y:S01]  /*977c0*/  VIADD R0, R0, UR8 ;  /* 0x0000000800007c36 */ /* 0x002fe20008000000 */
[----:B------:R-:W-:-:S02]  /*977d0*/  ULDC.64 UR8, c[0x0][0x228] ;  /* 0x00008a0000087ab9 */ /* 0x000fc40000000a00 */
[----:B------:R-:W-:-:S04]  /*977e0*/  UMOV UR4, UR8 ;  /* 0x0000000800047c82 */ /* 0x000fc80008000000 */
        /* <DEDUP_REMOVED lines=22> */
[----:B------:R-:W-:Y:S02]  /*97950*/  ISETP.LT.AND P0, PT, R17, UR4, !P0 ;  /* 0x0000000411007c0c */ /* 0x000fe4000c701270 */
[----:B------:R-:W-:Y:S01]  /*97960*/  MOV R29, UR11 ;  /* 0x0000000b001d7c02 */ /* 0x000fe20008000f00 */
[----:B------:R-:W-:Y:S01]  /*97970*/  ULDC.64 UR10, c[0x0][0x228] ;  /* 0x00008a00000a7ab9 */ /* 0x000fe20000000a00 */
[----:B------:R-:W-:Y:S01]  /*97980*/  LOP3.LUT R6, R6, 0xfffffffe, RZ, 0xc0, !PT ;  /* 0xfffffffe06067812 */ /* 0x000fe200078ec0ff */
[----:B------:R-:W-:Y:S01]  /*97990*/  UMOV UR6, UR10 ;  /* 0x0000000a00067c82 */ /* 0x000fe20008000000 */
[----:B------:R-:W-:Y:S01]  /*979a0*/  STL [R1+0x2b64], R23 ;  /* 0x002b641701007387 */ /* 0x000fe20000100800 */
[----:B------:R-:W-:-:S06]  /*979b0*/  ULDC UR8, c[0x0][0x248] ;  /* 0x0000920000087ab9 */ /* 0x000fcc0000000800 */
[----:B------:R-:W-:Y:S02]  /*979c0*/  @P0 LOP3.LUT R6, R6, 0x1, RZ, 0xfc, !PT ;  /* 0x0000000106060812 */ /* 0x000fe400078efcff */
[----:B------:R-:W-:Y:S01]  /*979d0*/  ISETP.GE.AND P0, PT, R31, UR12, PT ;  /* 0x0000000c1f007c0c */ /* 0x000fe2000bf06270 */
[----:B------:R-:W-:Y:S03]  /*979e0*/  STL [R1+0x2b68], R15 ;  /* 0x002b680f01007387 */ /* 0x000fe60000100800 */
[----:B------:R-:W-:Y:S01]  /*979f0*/  ISETP.LT.AND P1, PT, R124, UR6, !P0 ;  /* 0x000000067c007c0c */ /* 0x000fe2000c721270 */
[----:B------:R1:W-:Y:S01]  /*97a00*/  STL [R1+0x1ad4], R0 ;  /* 0x001ad40001007387 */ /* 0x0003e20000100800 */
[----:B------:R-:W-:Y:S01]  /*97a10*/  IMAD.U32 R16, RZ, RZ, UR9 ;  /* 0x00000009ff107e24 */ /* 0x000fe2000f8e00ff */
[----:B------:R-:W-:Y:S01]  /*97a20*/  R2UR UR7, R111 ;  /* 0x000000006f0772ca */ /* 0x000fe200000e0000 */
[----:B-1----:R-:W-:Y:S01]  /*97a30*/  VIADD R0, R0, UR8 ;  /* 0x0000000800007c36 */ /* 0x002fe20008000000 */
[----:B------:R-:W-:-:S02]  /*97a40*/  ULDC.64 UR8, c[0x0][0x228] ;  /* 0x00008a0000087ab9 */ /* 0x000fc40000000a00 */
[----:B------:R-:W-:-:S06]  /*97a50*/  UMOV UR4, UR8 ;  /* 0x0000000800047c82 */ /* 0x000fcc0008000000 */
        /* <DEDUP_REMOVED lines=8> */
[----:B------:R-:W-:Y:S02]  /*97ae0*/  ULDC UR8, c[0x0][0x248] ;  /* 0x0000920000087ab9 */ /* 0x000fe40000000800 */
[----:B------:R-:W-:Y:S05]  /*97af0*/  STL [R1+0x2b70], R16 ;  /* 0x002b701001007387 */ /* 0x000fea0000100800 */
[----:B------:R-:W-:-:S02]  /*97b00*/  @P0 LOP3.LUT R5, R5, 0x10000000, RZ, 0xfc, !PT ;  /* 0x1000000005050812 */ /* 0x000fc400078efcff */
[----:B------:R-:W-:Y:S01]  /*97b10*/  ISETP.GE.AND P0, PT, R31, UR7, PT ;  /* 0x000000071f007c0c */ /* 0x000fe2000bf06270 */
[----:B------:R-:W-:Y:S03]  /*97b20*/  STL [R1+0x2b74], R6 ;  /* 0x002b740601007387 */ /* 0x000fe60000100800 */
[----:B------:R-:W-:Y:S01]  /*97b30*/  ISETP.LT.AND P1, PT, R124, UR6, !P0 ;  /* 0x000000067c007c0c */ /* 0x000fe2000c721270 */
[----:B------:R1:W-:Y:S01]  /*97b40*/  STL [R1+0x1ac0], R0 ;  /* 0x001ac00001007387 */ /* 0x0003e20000100800 */
[----:B------:R-:W-:Y:S02]  /*97b50*/  MOV R24, UR9 ;  /* 0x0000000900187c02 */ /* 0x000fe40008000f00 */
[----:B------:R-:W-:Y:S02]  /*97b60*/  R2UR UR14, R102 ;  /* 0x00000000660e72ca */ /* 0x000fe400000e0000 */
[----:B------:R-:W-:Y:S01]  /*97b70*/  LOP3.LUT R5, R5, 0xfbffffff, RZ, 0xc0, !PT ;  /* 0xfbffffff05057812 */ /* 0x000fe200078ec0ff */
[----:B------:R-:W-:Y:S01]  /*97b80*/  VIADD R31, R3, 0x14 ;  /* 0x00000014031f7836 */ /* 0x000fe20000000000 */
[----:B------:R-:W-:Y:S01]  /*97b90*/  ULDC.64 UR6, c[0x0][0x228] ;  /* 0x00008a0000067ab9 */ /* 0x000fe20000000a00 */
[----:B-1----:R-:W-:Y:S01]  /*97ba0*/  VIADD R0, R0, UR8 ;  /* 0x0000000800007c36 */ /* 0x002fe20008000000 */
[----:B------:R-:W-:-:S02]  /*97bb0*/  ULDC.64 UR8, c[0x0][0x228] ;  /* 0x00008a0000087ab9 */ /* 0x000fc40000000a00 */
[----:B------:R-:W-:Y:S01]  /*97bc0*/  UMOV UR4, UR8 ;  /* 0x0000000800047c82 */ /* 0x000fe20008000000 */
[----:B------:R-:W-:Y:S01]  /*97bd0*/  @P1 LOP3.LUT R5, R5, 0x4000000, RZ, 0xfc, !PT ;  /* 0x0400000005051812 */ /* 0x000fe200078efcff */
[----:B------:R-:W-:Y:S01]  /*97be0*/  IMAD.U32 R27, RZ, RZ, UR7 ;  /* 0x00000007ff1b7e24 */ /* 0x000fe2000f8e00ff */
[----:B------:R-:W-:Y:S01]  /*97bf0*/  ISETP.LT.AND P0, PT, R17, UR4, !P0 ;  /* 0x0000000411007c0c */ /* 0x000fe2000c701270 */
[----:B------:R-:W-:Y:S01]  /*97c00*/  STL [R1+0x2b78], R25 ;  /* 0x002b781901007387 */ /* 0x000fe20000100800 */
[----:B------:R-:W-:Y:S01]  /*97c10*/  LOP3.LUT R5, R5, 0xfeffffff, RZ, 0xc0, !PT ;  /* 0xfeffffff05057812 */ /* 0x000fe200078ec0ff */
[----:B------:R-:W-:Y:S01]  /*97c20*/  UMOV UR7, UR6 ;  /* 0x0000000600077c82 */ /* 0x000fe20008000000 */
[----:B------:R-:W-:Y:S01]  /*97c30*/  ULDC UR8, c[0x0][0x248] ;  /* 0x0000920000087ab9 */ /* 0x000fe20000000800 */
[----:B------:R-:W-:Y:S08]  /*97c40*/  STL [R1+0x2b7c], R24 ;  /* 0x002b7c1801007387 */ /* 0x000ff00000100800 */
[----:B------:R-:W-:-:S02]  /*97c50*/  @P0 LOP3.LUT R5, R5, 0x1000000, RZ, 0xfc, !PT ;  /* 0x0100000005050812 */ /* 0x000fc400078efcff */
[----:B------:R-:W-:Y:S01]  /*97c60*/  ISETP.GE.AND P0, PT, R31, UR14, PT ;  /* 0x0000000e1f007c0c */ /* 0x000fe2000bf06270 */
[----:B------:R1:W-:Y:S01]  /*97c70*/  STL [R1+0x1ab8], R0 ;  /* 0x001ab80001007387 */ /* 0x0003e20000100800 */
[----:B------:R-:W-:Y:S01]  /*97c80*/  IMAD.U32 R26, RZ, RZ, UR9 ;  /* 0x00000009ff1a7e24 */ /* 0x000fe2000f8e00ff */
[----:B------:R-:W-:Y:S02]  /*97c90*/  R2UR UR16, R96 ;  /* 0x00000000601072ca */ /* 0x000fe400000e0000 */
[----:B------:R-:W-:Y:S01]  /*97ca0*/  LOP3.LUT R5, R5, 0xffbfffff, RZ, 0xc0, !PT ;  /* 0xffbfffff05057812 */ /* 0x000fe200078ec0ff */
[----:B------:R-:W-:Y:S01]  /*97cb0*/  VIADD R31, R3, 0x13 ;  /* 0x00000013031f7836 */ /* 0x000fe20000000000 */
[----:B------:R-:W-:Y:S01]  /*97cc0*/  ISETP.LT.AND P1, PT, R124, UR7, !P0 ;  /* 0x000000077c007c0c */ /* 0x000fe2000c721270 */
[----:B------:R-:W-:Y:S01]  /*97cd0*/  IMAD.U32 R30, RZ, RZ, UR11 ;  /* 0x0000000bff1e7e24 */ /* 0x000fe2000f8e00ff */
[----:B------:R-:W-:Y:S01]  /*97ce0*/  ULDC.64 UR10, c[0x0][0x228] ;  /* 0x00008a00000a7ab9 */ /* 0x000fe20000000a00 */
[----:B------:R-:W-:Y:S01]  /*97cf0*/  R2UR UR12, R87 ;  /* 0x00000000570c72ca */ /* 0x000fe200000e0000 */
[----:B------:R-:W-:Y:S01]  /*97d00*/  ULDC.64 UR14, c[0x0][0x228] ;  /* 0x00008a00000e7ab9 */ /* 0x000fe20000000a00 */
[----:B-1----:R-:W-:Y:S01]  /*97d10*/  IADD3 R0, R0, UR8, RZ ;  /* 0x0000000800007c10 */ /* 0x002fe2000fffe0ff */
[----:B------:R-:W-:-:S02]  /*97d20*/  ULDC.64 UR8, c[0x0][0x228] ;  /* 0x00008a0000087ab9 */ /* 0x000fc40000000a00 */
[----:B------:R-:W-:Y:S01]  /*97d30*/  UMOV UR6, UR8 ;  /* 0x0000000800067c82 */ /* 0x000fe20008000000 */
[----:B------:R-:W-:Y:S01]  /*97d40*/  ULDC UR8, c[0x0][0x248] ;  /* 0x0000920000087ab9 */ /* 0x000fe20000000800 */
[----:B------:R-:W-:Y:S01]  /*97d50*/  ISETP.LT.AND P0, PT, R17, UR6, !P0 ;  /* 0x0000000611007c0c */ /* 0x000fe2000c701270 */
[----:B------:R-:W-:Y:S02]  /*97d60*/  ULDC.64 UR6, c[0x0][0x228] ;  /* 0x00008a0000067ab9 */ /* 0x000fe40000000a00 */
[----:B------:R-:W-:-:S04]  /*97d70*/  @P1 LOP3.LUT R5, R5, 0x400000, RZ, 0xfc, !PT ;  /* 0x0040000005051812 */ /* 0x000fc800078efcff */
[----:B------:R-:W-:Y:S01]  /*97d80*/  LOP3.LUT R5, R5, 0xffefffff, RZ, 0xc0, !PT ;  /* 0xffefffff05057812 */ /* 0x000fe200078ec0ff */
[----:B------:R-:W-:Y:S01]  /*97d90*/  VIADD R6, R0, UR8 ;  /* 0x0000000800067c36 */ /* 0x000fe20008000000 */
[----:B------:R-:W-:-:S04]  /*97da0*/  UMOV UR8, UR6 ;  /* 0x0000000600087c82 */ /* 0x000fc80008000000 */
[----:B------:R-:W-:Y:S02]  /*97db0*/  @P0 LOP3.LUT R5, R5, 0x100000, RZ, 0xfc, !PT ;  /* 0x0010000005050812 */ /* 0x000fe400078efcff */
[----:B------:R-:W-:Y:S01]  /*97dc0*/  ISETP.GE.AND P0, PT, R31, UR16, PT ;  /* 0x000000101f007c0c */ /* 0x000fe2000bf06270 */
[----:B------:R-:W-:Y:S01]  /*97dd0*/  UMOV UR4, UR9 ;  /* 0x0000000900047c82 */ /* 0x000fe20008000000 */
[----:B------:R-:W-:Y:S01]  /*97de0*/  LOP3.LUT R5, R5, 0xfffbffff, RZ, 0xc0, !PT ;  /* 0xfffbffff05057812 */ /* 0x000fe200078ec0ff */
[----:B------:R-:W-:Y:S01]  /*97df0*/  VIADD R31, R3, 0x12 ;  /* 0x00000012031f7836 */ /* 0x000fe20000000000 */
[----:B------:R-:W-:Y:S01]  /*97e00*/  ISETP.LT.AND P1, PT, R124, UR8, !P0 ;  /* 0x000000087c007c0c */ /* 0x000fe2000c721270 */
[----:B------:R-:W-:Y:S01]  /*97e10*/  STL [R1+0x1aac], R0 ;  /* 0x001aac0001007387 */ /* 0x000fe20000100800 */
[----:B------:R-:W-:Y:S01]  /*97e20*/  MOV R14, UR4 ;  /* 0x00000004000e7c02 */ /* 0x000fe20008000f00 */
[----:B------:R-:W-:Y:S01]  /*97e30*/  UMOV UR4, UR10 ;  /* 0x0000000a00047c82 */ /* 0x000fe20008000000 */
[----:B------:R-:W-:Y:S01]  /*97e40*/  ULDC UR8, c[0x0][0x248] ;  /* 0x0000920000087ab9 */ /* 0x000fe20000000800 */
[----:B------:R-:W-:Y:S01]  /*97e50*/  ISETP.LT.AND P0, PT, R17, UR4, !P0 ;  /* 0x0000000411007c0c */ /* 0x000fe2000c701270 */
[----:B------:R-:W-:Y:S01]  /*97e60*/  UMOV UR6, UR7 ;  /* 0x0000000700067c82 */ /* 0x000fe20008000000 */
[----:B------:R-:W-:Y:S01]  /*97e70*/  R2UR UR5, R71 ;  /* 0x00000000470572ca */ /* 0x000fe200000e0000 */
[----:B------:R-:W-:-:S05]  /*97e80*/  ULDC.64 UR16, c[0x0][0x228] ;  /* 0x00008a0000107ab9 */ /* 0x000fca0000000a00 */
[----:B------:R-:W-:-:S04]  /*97e90*/  @P1 LOP3.LUT R5, R5, 0x40000, RZ, 0xfc, !PT ;  /* 0x0004000005051812 */ /* 0x000fc800078efcff */
[----:B------:R-:W-:Y:S01]  /*97ea0*/  LOP3.LUT R5, R5, 0xffff7fff, RZ, 0xc0, !PT ;  /* 0xffff7fff05057812 */ /* 0x000fe200078ec0ff */
[----:B------:R1:W-:Y:S03]  /*97eb0*/  STL [R1+0x1aa4], R6 ;  /* 0x001aa40601007387 */ /* 0x0003e60000100800 */
[----:B------:R-:W-:Y:S02]  /*97ec0*/  @P0 LOP3.LUT R5, R5, 0x8000, RZ, 0xfc, !PT ;  /* 0x0000800005050812 */ /* 0x000fe400078efcff */
[----:B------:R-:W-:Y:S02]  /*97ed0*/  ISETP.GE.AND P0, PT, R31, UR12, PT ;  /* 0x0000000c1f007c0c */ /* 0x000fe4000bf06270 */
[----:B-1----:R-:W-:Y:S01]  /*97ee0*/  IADD3 R6, R6, UR8, RZ ;  /* 0x0000000806067c10 */ /* 0x002fe2000fffe0ff */
[----:B------:R-:W-:Y:S01]  /*97ef0*/  ULDC.64 UR8, c[0x0][0x228] ;  /* 0x00008a0000087ab9 */ /* 0x000fe20000000a00 */
[----:B------:R-:W-:Y:S01]  /*97f00*/  UMOV UR7, UR11 ;  /* 0x0000000b00077c82 */ /* 0x000fe20008000000 */
[----:B------:R-:W-:Y:S01]  /*97f10*/  ISETP.LT.AND P1, PT, R124, UR8, !P0 ;  /* 0x000000087c007c0c */ /* 0x000fe2000c721270 */
[----:B------:R-:W-:Y:S01]  /*97f20*/  ULDC.64 UR10, c[0x0][0x228] ;  /* 0x00008a00000a7ab9 */ /* 0x000fe20000000a00 */
[----:B------:R-:W-:Y:S01]  /*97f30*/  LOP3.LUT R5, R5, 0xffffbfff, RZ, 0xc0, !PT ;  /* 0xffffbfff05057812 */ /* 0x000fe200078ec0ff */
[----:B------:R-:W-:Y:S01]  /*97f40*/  VIADD R31, R3, 0x11 ;  /* 0x00000011031f7836 */ /* 0x000fe20000000000 */
[----:B------:R-:W-:Y:S01]  /*97f50*/  ISETP.LT.AND P0, PT, R17, UR10, !P0 ;  /* 0x0000000a11007c0c */ /* 0x000fe2000c701270 */
[----:B------:R-:W-:Y:S01]  /*97f60*/  ULDC.64 UR12, c[0x0][0x228] ;  /* 0x00008a00000c7ab9 */ /* 0x000fe20000000a00 */
[----:B------:R-:W-:Y:S01]  /*97f70*/  R2UR UR20, R117 ;  /* 0x00000000751472ca */ /* 0x000fe200000e0000 */
[----:B------:R-:W-:Y:S01]  /*97f80*/  ULDC UR8, c[0x0][0x248] ;  /* 0x0000920000087ab9 */ /* 0x000fe20000000800 */
[----:B------:R-:W-:-:S02]  /*97f90*/  R2UR UR60, R110 ;  /* 0x000000006e3c72ca */ /* 0x000fc400000e0000 */
[----:B------:R-:W-:Y:S01]  /*97fa0*/  R2UR UR36, R92 ;  /* 0x000000005c2472ca */ /* 0x000fe200000e0000 */
[----:B------:R1:W-:Y:S01]  /*97fb0*/  STL [R1+0x1a90], R6 ;  /* 0x001a900601007387 */ /* 0x0003e20000100800 */
[----:B------:R-:W-:Y:S01]  /*97fc0*/  R2UR UR58, R105 ;  /* 0x00000000693a72ca */ /* 0x000fe200000e0000 */
[----:B------:R-:W-:Y:S01]  /*97fd0*/  ULDC UR10, c[0x0][0x228] ;  /* 0x00008a00000a7ab9 */ /* 0x000fe20000000800 */
        /* <DEDUP_REMOVED lines=22> */
[----:B------:R-:W-:Y:S01]  /*98140*/  LOP3.LUT R5, R5, 0xfffffffd, RZ, 0xc0, !PT ;  /* 0xfffffffd05057812 */ /* 0x000fe200078ec0ff */
[----:B------:R-:W-:Y:S01]  /*98150*/  ULDC.64 UR24, c[0x0][0x228] ;  /* 0x00008a0000187ab9 */ /* 0x000fe20000000a00 */
[----:B------:R-:W-:Y:S02]  /*98160*/  ISETP.LT.AND P1, PT, R124, UR20, !P0 ;  /* 0x000000147c007c0c */ /* 0x000fe4000c721270 */
[----:B------:R-:W-:-:S13]  /*98170*/  ISETP.LT.AND P0, PT, R17, UR22, !P0 ;  /* 0x0000001611007c0c */ /* 0x000fda000c701270 */
[----:B------:R-:W-:Y:S02]  /*98180*/  @P0 LOP3.LUT R4, R4, 0x40000000, RZ, 0xfc, !PT ;  /* 0x4000000004040812 */ /* 0x000fe400078efcff */
[----:B------:R-:W-:Y:S02]  /*98190*/  ISETP.GE.AND P0, PT, R31, UR60, PT ;  /* 0x0000003c1f007c0c */ /* 0x000fe4000bf06270 */
[----:B------:R-:W-:Y:S02]  /*981a0*/  @P1 LOP3.LUT R5, R5, 0x2, RZ, 0xfc, !PT ;  /* 0x0000000205051812 */ /* 0x000fe400078efcff */
[----:B------:R-:W-:Y:S02]  /*981b0*/  ISETP.LT.AND P1, PT, R124, UR24, !P0 ;  /* 0x000000187c007c0c */ /* 0x000fe4000c721270 */
[----:B------:R-:W-:Y:S02]  /*981c0*/  ISETP.LT.AND P0, PT, R17, UR26, !P0 ;  /* 0x0000001a11007c0c */ /* 0x000fe4000c701270 */
[----:B------:R-:W-:Y:S01]  /*981d0*/  LOP3.LUT R4, R4, 0xdfffffff, RZ, 0xc0, !PT ;  /* 0xdfffffff04047812 */ /* 0x000fe200078ec0ff */
[----:B------:R-:W-:-:S08]  /*981e0*/  VIADD R31, R3, 0xd ;  /* 0x0000000d031f7836 */ /* 0x000fd00000000000 */
        /* <DEDUP_REMOVED lines=22> */
[----:B------:R-:W-:Y:S02]  /*98350*/  R2UR UR60, R119 ;  /* 0x00000000773c72ca */ /* 0x000fe400000e0000 */
        /* <DEDUP_REMOVED lines=25> */
[----:B------:R-:W-:Y:S02]  /*984f0*/  ISETP.GE.AND P0, PT, R31, UR54, PT ;  /* 0x000000361f007c0c */ /* 0x000fe4000bf06270 */
[----:B------:R-:W-:Y:S01]  /*98500*/  LOP3.LUT R4, R4, 0xfffffff7, RZ, 0xc0, !PT ;  /* 0xfffffff704047812 */ /* 0x000fe200078ec0ff */
[----:B-1----:R-:W-:Y:S01]  /*98510*/  VIADD R6, R6, UR8 ;  /* 0x0000000806067c36 */ /* 0x002fe20008000000 */
[----:B------:R-:W-:Y:S01]  /*98520*/  ISETP.LT.AND P1, PT, R124, UR48, !P0 ;  /* 0x000000307c007c0c */ /* 0x000fe2000c721270 */
[----:B------:R-:W-:Y:S01]  /*98530*/  ULDC UR8, c[0x0][0x248] ;  /* 0x0000920000087ab9 */ /* 0x000fe20000000800 */
[----:B------:R-:W-:Y:S01]  /*98540*/  ISETP.LT.AND P0, PT, R17, UR50, !P0 ;  /* 0x0000003211007c0c */ /* 0x000fe2000c701270 */
[----:B------:R-:W-:Y:S01]  /*98550*/  VIADD R31, R3, 0x7 ;  /* 0x00000007031f7836 */ /* 0x000fe20000000000 */
[----:B------:R1:W-:Y:S01]  /*98560*/  STL [R1+0x1a88], R6 ;  /* 0x001a880601007387 */ /* 0x0003e20000100800 */
[----:B------:R-:W-:-:S08]  /*98570*/  ULDC.64 UR54, c[0x0][0x228] ;  /* 0x00008a0000367ab9 */ /* 0x000fd00000000a00 */
[----:B------:R-:W-:Y:S01]  /*98580*/  @P1 LOP3.LUT R4, R4, 0x8, RZ, 0xfc, !PT ;  /* 0x0000000804041812 */ /* 0x000fe200078efcff */
[----:B-1----:R-:W-:Y:S01]  /*98590*/  VIADD R6, R6, UR8 ;  /* 0x0000000806067c36 */ /* 0x002fe20008000000 */
[----:B------:R-:W-:Y:S02]  /*985a0*/  ULDC UR8, c[0x0][0x248] ;  /* 0x0000920000087ab9 */ /* 0x000fe40000000800 */
[----:B------:R-:W-:Y:S02]  /*985b0*/  LOP3.LUT R4, R4, 0xfffffffe, RZ, 0xc0, !PT ;  /* 0xfffffffe04047812 */ /* 0x000fe400078ec0ff */
[----:B------:R1:W-:Y:S02]  /*985c0*/  STL [R1+0x1a7c], R6 ;  /* 0x001a7c0601007387 */ /* 0x0003e40000100800 */
[----:B------:R-:W-:Y:S02]  /*985d0*/  @P0 LOP3.LUT R4, R4, 0x1, RZ, 0xfc, !PT ;  /* 0x0000000104040812 */ /* 0x000fe400078efcff */
[----:B------:R-:W-:Y:S01]  /*985e0*/  ISETP.GE.AND P0, PT, R31, UR58, PT ;  /* 0x0000003a1f007c0c */ /* 0x000fe2000bf06270 */
[----:B-1----:R-:W-:-:S03]  /*985f0*/  VIADD R6, R6, UR8 ;  /* 0x0000000806067c36 */ /* 0x002fc60008000000 */
[----:B------:R-:W-:Y:S01]  /*98600*/  ISETP.LT.AND P1, PT, R124, UR52, !P0 ;  /* 0x000000347c007c0c */ /* 0x000fe2000c721270 */
[----:B------:R-:W-:Y:S01]  /*98610*/  ULDC UR8, c[0x0][0x248] ;  /* 0x0000920000087ab9 */ /* 0x000fe20000000800 */
[----:B------:R1:W-:Y:S01]  /*98620*/  STL [R1+0x1a74], R6 ;  /* 0x001a740601007387 */ /* 0x0003e20000100800 */
[----:B------:R-:W-:Y:S02]  /*98630*/  ISETP.LT.AND P0, PT, R17, UR54, !P0 ;  /* 0x0000003611007c0c */ /* 0x000fe4000c701270 */
[----:B------:R-:W-:Y:S01]  /*98640*/  R2UR UR60, R97 ;  /* 0x00000000613c72ca */ /* 0x000fe200000e0000 */
[----:B-1----:R-:W-:Y:S01]  /*98650*/  VIADD R6, R6, UR8 ;  /* 0x0000000806067c36 */ /* 0x002fe20008000000 */
[----:B------:R-:W-:-:S04]  /*98660*/  ULDC UR8, c[0x0][0x248] ;  /* 0x0000920000087ab9 */ /* 0x000fc80000000800 */
[----:B------:R1:W-:Y:S02]  /*98670*/  STL [R1+0x1a60], R6 ;  /* 0x001a600601007387 */ /* 0x0003e40000100800 */
[----:B------:R-:W-:Y:S02]  /*98680*/  @P1 LOP3.LUT R2, R2, 0x80000000, RZ, 0xfc, !PT ;  /* 0x8000000002021812 */ /* 0x000fe400078efcff */
[----:B-1----:R-:W-:Y:S01]  /*98690*/  IADD3 R6, R6, UR8, RZ ;  /* 0x0000000806067c10 */ /* 0x002fe2000fffe0ff */
[----:B------:R-:W-:Y:S01]  /*986a0*/  ULDC UR8, c[0x0][0x248] ;  /* 0x0000920000087ab9 */ /* 0x000fe20000000800 */
[----:B------:R-:W-:-:S03]  /*986b0*/  LOP3.LUT R2, R2, 0xefffffff, RZ, 0xc0, !PT ;  /* 0xefffffff02027812 */ /* 0x000fc600078ec0ff */
[----:B------:R1:W-:Y:S01]  /*986c0*/  STL [R1+0x1a54], R6 ;  /* 0x001a540601007387 */ /* 0x0003e20000100800 */
[----:B------:R-:W-:Y:S02]  /*986d0*/  IADD3 R31, R3, 0x6, RZ ;  /* 0x00000006031f7810 */ /* 0x000fe40007ffe0ff */
[----:B------:R-:W-:Y:S01]  /*986e0*/  @P0 LOP3.LUT R2, R2, 0x10000000, RZ, 0xfc, !PT ;  /* 0x1000000002020812 */ /* 0x000fe200078efcff */
[----:B-1----:R-:W-:Y:S01]  /*986f0*/  VIADD R6, R6, UR8 ;  /* 0x0000000806067c36 */ /* 0x002fe20008000000 */
[----:B------:R-:W-:Y:S01]  /*98700*/  ULDC UR8, c[0x0][0x248] ;  /* 0x0000920000087ab9 */ /* 0x000fe20000000800 */
[----:B------:R-:W-:-:S03]  /*98710*/  ISETP.GE.AND P0, PT, R31, UR60, PT ;  /* 0x0000003c1f007c0c */ /* 0x000fc6000bf06270 */
[----:B------:R1:W-:Y:S01]  /*98720*/  STL [R1+0x1a4c], R6 ;  /* 0x001a4c0601007387 */ /* 0x0003e20000100800 */
[----:B------:R-:W-:Y:S02]  /*98730*/  ISETP.LT.AND P1, PT, R124, UR56, !P0 ;  /* 0x000000387c007c0c */ /* 0x000fe4000c721270 */
[----:B------:R-:W-:Y:S01]  /*98740*/  MOV R121, UR59 ;  /* 0x0000003b00797c02 */ /* 0x000fe20008000f00 */
[----:B------:R-:W-:Y:S01]  /*98750*/  ULDC.64 UR58, c[0x0][0x228] ;  /* 0x00008a00003a7ab9 */ /* 0x000fe20000000a00 */
[----:B------:R-:W-:Y:S02]  /*98760*/  R2UR UR5, R80 ;  /* 0x00000000500572ca */ /* 0x000fe400000e0000 */
        /* <DEDUP_REMOVED lines=19> */
[----:B------:R-:W-:Y:S01]  /*988a0*/  ISETP.GE.AND P0, PT, R31, UR5, PT ;  /* 0x000000051f007c0c */ /* 0x000fe2000bf06270 */
[----:B-1----:R-:W-:Y:S01]  /*988b0*/  VIADD R6, R6, UR8 ;  /* 0x0000000806067c36 */ /* 0x002fe20008000000 */
[----:B------:R-:W-:Y:S02]  /*988c0*/  ULDC UR8, c[0x0][0x248] ;  /* 0x0000920000087ab9 */ /* 0x000fe40000000800 */
[----:B------:R-:W-:Y:S02]  /*988d0*/  ISETP.LT.AND P1, PT, R124, UR60, !P0 ;  /* 0x0000003c7c007c0c */ /* 0x000fe4000c721270 */
[----:B------:R1:W-:Y:S01]  /*988e0*/  STL [R1+0x1a18], R6 ;  /* 0x001a180601007387 */ /* 0x0003e20000100800 */
[----:B------:R-:W-:Y:S01]  /*988f0*/  MOV R0, UR6 ;  /* 0x0000000600007c02 */ /* 0x000fe20008000f00 */
[----:B-1----:R-:W-:Y:S01]  /*98900*/  VIADD R6, R6, UR8 ;  /* 0x0000000806067c36 */ /* 0x002fe20008000000 */
[----:B------:R-:W-:-:S04]  /*98910*/  ULDC UR8, c[0x0][0x248] ;  /* 0x0000920000087ab9 */ /* 0x000fc80000000800 */
[----:B------:R1:W-:Y:S01]  /*98920*/  STL [R1+0x1a0c], R6 ;  /* 0x001a0c0601007387 */ /* 0x0003e20000100800 */
[----:B------:R-:W-:Y:S02]  /*98930*/  R2UR UR6, R120 ;  /* 0x00000000780672ca */ /* 0x000fe400000e0000 */
[----:B------:R-:W-:Y:S01]  /*98940*/  LOP3.LUT R2, R2, 0xffbfffff, RZ, 0xc0, !PT ;  /* 0xffbfffff02027812 */ /* 0x000fe200078ec0ff */
[----:B-1----:R-:W-:Y:S01]  /*98950*/  VIADD R6, R6, UR8 ;  /* 0x0000000806067c36 */ /* 0x002fe20008000000 */
[----:B------:R-:W-:Y:S02]  /*98960*/  ULDC UR8, c[0x0][0x228] ;  /* 0x00008a0000087ab9 */ /* 0x000fe40000000800 */
[----:B------:R-:W-:Y:S01]  /*98970*/  ISETP.LT.AND P0, PT, R17, UR8, !P0 ;  /* 0x0000000811007c0c */ /* 0x000fe2000c701270 */
[----:B------:R-:W-:Y:S01]  /*98980*/  VIADD R31, R3, 0x4 ;  /* 0x00000004031f7836 */ /* 0x000fe20000000000 */
[----:B------:R-:W-:Y:S01]  /*98990*/  @P1 LOP3.LUT R2, R2, 0x400000, RZ, 0xfc, !PT ;  /* 0x0040000002021812 */ /* 0x000fe200078efcff */
[----:B------:R-:W-:-:S03]  /*989a0*/  ULDC UR8, c[0x0][0x248] ;  /* 0x0000920000087ab9 */ /* 0x000fc60000000800 */
[----:B------:R-:W-:-:S07]  /*989b0*/  LOP3.LUT R2, R2, 0xfffbffff, RZ, 0xc0, !PT ;  /* 0xfffbffff02027812 */ /* 0x000fce00078ec0ff */
[----:B------:R-:W-:Y:S02]  /*989c0*/  @P0 LOP3.LUT R2, R2, 0x40000, RZ, 0xfc, !PT ;  /* 0x0004000002020812 */ /* 0x000fe400078efcff */
[----:B------:R-:W-:-:S04]  /*989d0*/  ISETP.GE.AND P0, PT, R31, UR6, PT ;  /* 0x000000061f007c0c */ /* 0x000fc8000bf06270 */
[----:B------:R-:W-:Y:S01]  /*989e0*/  ISETP.LT.AND P1, PT, R124, UR10, !P0 ;  /* 0x0000000a7c007c0c */ /* 0x000fe2000c721270 */
[----:B------:R1:W-:Y:S01]  /*989f0*/  STL [R1+0x19fc], R6 ;  /* 0x0019fc0601007387 */ /* 0x0003e20000100800 */
[----:B------:R-:W-:Y:S02]  /*98a00*/  R2UR UR4, R118 ;  /* 0x00000000760472ca */ /* 0x000fe400000e0000 */
[----:B------:R-:W-:Y:S01]  /*98a10*/  LOP3.LUT R2, R2, 0xfffdffff, RZ, 0xc0, !PT ;  /* 0xfffdffff02027812 */ /* 0x000fe200078ec0ff */
[----:B------:R-:W-:Y:S01]  /*98a20*/  VIADD R31, R3, 0x3 ;  /* 0x00000003031f7836 */ /* 0x000fe20000000000 */
[----:B------:R-:W-:Y:S01]  /*98a30*/  ULDC UR10, c[0x0][0x228] ;  /* 0x00008a00000a7ab9 */ /* 0x000fe20000000800 */
[----:B-1----:R-:W-:Y:S01]  /*98a40*/  VIADD R6, R6, UR8 ;  /* 0x0000000806067c36 */ /* 0x002fe20008000000 */
[----:B------:R-:W-:Y:S02]  /*98a50*/  ULDC UR8, c[0x0][0x228] ;  /* 0x00008a0000087ab9 */ /* 0x000fe40000000800 */
[----:B------:R-:W-:Y:S01]  /*98a60*/  ISETP.LT.AND P0, PT, R17, UR8, !P0 ;  /* 0x0000000811007c0c */ /* 0x000fe2000c701270 */
[----:B------:R-:W-:-:S02]  /*98a70*/  ULDC UR8, c[0x0][0x248] ;  /* 0x0000920000087ab9 */ /* 0x000fc40000000800 */
[----:B------:R-:W-:-:S04]  /*98a80*/  @P1 LOP3.LUT R2, R2, 0x20000, RZ, 0xfc, !PT ;  /* 0x0002000002021812 */ /* 0x000fc800078efcff */
[----:B------:R-:W-:-:S06]  /*98a90*/  LOP3.LUT R2, R2, 0xffff7fff, RZ, 0xc0, !PT ;  /* 0xffff7fff02027812 */ /* 0x000fcc00078ec0ff */
        /* <DEDUP_REMOVED lines=8> */
[----:B-1----:R-:W-:Y:S01]  /*98b20*/  IADD3 R6, R6, UR8, RZ ;  /* 0x0000000806067c10 */ /* 0x002fe2000fffe0ff */
[----:B------:R-:W-:Y:S02]  /*98b30*/  ULDC UR8, c[0x0][0x228] ;  /* 0x00008a0000087ab9 */ /* 0x000fe40000000800 */
[----:B------:R-:W-:Y:S01]  /*98b40*/  ISETP.LT.AND P0, PT, R17, UR8, !P0 ;  /* 0x0000000811007c0c */ /* 0x000fe2000c701270 */
[----:B------:R-:W-:-:S02]  /*98b50*/  ULDC UR8, c[0x0][0x248] ;  /* 0x0000920000087ab9 */ /* 0x000fc40000000800 */
[----:B------:R-:W-:-:S04]  /*98b60*/  @P1 LOP3.LUT R2, R2, 0x4000, RZ, 0xfc, !PT ;  /* 0x0000400002021812 */ /* 0x000fc800078efcff */
[----:B------:R-:W-:-:S06]  /*98b70*/  LOP3.LUT R2, R2, 0xffffefff, RZ, 0xc0, !PT ;  /* 0xffffefff02027812 */ /* 0x000fcc00078ec0ff */
[----:B------:R-:W-:Y:S02]  /*98b80*/  @P0 LOP3.LUT R2, R2, 0x1000, RZ, 0xfc, !PT ;  /* 0x0000100002020812 */ /* 0x000fe400078efcff */
[----:B------:R-:W-:Y:S01]  /*98b90*/  ISETP.GE.AND P0, PT, R31, UR5, PT ;  /* 0x000000051f007c0c */ /* 0x000fe2000bf06270 */
[----:B------:R1:W-:Y:S01]  /*98ba0*/  STL [R1+0x19e8], R6 ;  /* 0x0019e80601007387 */ /* 0x0003e20000100800 */
[----:B------:R-:W-:Y:S01]  /*98bb0*/  R2UR UR48, R68 ;  /* 0x00000000443072ca */ /* 0x000fe200000e0000 */
[C---:B------:R-:W-:Y:S01]  /*98bc0*/  VIADD R22, R3.reuse, 0x1 ;  /* 0x0000000103167836 */ /* 0x040fe20000000000 */
[----:B------:R-:W-:Y:S02]  /*98bd0*/  ISETP.LT.AND P1, PT, R124, UR10, !P0 ;  /* 0x0000000a7c007c0c */ /* 0x000fe4000c721270 */
[C---:B------:R-:W-:Y:S01]  /*98be0*/  IADD3 R21, R3.reuse, 0x106, RZ ;  /* 0x0000010603157810 */ /* 0x040fe20007ffe0ff */
[C---:B------:R-:W-:Y:S01]  /*98bf0*/  VIADD R20, R3.reuse, 0x107 ;  /* 0x0000010703147836 */ /* 0x040fe20000000000 */
[----:B------:R-:W-:Y:S01]  /*98c00*/  LOP3.LUT R2, R2, 0xfffff7ff, RZ, 0xc0, !PT ;  /* 0xfffff7ff02027812 */ /* 0x000fe200078ec0ff */
[----:B------:R-:W-:Y:S01]  /*98c10*/  VIADD R19, R3, 0x108 ;  /* 0x0000010803137836 */ /* 0x000fe20000000000 */
[----:B------:R-:W-:Y:S01]  /*98c20*/  R2UR UR46, R54 ;  /* 0x00000000362e72ca */ /* 0x000fe200000e0000 */
[----:B-1----:R-:W-:Y:S01]  /*98c30*/  VIADD R6, R6, UR8 ;  /* 0x0000000806067c36 */ /* 0x002fe20008000000 */
[----:B------:R-:W-:Y:S01]  /*98c40*/  ULDC UR8, c[0x0][0x228] ;  /* 0x00008a0000087ab9 */ /* 0x000fe20000000800 */
[----:B------:R-:W-:Y:S01]  /*98c50*/  R2UR UR44, R53 ;  /* 0x00000000352c72ca */ /* 0x000fe200000e0000 */
[----:B------:R-:W-:Y:S01]  /*98c60*/  VIADD R18, R3, 0x109 ;  /* 0x0000010903127836 */ /* 0x000fe20000000000 */
[----:B------:R-:W-:Y:S01]  /*98c70*/  ISETP.LT.AND P0, PT, R17, UR8, !P0 ;  /* 0x0000000811007c0c */ /* 0x000fe2000c701270 */
[C---:B------:R-:W-:Y:S01]  /*98c80*/  VIADD R16, R3.reuse, 0x10a ;  /* 0x0000010a03107836 */ /* 0x040fe20000000000 */
[----:B------:R-:W-:Y:S01]  /*98c90*/  @P1 LOP3.LUT R2, R2, 0x800, RZ, 0xfc, !PT ;  /* 0x0000080002021812 */ /* 0x000fe200078efcff */
[C---:B------:R-:W-:Y:S01]  /*98ca0*/  VIADD R13, R3.reuse, 0x10c ;  /* 0x0000010c030d7836 */ /* 0x040fe20000000000 */
[----:B------:R-:W-:Y:S01]  /*98cb0*/  ISETP.GE.AND P1, PT, R22, UR48, PT ;  /* 0x0000003016007c0c */ /* 0x000fe2000bf26270 */
[C---:B------:R-:W-:Y:S01]  /*98cc0*/  VIADD R12, R3.reuse, 0x10d ;  /* 0x0000010d030c7836 */ /* 0x040fe20000000000 */
[----:B------:R-:W-:Y:S01]  /*98cd0*/  LOP3.LUT R2, R2, 0xfffffdff, RZ, 0xc0, !PT ;  /* 0xfffffdff02027812 */ /* 0x000fe200078ec0ff */
[----:B------:R-:W-:Y:S01]  /*98ce0*/  VIADD R8, R3, 0x10e ;  /* 0x0000010e03087836 */ /* 0x000fe20000000000 */
[----:B------:R-:W-:Y:S01]  /*98cf0*/  ISETP.GE.AND P3, PT, R21, UR46, PT ;  /* 0x0000002e15007c0c */ /* 0x000fe2000bf66270 */
[----:B------:R-:W-:Y:S01]  /*98d00*/  VIADD R7, R3, 0x10f ;  /* 0x0000010f03077836 */ /* 0x000fe20000000000 */
[----:B------:R-:W-:Y:S01]  /*98d10*/  R2UR UR42, R51 ;  /* 0x00000000332a72ca */ /* 0x000fe200000e0000 */
[----:B------:R-:W-:Y:S01]  /*98d20*/  ULDC UR8, c[0x0][0x248] ;  /* 0x0000920000087ab9 */ /* 0x000fe20000000800 */
[----:B------:R-:W-:Y:S01]  /*98d30*/  R2UR UR40, R50 ;  /* 0x00000000322872ca */ /* 0x000fe200000e0000 */
[----:B------:R-:W-:Y:S01]  /*98d40*/  VIADD R23, R3, 0x105 ;  /* 0x0000010503177836 */ /* 0x000fe20000000000 */
[----:B------:R-:W-:Y:S01]  /*98d50*/  @P0 LOP3.LUT R2, R2, 0x200, RZ, 0xfc, !PT ;  /* 0x0000020002020812 */ /* 0x000fe200078efcff */
[----:B------:R-:W-:-:S03]  /*98d60*/  ULDC UR5, c[0x0][0x22c] ;  /* 0x00008b0000057ab9 */ /* 0x000fc60000000800 */
[----:B------:R-:W-:-:S04]  /*98d70*/  LOP3.LUT R2, R2, 0xfffffffe, RZ, 0xc0, !PT ;  /* 0xfffffffe02027812 */ /* 0x000fc800078ec0ff */
[----:B------:R-:W-:Y:S02]  /*98d80*/  @P1 LOP3.LUT R2, R2, 0x1, RZ, 0xfc, !PT ;  /* 0x0000000102021812 */ /* 0x000fe400078efcff */
[----:B------:R-:W-:Y:S02]  /*98d90*/  ISETP.GE.AND P2, PT, R20, UR44, PT ;  /* 0x0000002c14007c0c */ /* 0x000fe4000bf46270 */
[----:B------:R-:W-:-:S04]  /*98da0*/  LOP3.LUT R2, R2, 0xfffffffb, RZ, 0xc0, !PT ;  /* 0xfffffffb02027812 */ /* 0x000fc800078ec0ff */
[----:B------:R-:W-:Y:S02]  /*98db0*/  @P3 LOP3.LUT R2, R2, 0x4, RZ, 0xfc, !PT ;  /* 0x0000000402023812 */ /* 0x000fe400078efcff */
[----:B------:R-:W-:Y:S02]  /*98dc0*/  ISETP.GE.AND P1, PT, R19, UR42, PT ;  /* 0x0000002a13007c0c */ /* 0x000fe4000bf26270 */
[----:B------:R-:W-:Y:S02]  /*98dd0*/  LOP3.LUT R2, R2, 0xfffffff7, RZ, 0xc0, !PT ;  /* 0xfffffff702027812 */ /* 0x000fe400078ec0ff */
[----:B------:R-:W-:Y:S02]  /*98de0*/  R2UR UR38, R49 ;  /* 0x00000000312672ca */ /* 0x000fe400000e0000 */
[----:B------:R-:W-:Y:S02]  /*98df0*/  @P2 LOP3.LUT R2, R2, 0x8, RZ, 0xfc, !PT ;  /* 0x0000000802022812 */ /* 0x000fe400078efcff */
[----:B------:R-:W-:-:S02]  /*98e00*/  ISETP.GE.AND P3, PT, R18, UR40, PT ;  /* 0x0000002812007c0c */ /* 0x000fc4000bf66270 */
[----:B------:R-:W-:Y:S02]  /*98e10*/  LOP3.LUT R2, R2, 0xffffffdf, RZ, 0xc0, !PT ;  /* 0xffffffdf02027812 */ /* 0x000fe400078ec0ff */
[----:B------:R-:W-:Y:S02]  /*98e20*/  R2UR UR36, R48 ;  /* 0x00000000302472ca */ /* 0x000fe400000e0000 */
[----:B------:R-:W-:-:S03]  /*98e30*/  @P1 LOP3.LUT R2, R2, 0x20, RZ, 0xfc, !PT ;  /* 0x0000002002021812 */ /* 0x000fc600078efcff */
[----:B------:R-:W-:Y:S02]  /*98e40*/  ISETP.GE.AND P2, PT, R16, UR38, PT ;  /* 0x0000002610007c0c */ /* 0x000fe4000bf46270 */
[----:B------:R-:W-:Y:S02]  /*98e50*/  LOP3.LUT R2, R2, 0xffffffbf, RZ, 0xc0, !PT ;  /* 0xffffffbf02027812 */ /* 0x000fe400078ec0ff */
[----:B------:R-:W-:Y:S02]  /*98e60*/  R2UR UR34, R47 ;  /* 0x000000002f2272ca */ /* 0x000fe400000e0000 */
[----:B------:R-:W-:Y:S02]  /*98e70*/  IADD3 R15, R3, 0x10b, RZ ;  /* 0x0000010b030f7810 */ /* 0x000fe40007ffe0ff */
[----:B------:R-:W-:Y:S02]  /*98e80*/  @P3 LOP3.LUT R2, R2, 0x40, RZ, 0xfc, !PT ;  /* 0x0000004002023812 */ /* 0x000fe400078efcff */
[----:B------:R-:W-:-:S02]  /*98e90*/  ISETP.GE.AND P1, PT, R15, UR36, PT ;  /* 0x000000240f007c0c */ /* 0x000fc4000bf26270 */
[----:B------:R-:W-:Y:S02]  /*98ea0*/  LOP3.LUT R2, R2, 0xffffff7f, RZ, 0xc0, !PT ;  /* 0xffffff7f02027812 */ /* 0x000fe400078ec0ff */
[----:B------:R-:W-:Y:S02]  /*98eb0*/  R2UR UR32, R46 ;  /* 0x000000002e2072ca */ /* 0x000fe400000e0000 */
[----:B------:R-:W-:Y:S02]  /*98ec0*/  @P2 LOP3.LUT R2, R2, 0x80, RZ, 0xfc, !PT ;  /* 0x0000008002022812 */ /* 0x000fe400078efcff */
[----:B------:R-:W-:Y:S02]  /*98ed0*/  ISETP.GE.AND P3, PT, R13, UR34, PT ;  /* 0x000000220d007c0c */ /* 0x000fe4000bf66270 */
[----:B------:R-:W-:Y:S02]  /*98ee0*/  LOP3.LUT R2, R2, 0xfffffeff, RZ, 0xc0, !PT ;  /* 0xfffffeff02027812 */ /* 0x000fe400078ec0ff */
[----:B------:R-:W-:-:S02]  /*98ef0*/  R2UR UR30, R45 ;  /* 0x000000002d1e72ca */ /* 0x000fc400000e0000 */
[----:B------:R-:W-:-:S03]  /*98f00*/  @P1 LOP3.LUT R2, R2, 0x100, RZ, 0xfc, !PT ;  /* 0x0000010002021812 */ /* 0x000fc600078efcff */
[----:B------:R-:W-:Y:S02]  /*98f10*/  ISETP.GE.AND P2, PT, R12, UR32, PT ;  /* 0x000000200c007c0c */ /* 0x000fe4000bf46270 */
[----:B------:R-:W-:Y:S02]  /*98f20*/  LOP3.LUT R2, R2, 0xfffffbff, RZ, 0xc0, !PT ;  /* 0xfffffbff02027812 */ /* 0x000fe400078ec0ff */
[----:B------:R-:W-:Y:S02]  /*98f30*/  R2UR UR28, R44 ;  /* 0x000000002c1c72ca */ /* 0x000fe400000e0000 */
[----:B------:R-:W-:Y:S02]  /*98f40*/  @P3 LOP3.LUT R2, R2, 0x400, RZ, 0xfc, !PT ;  /* 0x0000040002023812 */ /* 0x000fe400078efcff */
[----:B------:R-:W-:Y:S02]  /*98f50*/  ISETP.GE.AND P1, PT, R8, UR30, PT ;  /* 0x0000001e08007c0c */ /* 0x000fe4000bf26270 */
[----:B------:R-:W-:-:S02]  /*98f60*/  LOP3.LUT R2, R2, 0xffffdfff, RZ, 0xc0, !PT ;  /* 0xffffdfff02027812 */ /* 0x000fc400078ec0ff */
[----:B------:R-:W-:Y:S01]  /*98f70*/  R2UR UR26, R43 ;  /* 0x000000002b1a72ca */ /* 0x000fe200000e0000 */
[----:B------:R1:W-:Y:S01]  /*98f80*/  STL [R1+0x19e0], R6 ;  /* 0x0019e00601007387 */ /* 0x0003e20000100800 */
[----:B------:R-:W-:-:S03]  /*98f90*/  @P2 LOP3.LUT R2, R2, 0x2000, RZ, 0xfc, !PT ;  /* 0x0000200002022812 */ /* 0x000fc600078efcff */
[----:B------:R-:W-:Y:S02]  /*98fa0*/  ISETP.GE.AND P3, PT, R7, UR28, PT ;  /* 0x0000001c07007c0c */ /* 0x000fe4000bf66270 */
[----:B------:R-:W-:Y:S01]  /*98fb0*/  LOP3.LUT R2, R2, 0xfffeffff, RZ, 0xc0, !PT ;  /* 0xfffeffff02027812 */ /* 0x000fe200078ec0ff */
[----:B-1----:R-:W-:Y:S01]  /*98fc0*/  VIADD R6, R6, UR8 ;  /* 0x0000000806067c36 */ /* 0x002fe20008000000 */
[----:B------:R-:W-:Y:S02]  /*98fd0*/  R2UR UR24, R42 ;  /* 0x000000002a1872ca */ /* 0x000fe400000e0000 */
[----:B------:R-:W-:Y:S02]  /*98fe0*/  @P1 LOP3.LUT R2, R2, 0x10000, RZ, 0xfc, !PT ;  /* 0x0001000002021812 */ /* 0x000fe400078efcff */
[----:B------:R1:W-:Y:S02]  /*98ff0*/  STL [R1+0x1c84], R6 ;  /* 0x001c840601007387 */ /* 0x0003e40000100800 */
[----:B------:R-:W-:-:S02]  /*99000*/  LOP3.LUT R2, R2, 0xfff7ffff, RZ, 0xc0, !PT ;  /* 0xfff7ffff02027812 */ /* 0x000fc400078ec0ff */
[----:B------:R-:W-:Y:S01]  /*99010*/  R2UR UR22, R40 ;  /* 0x00000000281672ca */ /* 0x000fe200000e0000 */
[----:B------:R-:W2:Y:S01]  /*99020*/  LDL.LU R25, [R1+0xc40] ;  /* 0x000c400001197983 */ /* 0x000ea20000300800 */
[----:B-1----:R-:W-:-:S04]  /*99030*/  IADD3 R6, R3, 0x110, RZ ;  /* 0x0000011003067810 */ /* 0x002fc80007ffe0ff */
[----:B------:R-:W-:Y:S02]  /*99040*/  ISETP.GE.AND P2, PT, R6, UR26, PT ;  /* 0x0000001a06007c0c */ /* 0x000fe4000bf46270 */
[----:B------:R-:W-:Y:S01]  /*99050*/  @P3 LOP3.LUT R2, R2, 0x80000, RZ, 0xfc, !PT ;  /* 0x0008000002023812 */ /* 0x000fe200078efcff */
[----:B------:R-:W3:Y:S01]  /*99060*/  LDL.LU R6, [R1+0xadc] ;  /* 0x000adc0001067983 */ /* 0x000ee20000300800 */
[----:B------:R-:W-:Y:S02]  /*99070*/  ISETP.GE.AND P1, PT, R252, UR24, PT ;  /* 0x00000018fc007c0c */ /* 0x000fe4000bf26270 */
[----:B------:R-:W-:Y:S01]  /*99080*/  LOP3.LUT R2, R2, 0xffdfffff, RZ, 0xc0, !PT ;  /* 0xffdfffff02027812 */ /* 0x000fe200078ec0ff */
[----:B------:R-:W4:Y:S01]  /*99090*/  LDL.LU R16, [R1+0xad8] ;  /* 0x000ad80001107983 */ /* 0x000f220000300800 */
[----:B------:R-:W-:Y:S02]  /*990a0*/  R2UR UR20, R39 ;  /* 0x00000000271472ca */ /* 0x000fe400000e0000 */
[----:B------:R-:W-:Y:S01]  /*990b0*/  ISETP.GE.AND P3, PT, R251, UR22, PT ;  /* 0x00000016fb007c0c */ /* 0x000fe2000bf66270 */
[----:B------:R-:W4:Y:S02]  /*990c0*/  LDL.LU R29, [R1+0xad4] ;  /* 0x000ad400011d7983 */ /* 0x000f240000300800 */
[----:B------:R-:W-:-:S02]  /*990d0*/  @P2 LOP3.LUT R2, R2, 0x200000, RZ, 0xfc, !PT ;  /* 0x0020000002022812 */ /* 0x000fc400078efcff */
[----:B------:R-:W-:Y:S01]  /*990e0*/  R2UR UR18, R38 ;  /* 0x00000000261272ca */ /* 0x000fe200000e0000 */
[----:B------:R-:W4:Y:S01]  /*990f0*/  LDL.LU R15, [R1+0xad0] ;  /* 0x000ad000010f7983 */ /* 0x000f220000300800 */
[----:B------:R-:W-:-:S04]  /*99100*/  LOP3.LUT R2, R2, 0xff7fffff, RZ, 0xc0, !PT ;  /* 0xff7fffff02027812 */ /* 0x000fc800078ec0ff */
[----:B------:R-:W-:Y:S02]  /*99110*/  @P1 LOP3.LUT R2, R2, 0x800000, RZ, 0xfc, !PT ;  /* 0x0080000002021812 */ /* 0x000fe400078efcff */
[----:B------:R-:W-:Y:S02]  /*99120*/  ISETP.GE.AND P2, PT, R250, UR20, PT ;  /* 0x00000014fa007c0c */ /* 0x000fe4000bf46270 */
[----:B------:R-:W-:Y:S02]  /*99130*/  R2UR UR14, R36 ;  /* 0x00000000240e72ca */ /* 0x000fe400000e0000 */
[----:B------:R-:W-:-:S04]  /*99140*/  LOP3.LUT R2, R2, 0xfdffffff, RZ, 0xc0, !PT ;  /* 0xfdffffff02027812 */ /* 0x000fc800078ec0ff */
[----:B------:R-:W-:Y:S02]  /*99150*/  @P3 LOP3.LUT R2, R2, 0x2000000, RZ, 0xfc, !PT ;  /* 0x0200000002023812 */ /* 0x000fe400078efcff */
[----:B------:R-:W-:Y:S02]  /*99160*/  ISETP.GE.AND P1, PT, R249, UR18, PT ;  /* 0x00000012f9007c0c */ /* 0x000fe4000bf26270 */
[----:B------:R-:W-:Y:S02]  /*99170*/  R2UR UR12, R35 ;  /* 0x00000000230c72ca */ /* 0x000fe400000e0000 */
[----:B------:R-:W-:Y:S02]  /*99180*/  LOP3.LUT R2, R2, 0xfbffffff, RZ, 0xc0, !PT ;  /* 0xfbffffff02027812 */ /* 0x000fe400078ec0ff */
[----:B------:R-:W-:Y:S02]  /*99190*/  R2UR UR16, R37 ;  /* 0x00000000251072ca */ /* 0x000fe400000e0000 */
[----:B------:R-:W-:-:S02]  /*991a0*/  @P2 LOP3.LUT R2, R2, 0x4000000, RZ, 0xfc, !PT ;  /* 0x0400000002022812 */ /* 0x000fc400078efcff */
[----:B------:R-:W-:Y:S02]  /*991b0*/  ISETP.GE.AND P2, PT, R247, UR14, PT ;  /* 0x0000000ef7007c0c */ /* 0x000fe4000bf46270 */
[----:B------:R-:W-:Y:S02]  /*991c0*/  LOP3.LUT R2, R2, 0xdfffffff, RZ, 0xc0, !PT ;  /* 0xdfffffff02027812 */ /* 0x000fe400078ec0ff */
[----:B------:R-:W-:Y:S02]  /*991d0*/  R2UR UR4, R32 ;  /* 0x00000000200472ca */ /* 0x000fe400000e0000 */
[----:B------:R-:W-:Y:S02]  /*991e0*/  @P1 LOP3.LUT R2, R2, 0x20000000, RZ, 0xfc, !PT ;  /* 0x2000000002021812 */ /* 0x000fe400078efcff */
[----:B------:R-:W-:Y:S02]  /*991f0*/  ISETP.GE.AND P1, PT, R246, UR12, PT ;  /* 0x0000000cf6007c0c */ /* 0x000fe4000bf26270 */
[----:B------:R-:W-:-:S02]  /*99200*/  ISETP.GE.AND P0, PT, R23, UR5, PT ;  /* 0x0000000517007c0c */ /* 0x000fc4000bf06270 */
[----:B------:R-:W-:Y:S01]  /*99210*/  LOP3.LUT R4, R4, 0xfffffffd, RZ, 0xc0, !PT ;  /* 0xfffffffd04047812 */ /* 0x000fe200078ec0ff */
[----:B------:R-:W4:Y:S01]  /*99220*/  LDL.LU R23, [R1+0xacc] ;  /* 0x000acc0001177983 */ /* 0x000f220000300800 */
[----:B------:R-:W-:Y:S02]  /*99230*/  MOV R28, UR7 ;  /* 0x00000007001c7c02 */ /* 0x000fe40008000f00 */
[----:B------:R-:W-:Y:S01]  /*99240*/  R2UR UR6, R33 ;  /* 0x00000000210672ca */ /* 0x000fe200000e0000 */
[----:B------:R-:W4:Y:S01]  /*99250*/  LDL.LU R22, [R1+0xac8] ;  /* 0x000ac80001167983 */ /* 0x000f220000300800 */
[----:B------:R-:W-:Y:S02]  /*99260*/  ISETP.GE.AND P3, PT, R248, UR16, PT ;  /* 0x00000010f8007c0c */ /* 0x000fe4000bf66270 */
[----:B------:R-:W-:Y:S01]  /*99270*/  R2UR UR7, R34 ;  /* 0x00000000220772ca */ /* 0x000fe200000e0000 */
[----:B------:R-:W4:Y:S01]  /*99280*/  LDL.LU R21, [R1+0xac4] ;  /* 0x000ac40001157983 */ /* 0x000f220000300800 */
[----:B------:R-:W-:Y:S01]  /*99290*/  @P2 LOP3.LUT R4, R4, 0x2, RZ, 0xfc, !PT ;  /* 0x0000000204042812 */ /* 0x000fe200078efcff */
[----:B------:R-:W-:Y:S01]  /*992a0*/  IMAD.MOV.U32 R11, RZ, RZ, R122 ;  /* 0x000000ffff0b7224 */ /* 0x000fe200078e007a */
[----:B------:R-:W-:Y:S01]  /*992b0*/  MOV R9, R123 ;  /* 0x0000007b00097202 */ /* 0x000fe20000000f00 */
[----:B------:R-:W4:Y:S01]  /*992c0*/  LDL.LU R20, [R1+0xac0] ;  /* 0x000ac00001147983 */ /* 0x000f220000300800 */
[----:B------:R-:W-:-:S03]  /*992d0*/  IMAD.MOV.U32 R10, RZ, RZ, R121 ;  /* 0x000000ffff0a7224 */ /* 0x000fc600078e0079 */
[----:B------:R-:W4:Y:S01]  /*992e0*/  LDL.LU R19, [R1+0xabc] ;  /* 0x000abc0001137983 */ /* 0x000f220000300800 */
[----:B------:R-:W-:-:S03]  /*992f0*/  LOP3.LUT R4, R4, 0xfffffffb, RZ, 0xc0, !PT ;  /* 0xfffffffb04047812 */ /* 0x000fc600078ec0ff */
[----:B------:R-:W4:Y:S01]  /*99300*/  LDL.LU R18, [R1+0xab8] ;  /* 0x000ab80001127983 */ /* 0x000f220000300800 */
[----:B------:R-:W-:-:S03]  /*99310*/  LOP3.LUT R2, R2, 0xbfffffff, RZ, 0xc0, !PT ;  /* 0xbfffffff02027812 */ /* 0x000fc600078ec0ff */
[----:B------:R-:W4:Y:S01]  /*99320*/  LDL.LU R7, [R1+0xab4] ;  /* 0x000ab40001077983 */ /* 0x000f220000300800 */
[----:B------:R-:W-:-:S03]  /*99330*/  R2UR UR5, R9 ;  /* 0x00000000090572ca */ /* 0x000fc600000e0000 */
[----:B------:R-:W4:Y:S01]  /*99340*/  LDL.LU R13, [R1+0xab0] ;  /* 0x000ab000010d7983 */ /* 0x000f220000300800 */
[----:B------:R-:W-:-:S03]  /*99350*/  R2UR UR8, R11 ;  /* 0x000000000b0872ca */ /* 0x000fc600000e0000 */
[----:B------:R-:W4:Y:S01]  /*99360*/  LDL.LU R12, [R1+0xa9c] ;  /* 0x000a9c00010c7983 */ /* 0x000f220000300800 */
[----:B------:R-:W-:Y:S01]  /*99370*/  @P1 LOP3.LUT R4, R4, 0x4, RZ, 0xfc, !PT ;  /* 0x0000000404041812 */ /* 0x000fe200078efcff */
[----:B------:R-:W-:Y:S02]  /*99380*/  IMAD.MOV.U32 R24, RZ, RZ, R10 ;  /* 0x000000ffff187224 */ /* 0x000fe400078e000a */
[----:B------:R-:W4:Y:S01]  /*99390*/  LDL.LU R8, [R1+0xa98] ;  /* 0x000a980001087983 */ /* 0x000f220000300800 */
[----:B------:R-:W-:-:S03]  /*993a0*/  ISETP.GE.AND P1, PT, R243, UR4, PT ;  /* 0x00000004f3007c0c */ /* 0x000fc6000bf26270 */
[----:B------:R-:W4:Y:S01]  /*993b0*/  LDL.LU R9, [R1+0xa94] ;  /* 0x000a940001097983 */ /* 0x000f220000300800 */
[----:B------:R-:W-:-:S03]  /*993c0*/  @P3 LOP3.LUT R2, R2, 0x40000000, RZ, 0xfc, !PT ;  /* 0x4000000002023812 */ /* 0x000fc600078efcff */
[----:B------:R-:W4:Y:S01]  /*993d0*/  LDL.LU R11, [R1+0xa90] ;  /* 0x000a9000010b7983 */ /* 0x000f220000300800 */
[----:B------:R-:W-:-:S03]  /*993e0*/  ISETP.GE.AND P2, PT, R244, UR6, PT ;  /* 0x00000006f4007c0c */ /* 0x000fc6000bf46270 */
[----:B------:R-:W4:Y:S01]  /*993f0*/  LDL.LU R10, [R1+0xa7c] ;  /* 0x000a7c00010a7983 */ /* 0x000f220000300800 */
[----:B------:R-:W-:-:S03]  /*99400*/  ISETP.GE.AND P3, PT, R245, UR7, PT ;  /* 0x00000007f5007c0c */ /* 0x000fc6000bf66270 */
        /* <DEDUP_REMOVED lines=10> */
[----:B------:R-:W-:-:S03]  /*994b0*/  R2UR UR10, R24 ;  /* 0x00000000180a72ca */ /* 0x000fc600000e0000 */
[----:B------:R-:W4:Y:S01]  /*994c0*/  LDL.LU R24, [R1+0x2b7c] ;  /* 0x002b7c0001187983 */ /* 0x000f220000300800 */
[----:B--2---:R-:W-:-:S03]  /*994d0*/  R2UR UR60, R25 ;  /* 0x00000000193c72ca */ /* 0x004fc600000e0000 */
[----:B------:R-:W2:Y:S01]  /*994e0*/  LDL.LU R25, [R1+0x2b78] ;  /* 0x002b780001197983 */ /* 0x000ea20000300800 */
[----:B---3--:R-:W-:-:S03]  /*994f0*/  R2UR UR58, R6 ;  /* 0x00000000063a72ca */ /* 0x008fc600000e0000 */
[----:B------:R-:W3:Y:S01]  /*99500*/  LDL.LU R6, [R1+0x2b74] ;  /* 0x002b740001067983 */ /* 0x000ee20000300800 */
[----:B----4-:R-:W-:-:S03]  /*99510*/  R2UR UR56, R16 ;  /* 0x00000000103872ca */ /* 0x010fc600000e0000 */
[----:B------:R-:W4:Y:S01]  /*99520*/  LDL.LU R16, [R1+0x2b70] ;  /* 0x002b700001107983 */ /* 0x000f220000300800 */
[----:B------:R-:W-:-:S03]  /*99530*/  R2UR UR54, R29 ;  /* 0x000000001d3672ca */ /* 0x000fc600000e0000 */
[----:B------:R-:W2:Y:S01]  /*99540*/  LDL.LU R29, [R1+0x2b6c] ;  /* 0x002b6c00011d7983 */ /* 0x000ea20000300800 */
[----:B------:R-:W-:-:S03]  /*99550*/  R2UR UR52, R15 ;  /* 0x000000000f3472ca */ /* 0x000fc600000e0000 */
        /* <DEDUP_REMOVED lines=28> */
[----:B------:R-:W3:Y:S01]  /*99720*/  LDL.LU R251, [R1+0xa30] ;  /* 0x000a300001fb7983 */ /* 0x000ee20000300800 */
[----:B------:R-:W-:-:S03]  /*99730*/  R2UR UR4, R252 ;  /* 0x00000000fc0472ca */ /* 0x000fc600000e0000 */
[----:B------:R-:W2:Y:S01]  /*99740*/  LDL.LU R252, [R1+0xa1c] ;  /* 0x000a1c0001fc7983 */ /* 0x000ea20000300800 */
[----:B------:R-:W-:-:S04]  /*99750*/  LOP3.LUT R4, R4, 0xffffffef, RZ, 0xc0, !PT ;  /* 0xffffffef04047812 */ /* 0x000fc800078ec0ff */
[----:B------:R-:W-:-:S04]  /*99760*/  @P3 LOP3.LUT R4, R4, 0x10, RZ, 0xfc, !PT ;  /* 0x0000001004043812 */ /* 0x000fc800078efcff */
[----:B------:R-:W-:-:S04]  /*99770*/  LOP3.LUT R4, R4, 0xffffffbf, RZ, 0xc0, !PT ;  /* 0xffffffbf04047812 */ /* 0x000fc800078ec0ff */
[----:B------:R-:W-:-:S04]  /*99780*/  @P2 LOP3.LUT R4, R4, 0x40, RZ, 0xfc, !PT ;  /* 0x0000004004042812 */ /* 0x000fc800078efcff */
[----:B------:R-:W-:-:S04]  /*99790*/  LOP3.LUT R4, R4, 0xffffff7f, RZ, 0xc0, !PT ;  /* 0xffffff7f04047812 */ /* 0x000fc800078ec0ff */
[----:B------:R-:W-:Y:S02]  /*997a0*/  @P1 LOP3.LUT R4, R4, 0x80, RZ, 0xfc, !PT ;  /* 0x0000008004041812 */ /* 0x000fe400078efcff */
[----:B------:R-:W-:Y:S02]  /*997b0*/  ISETP.GE.AND P1, PT, R242, UR5, PT ;  /* 0x00000005f2007c0c */ /* 0x000fe4000bf26270 */
[----:B------:R-:W-:Y:S02]  /*997c0*/  ISETP.GE.AND P3, PT, R241, UR8, PT ;  /* 0x00000008f1007c0c */ /* 0x000fe4000bf66270 */
[----:B------:R-:W-:Y:S02]  /*997d0*/  LOP3.LUT R4, R4, 0xfffffbff, RZ, 0xc0, !PT ;  /* 0xfffffbff04047812 */ /* 0x000fe400078ec0ff */
[----:B------:R-:W-:-:S07]  /*997e0*/  ISETP.GE.AND P2, PT, R240, UR10, PT ;  /* 0x0000000af0007c0c */ /* 0x000fce000bf46270 */
[----:B------:R-:W-:-:S04]  /*997f0*/  @P1 LOP3.LUT R4, R4, 0x400, RZ, 0xfc, !PT ;  /* 0x0000040004041812 */ /* 0x000fc800078efcff */
[----:B------:R-:W-:-:S04]  /*99800*/  LOP3.LUT R4, R4, 0xfffff7ff, RZ, 0xc0, !PT ;  /* 0xfffff7ff04047812 */ /* 0x000fc800078ec0ff */
[----:B------:R-:W-:Y:S02]  /*99810*/  @P3 LOP3.LUT R4, R4, 0x800, RZ, 0xfc, !PT ;  /* 0x0000080004043812 */ /* 0x000fe400078efcff */
[----:B------:R-:W-:Y:S02]  /*99820*/  ISETP.GE.AND P1, PT, R239, UR60, PT ;  /* 0x0000003cef007c0c */ /* 0x000fe4000bf26270 */
        /* <DEDUP_REMOVED lines=24> */
[----:B------:R-:W-:Y:S02]  /*999b0*/  ISETP.GE.AND P2, PT, R231, UR44, PT ;  /* 0x0000002ce7007c0c */ /* 0x000fe4000bf46270 */
[----:B------:R-:W-:Y:S02]  /*999c0*/  LOP3.LUT R4, R4, 0xefffffff, RZ, 0xc0, !PT ;  /* 0xefffffff04047812 */ /* 0x000fe400078ec0ff */
[----:B------:R-:W-:Y:S02]  /*999d0*/  LOP3.LUT R5, R5, 0xfffffffe, RZ, 0xc0, !PT ;  /* 0xfffffffe05057812 */ /* 0x000fe400078ec0ff */
[----:B------:R-:W-:-:S02]  /*999e0*/  @P3 LOP3.LUT R4, R4, 0x10000000, RZ, 0xfc, !PT ;  /* 0x1000000004043812 */ /* 0x000fc400078efcff */
[----:B------:R-:W-:Y:S02]  /*999f0*/  ISETP.GE.AND P3, PT, R229, UR40, PT ;  /* 0x00000028e5007c0c */ /* 0x000fe4000bf66270 */
[----:B------:R-:W-:Y:S02]  /*99a00*/  LOP3.LUT R4, R4, 0x7fffffff, RZ, 0xc0, !PT ;  /* 0x7fffffff04047812 */ /* 0x000fe400078ec0ff */
[----:B------:R-:W-:Y:S02]  /*99a10*/  @P1 LOP3.LUT R5, R5, 0x1, RZ, 0xfc, !PT ;  /* 0x0000000105051812 */ /* 0x000fe400078efcff */
[----:B------:R-:W-:Y:S02]  /*99a20*/  @P2 LOP3.LUT R4, R4, 0x80000000, RZ, 0xfc, !PT ;  /* 0x8000000004042812 */ /* 0x000fe400078efcff */
[----:B------:R-:W-:Y:S02]  /*99a30*/  ISETP.GE.AND P2, PT, R228, UR38, PT ;  /* 0x00000026e4007c0c */ /* 0x000fe4000bf46270 */
[----:B------:R-:W-:-:S04]  /*99a40*/  LOP3.LUT R5, R5, 0xfffffff7, RZ, 0xc0, !PT ;  /* 0xfffffff705057812 */ /* 0x000fc800078ec0ff */
[----:B------:R-:W-:Y:S02]  /*99a50*/  @P3 LOP3.LUT R5, R5, 0x8, RZ, 0xfc, !PT ;  /* 0x0000000805053812 */ /* 0x000fe400078efcff */
[----:B------:R-:W-:Y:S02]  /*99a60*/  ISETP.GE.AND P1, PT, R227, UR36, PT ;  /* 0x00000024e3007c0c */ /* 0x000fe4000bf26270 */
[----:B------:R-:W-:-:S04]  /*99a70*/  LOP3.LUT R5, R5, 0xffffffef, RZ, 0xc0, !PT ;  /* 0xffffffef05057812 */ /* 0x000fc800078ec0ff */
[----:B------:R-:W-:-:S04]  /*99a80*/  @P2 LOP3.LUT R5, R5, 0x10, RZ, 0xfc, !PT ;  /* 0x0000001005052812 */ /* 0x000fc800078efcff */
[----:B------:R-:W-:Y:S02]  /*99a90*/  LOP3.LUT R5, R5, 0xffffffbf, RZ, 0xc0, !PT ;  /* 0xffffffbf05057812 */ /* 0x000fe400078ec0ff */
[----:B------:R-:W-:Y:S02]  /*99aa0*/  ISETP.GE.AND P2, PT, R225, UR32, PT ;  /* 0x00000020e1007c0c */ /* 0x000fe4000bf46270 */
[----:B------:R-:W-:Y:S02]  /*99ab0*/  @P1 LOP3.LUT R5, R5, 0x40, RZ, 0xfc, !PT ;  /* 0x0000004005051812 */ /* 0x000fe400078efcff */
[----:B------:R-:W-:Y:S02]  /*99ac0*/  ISETP.GE.AND P1, PT, R224, UR30, PT ;  /* 0x0000001ee0007c0c */ /* 0x000fe4000bf26270 */
        /* <DEDUP_REMOVED lines=31> */
[----:B------:R-:W4:Y:S04]  /*99cc0*/  LDL.LU R246, [R1+0x6f0] ;  /* 0x0006f00001f67983 */ /* 0x000f280000300800 */
[----:B------:R-:W4:Y:S04]  /*99cd0*/  LDL.LU R247, [R1+0x6dc] ;  /* 0x0006dc0001f77983 */ /* 0x000f280000300800 */
[----:B------:R-:W4:Y:S04]  /*99ce0*/  LDL.LU R248, [R1+0x6d8] ;  /* 0x0006d80001f87983 */ /* 0x000f280000300800 */
[----:B------:R-:W4:Y:S04]  /*99cf0*/  LDL.LU R249, [R1+0x6d4] ;  /* 0x0006d40001f97983 */ /* 0x000f280000300800 */
[----:B------:R-:W4:Y:S01]  /*99d00*/  LDL.LU R250, [R1+0x6d0] ;  /* 0x0006d00001fa7983 */ /* 0x000f220000300800 */
[----:B---3--:R-:W-:-:S03]  /*99d10*/  R2UR UR5, R251 ;  /* 0x00000000fb0572ca */ /* 0x008fc600000e0000 */
[----:B------:R-:W3:Y:S01]  /*99d20*/  LDL.LU R251, [R1+0x6ac] ;  /* 0x0006ac0001fb7983 */ /* 0x000ee20000300800 */
[----:B--2---:R-:W-:-:S03]  /*99d30*/  R2UR UR8, R252 ;  /* 0x00000000fc0872ca */ /* 0x004fc600000e0000 */
[----:B------:R-:W2:Y:S01]  /*99d40*/  LDL.LU R252, [R1+0x6a8] ;  /* 0x0006a80001fc7983 */ /* 0x000ea20000300800 */
[----:B------:R-:W-:-:S04]  /*99d50*/  LOP3.LUT R5, R5, 0xfffffeff, RZ, 0xc0, !PT ;  /* 0xfffffeff05057812 */ /* 0x000fc800078ec0ff */
        /* <DEDUP_REMOVED lines=34> */
[----:B---3--:R-:W-:Y:S02]  /*99f80*/  R2UR UR6, R251 ;  /* 0x00000000fb0672ca */ /* 0x008fe400000e0000 */
[----:B------:R-:W3:Y:S01]  /*99f90*/  LDL.LU R251, [R1+0x6a4] ;  /* 0x0006a40001fb7983 */ /* 0x000ee20000300800 */
[----:B--2---:R-:W-:-:S03]  /*99fa0*/  R2UR UR4, R252 ;  /* 0x00000000fc0472ca */ /* 0x004fc600000e0000 */
[----:B------:R-:W2:Y:S01]  /*99fb0*/  LDL.LU R252, [R1+0x6a0] ;  /* 0x0006a00001fc7983 */ /* 0x000ea20000300800 */
[----:B----4-:R-:W-:Y:S02]  /*99fc0*/  R2UR UR10, R224 ;  /* 0x00000000e00a72ca */ /* 0x010fe400000e0000 */
[----:B------:R-:W-:Y:S01]  /*99fd0*/  R2UR UR60, R225 ;  /* 0x00000000e13c72ca */ /* 0x000fe200000e0000 */
[----:B------:R-:W4:Y:S01]  /*99fe0*/  LDL.LU R224, [R1+0x68c] ;  /* 0x00068c0001e07983 */ /* 0x000f220000300800 */
[----:B------:R-:W-:Y:S02]  /*99ff0*/  R2UR UR58, R226 ;  /* 0x00000000e23a72ca */ /* 0x000fe400000e0000 */
[----:B------:R-:W-:Y:S01]  /*9a000*/  R2UR UR56, R227 ;  /* 0x00000000e33872ca */ /* 0x000fe200000e0000 */
        /* <DEDUP_REMOVED lines=19> */
[----:B------:R-:W-:Y:S02]  /*9a140*/  ISETP.GE.AND P3, PT, R214, UR7, PT ;  /* 0x00000007d6007c0c */ /* 0x000fe4000bf66270 */
[----:B------:R-:W-:Y:S01]  /*9a150*/  LOP3.LUT R6, R6, 0xfffffffd, RZ, 0xc0, !PT ;  /* 0xfffffffd06067812 */ /* 0x000fe200078ec0ff */
        /* <DEDUP_REMOVED lines=8> */
[----:B------:R-:W-:Y:S02]  /*9a1e0*/  @P2 LOP3.LUT R6, R6, 0x2, RZ, 0xfc, !PT ;  /* 0x0000000206062812 */ /* 0x000fe400078efcff */
        /* <DEDUP_REMOVED lines=8> */
[----:B------:R-:W-:Y:S02]  /*9a270*/  LOP3.LUT R6, R6, 0xfffffffb, RZ, 0xc0, !PT ;  /* 0xfffffffb06067812 */ /* 0x000fe400078ec0ff */
[----:B------:R-:W-:Y:S01]  /*9a280*/  R2UR UR20, R245 ;  /* 0x00000000f51472ca */ /* 0x000fe200000e0000 */
[----:B------:R-:W4:Y:S01]  /*9a290*/  LDL.LU R243, [R1+0x5f0] ;  /* 0x0005f00001f37983 */ /* 0x000f220000300800 */
[----:B------:R-:W-:Y:S02]  /*9a2a0*/  LOP3.LUT R5, R5, 0xbfffffff, RZ, 0xc0, !PT ;  /* 0xbfffffff05057812 */ /* 0x000fe400078ec0ff */
        /* <DEDUP_REMOVED lines=9> */
[----:B------:R-:W-:Y:S02]  /*9a340*/  @P3 LOP3.LUT R5, R5, 0x40000000, RZ, 0xfc, !PT ;  /* 0x4000000005053812 */ /* 0x000fe400078efcff */
[----:B------:R-:W-:Y:S01]  /*9a350*/  R2UR UR7, R250 ;  /* 0x00000000fa0772ca */ /* 0x000fe200000e0000 */
[----:B------:R-:W4:Y:S01]  /*9a360*/  LDL.LU R248, [R1+0x5dc] ;  /* 0x0005dc0001f87983 */ /* 0x000f220000300800 */
[----:B------:R-:W-:Y:S02]  /*9a370*/  ISETP.GE.AND P1, PT, R211, UR5, PT ;  /* 0x00000005d3007c0c */ /* 0x000fe4000bf26270 */
[----:B------:R-:W-:Y:S01]  /*9a380*/  ISETP.GE.AND P3, PT, R210, UR8, PT ;  /* 0x00000008d2007c0c */ /* 0x000fe2000bf66270 */
[----:B------:R-:W4:Y:S04]  /*9a390*/  LDL.LU R249, [R1+0x5d8] ;  /* 0x0005d80001f97983 */ /* 0x000f280000300800 */
[----:B------:R-:W4:Y:S01]  /*9a3a0*/  LDL.LU R250, [R1+0x5d4] ;  /* 0x0005d40001fa7983 */ /* 0x000f220000300800 */
[----:B------:R-:W-:-:S02]  /*9a3b0*/  LOP3.LUT R6, R6, 0xffffffdf, RZ, 0xc0, !PT ;  /* 0xffffffdf06067812 */ /* 0x000fc400078ec0ff */
[----:B------:R-:W-:-:S03]  /*9a3c0*/  ISETP.GE.AND P2, PT, R209, UR10, PT ;  /* 0x0000000ad1007c0c */ /* 0x000fc6000bf46270 */
        /* <DEDUP_REMOVED lines=16> */
[----:B------:R-:W-:Y:S02]  /*9a4d0*/  LOP3.LUT R6, R6, 0xffff7fff, RZ, 0xc0, !PT ;  /* 0xffff7fff06067812 */ /* 0x000fe400078ec0ff */
[----:B---3--:R-:W-:Y:S02]  /*9a4e0*/  R2UR UR5, R251 ;  /* 0x00000000fb0572ca */ /* 0x008fe400000e0000 */
[----:B------:R-:W3:Y:S01]  /*9a4f0*/  LDL.LU R251, [R1+0x5d0] ;  /* 0x0005d00001fb7983 */ /* 0x000ee20000300800 */
[----:B--2---:R-:W-:-:S03]  /*9a500*/  R2UR UR8, R252 ;  /* 0x00000000fc0872ca */ /* 0x004fc600000e0000 */
[----:B------:R-:W2:Y:S01]  /*9a510*/  LDL.LU R252, [R1+0x5cc] ;  /* 0x0005cc0001fc7983 */ /* 0x000ea20000300800 */
        /* <DEDUP_REMOVED lines=61> */
[----:B------:R-:W-:-:S04]  /*9a8f0*/  LOP3.LUT R7, R7, 0xff7fffff, RZ, 0xc0, !PT ;  /* 0xff7fffff07077812 */ /* 0x000fc800078ec0ff */
[----:B------:R-:W-:Y:S02]  /*9a900*/  @P1 LOP3.LUT R7, R7, 0x800000, RZ, 0xfc, !PT ;  /* 0x0080000007071812 */ /* 0x000fe400078efcff */
[----:B------:R-:W-:Y:S02]  /*9a910*/  ISETP.GE.AND P1, PT, R181, UR4, PT ;  /* 0x00000004b5007c0c */ /* 0x000fe4000bf26270 */
[----:B--2---:R-:W-:Y:S02]  /*9a920*/  R2UR UR4, R252 ;  /* 0x00000000fc0472ca */ /* 0x004fe400000e0000 */
[----:B------:R-:W2:Y:S01]  /*9a930*/  LDL.LU R252, [R1+0x5c8] ;  /* 0x0005c80001fc7983 */ /* 0x000ea20000300800 */
[----:B------:R-:W-:Y:S02]  /*9a940*/  ISETP.GE.AND P3, PT, R183, UR7, PT ;  /* 0x00000007b7007c0c */ /* 0x000fe4000bf66270 */
[----:B------:R-:W-:Y:S02]  /*9a950*/  ISETP.GE.AND P2, PT, R182, UR6, PT ;  /* 0x00000006b6007c0c */ /* 0x000fe4000bf46270 */
[----:B------:R-:W-:-:S09]  /*9a960*/  LOP3.LUT R7, R7, 0xfdffffff, RZ, 0xc0, !PT ;  /* 0xfdffffff07077812 */ /* 0x000fd200078ec0ff */
[----:B------:R-:W-:-:S04]  /*9a970*/  @P3 LOP3.LUT R7, R7, 0x2000000, RZ, 0xfc, !PT ;  /* 0x0200000007073812 */ /* 0x000fc800078efcff */
[----:B------:R-:W-:Y:S02]  /*9a980*/  LOP3.LUT R7, R7, 0xf7ffffff, RZ, 0xc0, !PT ;  /* 0xf7ffffff07077812 */ /* 0x000fe400078ec0ff */
[----:B----4-:R-:W-:Y:S02]  /*9a990*/  R2UR UR10, R224 ;  /* 0x00000000e00a72ca */ /* 0x010fe400000e0000 */
[----:B------:R-:W-:-:S04]  /*9a9a0*/  @P2 LOP3.LUT R7, R7, 0x8000000, RZ, 0xfc, !PT ;  /* 0x0800000007072812 */ /* 0x000fc800078efcff */
[----:B------:R-:W-:Y:S02]  /*9a9b0*/  LOP3.LUT R7, R7, 0xdfffffff, RZ, 0xc0, !PT ;  /* 0xdfffffff07077812 */ /* 0x000fe400078ec0ff */
[----:B------:R-:W-:Y:S02]  /*9a9c0*/  ISETP.GE.AND P3, PT, R179, UR8, PT ;  /* 0x00000008b3007c0c */ /* 0x000fe4000bf66270 */
[----:B------:R-:W-:Y:S02]  /*9a9d0*/  @P1 LOP3.LUT R7, R7, 0x20000000, RZ, 0xfc, !PT ;  /* 0x2000000007071812 */ /* 0x000fe400078efcff */
[----:B------:R-:W-:Y:S02]  /*9a9e0*/  ISETP.GE.AND P1, PT, R180, UR5, PT ;  /* 0x00000005b4007c0c */ /* 0x000fe4000bf26270 */
[----:B------:R-:W-:Y:S02]  /*9a9f0*/  R2UR UR60, R225 ;  /* 0x00000000e13c72ca */ /* 0x000fe400000e0000 */
[----:B------:R-:W-:Y:S01]  /*9aa00*/  ISETP.GE.AND P2, PT, R178, UR10, PT ;  /* 0x0000000ab2007c0c */ /* 0x000fe2000bf46270 */
[----:B------:R-:W4:Y:S01]  /*9aa10*/  LDL.LU R225, [R1+0x5c4] ;  /* 0x0005c40001e17983 */ /* 0x000f220000300800 */
[----:B------:R-:W-:-:S02]  /*9aa20*/  LOP3.LUT R8, R8, 0xfffffffd, RZ, 0xc0, !PT ;  /* 0xfffffffd08087812 */ /* 0x000fc400078ec0ff */
[----:B------:R-:W-:Y:S02]  /*9aa30*/  R2UR UR58, R226 ;  /* 0x00000000e23a72ca */ /* 0x000fe400000e0000 */
[----:B------:R-:W-:Y:S01]  /*9aa40*/  LOP3.LUT R7, R7, 0x7fffffff, RZ, 0xc0, !PT ;  /* 0x7fffffff07077812 */ /* 0x000fe200078ec0ff */
[----:B------:R-:W4:Y:S01]  /*9aa50*/  LDL.LU R226, [R1+0x5c0] ;  /* 0x0005c00001e27983 */ /* 0x000f220000300800 */
[----:B------:R-:W-:Y:S02]  /*9aa60*/  @P3 LOP3.LUT R8, R8, 0x2, RZ, 0xfc, !PT ;  /* 0x0000000208083812 */ /* 0x000fe400078efcff */
[----:B------:R-:W-:Y:S02]  /*9aa70*/  @P1 LOP3.LUT R7, R7, 0x80000000, RZ, 0xfc, !PT ;  /* 0x8000000007071812 */ /* 0x000fe400078efcff */
[----:B------:R-:W-:Y:S02]  /*9aa80*/  ISETP.GE.AND P1, PT, R177, UR60, PT ;  /* 0x0000003cb1007c0c */ /* 0x000fe4000bf26270 */
[----:B------:R-:W-:-:S02]  /*9aa90*/  LOP3.LUT R8, R8, 0xfffffffb, RZ, 0xc0, !PT ;  /* 0xfffffffb08087812 */ /* 0x000fc400078ec0ff */
[----:B------:R-:W-:Y:S02]  /*9aaa0*/  R2UR UR56, R227 ;  /* 0x00000000e33872ca */ /* 0x000fe400000e0000 */
[----:B------:R-:W-:Y:S01]  /*9aab0*/  @P2 LOP3.LUT R8, R8, 0x4, RZ, 0xfc, !PT ;  /* 0x0000000408082812 */ /* 0x000fe200078efcff */
[----:B------:R-:W4:Y:S01]  /*9aac0*/  LDL.LU R227, [R1+0x5bc] ;  /* 0x0005bc0001e37983 */ /* 0x000f220000300800 */
[----:B------:R-:W-:Y:S02]  /*9aad0*/  ISETP.GE.AND P3, PT, R176, UR58, PT ;  /* 0x0000003ab0007c0c */ /* 0x000fe4000bf66270 */
[----:B------:R-:W-:Y:S02]  /*9aae0*/  LOP3.LUT R8, R8, 0xffffffdf, RZ, 0xc0, !PT ;  /* 0xffffffdf08087812 */ /* 0x000fe400078ec0ff */
[----:B------:R-:W-:Y:S02]  /*9aaf0*/  R2UR UR54, R228 ;  /* 0x00000000e43672ca */ /* 0x000fe400000e0000 */
[----:B------:R-:W-:Y:S01]  /*9ab00*/  @P1 LOP3.LUT R8, R8, 0x20, RZ, 0xfc, !PT ;  /* 0x0000002008081812 */ /* 0x000fe200078efcff */
[----:B------:R-:W4:Y:S02]  /*9ab10*/  LDL.LU R228, [R1+0x5b8] ;  /* 0x0005b80001e47983 */ /* 0x000f240000300800 */
[----:B------:R-:W-:-:S02]  /*9ab20*/  ISETP.GE.AND P2, PT, R175, UR56, PT ;  /* 0x00000038af007c0c */ /* 0x000fc4000bf46270 */
[----:B------:R-:W-:Y:S02]  /*9ab30*/  LOP3.LUT R8, R8, 0xffffffbf, RZ, 0xc0, !PT ;  /* 0xffffffbf08087812 */ /* 0x000fe400078ec0ff */
[----:B------:R-:W-:Y:S02]  /*9ab40*/  R2UR UR52, R229 ;  /* 0x00000000e53472ca */ /* 0x000fe400000e0000 */
[----:B------:R-:W-:Y:S01]  /*9ab50*/  @P3 LOP3.LUT R8, R8, 0x40, RZ, 0xfc, !PT ;  /* 0x0000004008083812 */ /* 0x000fe200078efcff */
[----:B------:R-:W4:Y:S01]  /*9ab60*/  LDL.LU R229, [R1+0x5b4] ;  /* 0x0005b40001e57983 */ /* 0x000f220000300800 */
[----:B------:R-:W-:Y:S02]  /*9ab70*/  ISETP.GE.AND P1, PT, R174, UR54, PT ;  /* 0x00000036ae007c0c */ /* 0x000fe4000bf26270 */
[----:B------:R-:W-:Y:S02]  /*9ab80*/  LOP3.LUT R8, R8, 0xfffffdff, RZ, 0xc0, !PT ;  /* 0xfffffdff08087812 */ /* 0x000fe400078ec0ff */
[----:B------:R-:W-:-:S02]  /*9ab90*/  R2UR UR50, R230 ;  /* 0x00000000e63272ca */ /* 0x000fc400000e0000 */
[----:B------:R-:W-:Y:S01]  /*9aba0*/  @P2 LOP3.LUT R8, R8, 0x200, RZ, 0xfc, !PT ;  /* 0x0000020008082812 */ /* 0x000fe200078efcff */
[----:B------:R-:W4:Y:S02]  /*9abb0*/  LDL.LU R230, [R1+0x5b0] ;  /* 0x0005b00001e67983 */ /* 0x000f240000300800 */
[----:B------:R-:W-:Y:S02]  /*9abc0*/  ISETP.GE.AND P3, PT, R173, UR52, PT ;  /* 0x00000034ad007c0c */ /* 0x000fe4000bf66270 */
[----:B------:R-:W-:Y:S02]  /*9abd0*/  LOP3.LUT R8, R8, 0xfffffbff, RZ, 0xc0, !PT ;  /* 0xfffffbff08087812 */ /* 0x000fe400078ec0ff */
[----:B------:R-:W-:Y:S02]  /*9abe0*/  R2UR UR48, R231 ;  /* 0x00000000e73072ca */ /* 0x000fe400000e0000 */
[----:B------:R-:W-:Y:S01]  /*9abf0*/  @P1 LOP3.LUT R8, R8, 0x400, RZ, 0xfc, !PT ;  /* 0x0000040008081812 */ /* 0x000fe200078efcff */
[----:B------:R-:W4:Y:S01]  /*9ac00*/  LDL.LU R231, [R1+0x5ac] ;  /* 0x0005ac0001e77983 */ /* 0x000f220000300800 */
[----:B------:R-:W-:-:S02]  /*9ac10*/  R2UR UR46, R232 ;  /* 0x00000000e82e72ca */ /* 0x000fc400000e0000 */
[----:B------:R-:W-:Y:S01]  /*9ac20*/  R2UR UR44, R233 ;  /* 0x00000000e92c72ca */ /* 0x000fe200000e0000 */
[----:B------:R-:W4:Y:S01]  /*9ac30*/  LDL.LU R232, [R1+0x5a8] ;  /* 0x0005a80001e87983 */ /* 0x000f220000300800 */
[----:B------:R-:W-:Y:S02]  /*9ac40*/  ISETP.GE.AND P2, PT, R172, UR50, PT ;  /* 0x00000032ac007c0c */ /* 0x000fe4000bf46270 */
[----:B------:R-:W-:Y:S01]  /*9ac50*/  R2UR UR42, R234 ;  /* 0x00000000ea2a72ca */ /* 0x000fe200000e0000 */
[----:B------:R-:W4:Y:S01]  /*9ac60*/  LDL.LU R233, [R1+0x5a4] ;  /* 0x0005a40001e97983 */ /* 0x000f220000300800 */
[----:B------:R-:W-:Y:S02]  /*9ac70*/  LOP3.LUT R8, R8, 0xffffefff, RZ, 0xc0, !PT ;  /* 0xffffefff08087812 */ /* 0x000fe400078ec0ff */
[----:B------:R-:W-:Y:S01]  /*9ac80*/  R2UR UR40, R235 ;  /* 0x00000000eb2872ca */ /* 0x000fe200000e0000 */
[----:B------:R-:W4:Y:S01]  /*9ac90*/  LDL.LU R234, [R1+0x5a0] ;  /* 0x0005a00001ea7983 */ /* 0x000f220000300800 */
[----:B------:R-:W-:-:S02]  /*9aca0*/  R2UR UR38, R236 ;  /* 0x00000000ec2672ca */ /* 0x000fc400000e0000 */
[----:B------:R-:W-:Y:S01]  /*9acb0*/  R2UR UR36, R237 ;  /* 0x00000000ed2472ca */ /* 0x000fe200000e0000 */
[----:B------:R-:W4:Y:S01]  /*9acc0*/  LDL.LU R235, [R1+0x59c] ;  /* 0x00059c0001eb7983 */ /* 0x000f220000300800 */
[----:B------:R-:W-:Y:S02]  /*9acd0*/  R2UR UR34, R238 ;  /* 0x00000000ee2272ca */ /* 0x000fe400000e0000 */
[----:B------:R-:W-:Y:S01]  /*9ace0*/  @P3 LOP3.LUT R8, R8, 0x1000, RZ, 0xfc, !PT ;  /* 0x0000100008083812 */ /* 0x000fe200078efcff */
[----:B------:R-:W4:Y:S01]  /*9acf0*/  LDL.LU R236, [R1+0x598] ;  /* 0x0005980001ec7983 */ /* 0x000f220000300800 */
[----:B------:R-:W-:-:S03]  /*9ad00*/  R2UR UR32, R239 ;  /* 0x00000000ef2072ca */ /* 0x000fc600000e0000 */
[----:B------:R-:W4:Y:S01]  /*9ad10*/  LDL.LU R237, [R1+0x594] ;  /* 0x0005940001ed7983 */ /* 0x000f220000300800 */
[----:B------:R-:W-:-:S03]  /*9ad20*/  R2UR UR30, R240 ;  /* 0x00000000f01e72ca */ /* 0x000fc600000e0000 */
[----:B------:R-:W4:Y:S01]  /*9ad30*/  LDL.LU R238, [R1+0x590] ;  /* 0x0005900001ee7983 */ /* 0x000f220000300800 */
[----:B------:R-:W-:Y:S02]  /*9ad40*/  R2UR UR28, R241 ;  /* 0x00000000f11c72ca */ /* 0x000fe400000e0000 */
[----:B------:R-:W-:Y:S01]  /*9ad50*/  ISETP.GE.AND P1, PT, R171, UR48, PT ;  /* 0x00000030ab007c0c */ /* 0x000fe2000bf26270 */
[----:B------:R-:W4:Y:S01]  /*9ad60*/  LDL.LU R239, [R1+0x58c] ;  /* 0x00058c0001ef7983 */ /* 0x000f220000300800 */
[----:B------:R-:W-:Y:S02]  /*9ad70*/  R2UR UR26, R242 ;  /* 0x00000000f21a72ca */ /* 0x000fe400000e0000 */
[----:B------:R-:W-:Y:S01]  /*9ad80*/  LOP3.LUT R8, R8, 0xffffbfff, RZ, 0xc0, !PT ;  /* 0xffffbfff08087812 */ /* 0x000fe200078ec0ff */
[----:B------:R-:W4:Y:S01]  /*9ad90*/  LDL.LU R240, [R1+0x588] ;  /* 0x0005880001f07983 */ /* 0x000f220000300800 */
[----:B------:R-:W-:-:S03]  /*9ada0*/  R2UR UR24, R243 ;  /* 0x00000000f31872ca */ /* 0x000fc600000e0000 */
[----:B------:R-:W4:Y:S01]  /*9adb0*/  LDL.LU R241, [R1+0x584] ;  /* 0x0005840001f17983 */ /* 0x000f220000300800 */
[----:B------:R-:W-:-:S03]  /*9adc0*/  R2UR UR22, R244 ;  /* 0x00000000f41672ca */ /* 0x000fc600000e0000 */
[----:B------:R-:W4:Y:S01]  /*9add0*/  LDL.LU R242, [R1+0x580] ;  /* 0x0005800001f27983 */ /* 0x000f220000300800 */
[----:B------:R-:W-:-:S03]  /*9ade0*/  R2UR UR20, R245 ;  /* 0x00000000f51472ca */ /* 0x000fc600000e0000 */
        /* <DEDUP_REMOVED lines=14> */
[----:B---3--:R-:W-:-:S03]  /*9aed0*/  R2UR UR6, R251 ;  /* 0x00000000fb0672ca */ /* 0x008fc600000e0000 */
[----:B------:R-:W3:Y:S01]  /*9aee0*/  LDL.LU R249, [R1+0x544] ;  /* 0x0005440001f97983 */ /* 0x000ee20000300800 */
[----:B------:R-:W-:-:S03]  /*9aef0*/  @P1 LOP3.LUT R8, R8, 0x8000, RZ, 0xfc, !PT ;  /* 0x0000800008081812 */ /* 0x000fc600078efcff */
[----:B------:R-:W3:Y:S04]  /*9af00*/  LDL.LU R250, [R1+0x540] ;  /* 0x0005400001fa7983 */ /* 0x000ee80000300800 */
[----:B------:R-:W3:Y:S01]  /*9af10*/  LDL.LU R251, [R1+0x52c] ;  /* 0x00052c0001fb7983 */ /* 0x000ee20000300800 */
        /* <DEDUP_REMOVED lines=27> */
[----:B--2---:R-:W-:Y:S02]  /*9b0d0*/  R2UR UR5, R252 ;  /* 0x00000000fc0572ca */ /* 0x004fe400000e0000 */
[----:B------:R-:W2:Y:S01]  /*9b0e0*/  LDL.LU R252, [R1+0x528] ;  /* 0x0005280001fc7983 */ /* 0x000ea20000300800 */
[----:B------:R-:W-:-:S02]  /*9b0f0*/  ISETP.GE.AND P2, PT, R160, UR26, PT ;  /* 0x0000001aa0007c0c */ /* 0x000fc4000bf46270 */
        /* <DEDUP_REMOVED lines=23> */
[----:B------:R-:W-:Y:S02]  /*9b270*/  R2UR UR6, R10 ;  /* 0x000000000a0672ca */ /* 0x000fe400000e0000 */
[----:B------:R-:W3:Y:S01]  /*9b280*/  LDL.LU R10, [R1+0x2b30] ;  /* 0x002b3000010a7983 */ /* 0x000ee20000300800 */
[----:B------:R-:W-:Y:S02]  /*9b290*/  ISETP.GE.AND P1, PT, R153, UR12, PT ;  /* 0x0000000c99007c0c */ /* 0x000fe4000bf26270 */
[----:B------:R-:W-:-:S11]  /*9b2a0*/  LOP3.LUT R9, R9, 0xfffdffff, RZ, 0xc0, !PT ;  /* 0xfffdffff09097812 */ /* 0x000fd600078ec0ff */
[----:B------:R-:W-:Y:S02]  /*9b2b0*/  @P1 LOP3.LUT R9, R9, 0x20000, RZ, 0xfc, !PT ;  /* 0x0002000009091812 */ /* 0x000fe400078efcff */
[----:B------:R-:W-:Y:S02]  /*9b2c0*/  ISETP.GE.AND P1, PT, R150, UR4, PT ;  /* 0x0000000496007c0c */ /* 0x000fe4000bf26270 */
[----:B------:R-:W-:Y:S02]  /*9b2d0*/  R2UR UR4, R11 ;  /* 0x000000000b0472ca */ /* 0x000fe400000e0000 */
[----:B------:R-:W3:Y:S01]  /*9b2e0*/  LDL.LU R11, [R1+0x2b2c] ;  /* 0x002b2c00010b7983 */ /* 0x000ee20000300800 */
[----:B------:R-:W-:Y:S02]  /*9b2f0*/  ISETP.GE.AND P3, PT, R152, UR7, PT ;  /* 0x0000000798007c0c */ /* 0x000fe4000bf66270 */
[----:B------:R-:W-:-:S11]  /*9b300*/  LOP3.LUT R9, R9, 0xffefffff, RZ, 0xc0, !PT ;  /* 0xffefffff09097812 */ /* 0x000fd600078ec0ff */
[----:B------:R-:W-:-:S04]  /*9b310*/  @P3 LOP3.LUT R9, R9, 0x100000, RZ, 0xfc, !PT ;  /* 0x0010000009093812 */ /* 0x000fc800078efcff */
[----:B------:R-:W-:-:S04]  /*9b320*/  LOP3.LUT R9, R9, 0xffdfffff, RZ, 0xc0, !PT ;  /* 0xffdfffff09097812 */ /* 0x000fc800078ec0ff */
[----:B------:R-:W-:Y:S02]  /*9b330*/  @P2 LOP3.LUT R9, R9, 0x200000, RZ, 0xfc, !PT ;  /* 0x0020000009092812 */ /* 0x000fe400078efcff */
[----:B----4-:R-:W-:Y:S02]  /*9b340*/  R2UR UR8, R225 ;  /* 0x00000000e10872ca */ /* 0x010fe400000e0000 */
[----:B------:R-:W-:-:S04]  /*9b350*/  LOP3.LUT R9, R9, 0xfeffffff, RZ, 0xc0, !PT ;  /* 0xfeffffff09097812 */ /* 0x000fc800078ec0ff */
[----:B------:R-:W-:Y:S02]  /*9b360*/  @P1 LOP3.LUT R9, R9, 0x1000000, RZ, 0xfc, !PT ;  /* 0x0100000009091812 */ /* 0x000fe400078efcff */
[----:B------:R-:W-:Y:S02]  /*9b370*/  ISETP.GE.AND P1, PT, R149, UR5, PT ;  /* 0x0000000595007c0c */ /* 0x000fe4000bf26270 */
[----:B------:R-:W-:Y:S02]  /*9b380*/  R2UR UR10, R226 ;  /* 0x00000000e20a72ca */ /* 0x000fe400000e0000 */
[----:B------:R-:W-:Y:S02]  /*9b390*/  R2UR UR58, R228 ;  /* 0x00000000e43a72ca */ /* 0x000fe400000e0000 */
[----:B------:R-:W-:Y:S02]  /*9b3a0*/  ISETP.GE.AND P3, PT, R148, UR8, PT ;  /* 0x0000000894007c0c */ /* 0x000fe4000bf66270 */
[----:B------:R-:W-:-:S02]  /*9b3b0*/  LOP3.LUT R9, R9, 0xfdffffff, RZ, 0xc0, !PT ;  /* 0xfdffffff09097812 */ /* 0x000fc400078ec0ff */
[----:B------:R-:W-:-:S03]  /*9b3c0*/  R2UR UR60, R227 ;  /* 0x00000000e33c72ca */ /* 0x000fc600000e0000 */
[----:B------:R-:W-:Y:S02]  /*9b3d0*/  @P1 LOP3.LUT R9, R9, 0x2000000, RZ, 0xfc, !PT ;  /* 0x0200000009091812 */ /* 0x000fe400078efcff */
[----:B------:R-:W-:Y:S02]  /*9b3e0*/  ISETP.GE.AND P2, PT, R147, UR10, PT ;  /* 0x0000000a93007c0c */ /* 0x000fe4000bf46270 */
[----:B------:R-:W-:Y:S02]  /*9b3f0*/  R2UR UR56, R229 ;  /* 0x00000000e53872ca */ /* 0x000fe400000e0000 */
[----:B------:R-:W-:-:S04]  /*9b400*/  LOP3.LUT R9, R9, 0xf7ffffff, RZ, 0xc0, !PT ;  /* 0xf7ffffff09097812 */ /* 0x000fc800078ec0ff */
[----:B------:R-:W-:Y:S02]  /*9b410*/  @P3 LOP3.LUT R9, R9, 0x8000000, RZ, 0xfc, !PT ;  /* 0x0800000009093812 */ /* 0x000fe400078efcff */
[----:B------:R-:W-:Y:S02]  /*9b420*/  ISETP.GE.AND P3, PT, R145, UR58, PT ;  /* 0x0000003a91007c0c */ /* 0x000fe4000bf66270 */
[----:B------:R-:W-:Y:S02]  /*9b430*/  ISETP.GE.AND P1, PT, R146, UR60, PT ;  /* 0x0000003c92007c0c */ /* 0x000fe4000bf26270 */
[----:B------:R-:W-:Y:S02]  /*9b440*/  R2UR UR54, R230 ;  /* 0x00000000e63672ca */ /* 0x000fe400000e0000 */
[----:B------:R-:W-:-:S04]  /*9b450*/  LOP3.LUT R9, R9, 0xdfffffff, RZ, 0xc0, !PT ;  /* 0xdfffffff09097812 */ /* 0x000fc800078ec0ff */
[----:B------:R-:W-:Y:S02]  /*9b460*/  @P2 LOP3.LUT R9, R9, 0x20000000, RZ, 0xfc, !PT ;  /* 0x2000000009092812 */ /* 0x000fe400078efcff */
[----:B------:R-:W-:Y:S02]  /*9b470*/  ISETP.GE.AND P2, PT, R144, UR56, PT ;  /* 0x0000003890007c0c */ /* 0x000fe4000bf46270 */
[----:B------:R-:W-:Y:S02]  /*9b480*/  R2UR UR52, R231 ;  /* 0x00000000e73472ca */ /* 0x000fe400000e0000 */
[----:B------:R-:W-:Y:S02]  /*9b490*/  LOP3.LUT R9, R9, 0x7fffffff, RZ, 0xc0, !PT ;  /* 0x7fffffff09097812 */ /* 0x000fe400078ec0ff */
[----:B--2---:R-:W-:Y:S02]  /*9b4a0*/  R2UR UR7, R252 ;  /* 0x00000000fc0772ca */ /* 0x004fe400000e0000 */
[----:B------:R-:W2:Y:S01]  /*9b4b0*/  LDL.LU R252, [R1+0x50c] ;  /* 0x00050c0001fc7983 */ /* 0x000ea20000300800 */
[----:B------:R-:W-:-:S02]  /*9b4c0*/  @P1 LOP3.LUT R9, R9, 0x80000000, RZ, 0xfc, !PT ;  /* 0x8000000009091812 */ /* 0x000fc400078efcff */
[----:B------:R-:W-:Y:S01]  /*9b4d0*/  ISETP.GE.AND P1, PT, R143, UR54, PT ;  /* 0x000000368f007c0c */ /* 0x000fe2000bf26270 */
[----:B------:R-:W4:Y:S01]  /*9b4e0*/  LDL.LU R225, [R1+0x508] ;  /* 0x0005080001e17983 */ /* 0x000f220000300800 */
[----:B------:R-:W-:Y:S02]  /*9b4f0*/  R2UR UR50, R232 ;  /* 0x00000000e83272ca */ /* 0x000fe400000e0000 */
[----:B------:R-:W-:Y:S01]  /*9b500*/  R2UR UR48, R233 ;  /* 0x00000000e93072ca */ /* 0x000fe200000e0000 */
[----:B------:R-:W-:Y:S01]  /*9b510*/  VIADD R127, R3, 0x18e ;  /* 0x0000018e037f7836 */ /* 0x000fe20000000000 */
[----:B------:R-:W-:Y:S01]  /*9b520*/  R2UR UR46, R234 ;  /* 0x00000000ea2e72ca */ /* 0x000fe200000e0000 */
[----:B------:R-:W4:Y:S01]  /*9b530*/  LDL.LU R226, [R1+0x504] ;  /* 0x0005040001e27983 */ /* 0x000f220000300800 */
[----:B------:R-:W-:Y:S02]  /*9b540*/  R2UR UR44, R235 ;  /* 0x00000000eb2c72ca */ /* 0x000fe400000e0000 */
[----:B------:R-:W-:Y:S01]  /*9b550*/  R2UR UR42, R236 ;  /* 0x00000000ec2a72ca */ /* 0x000fe200000e0000 */
[----:B------:R-:W-:Y:S01]  /*9b560*/  VIADD R126, R3, 0x18f ;  /* 0x0000018f037e7836 */ /* 0x000fe20000000000 */
[----:B------:R-:W-:Y:S01]  /*9b570*/  R2UR UR40, R237 ;  /* 0x00000000ed2872ca */ /* 0x000fe200000e0000 */
[----:B------:R-:W4:Y:S01]  /*9b580*/  LDL.LU R227, [R1+0x500] ;  /* 0x0005000001e37983 */ /* 0x000f220000300800 */
[----:B------:R-:W-:-:S02]  /*9b590*/  R2UR UR38, R238 ;  /* 0x00000000ee2672ca */ /* 0x000fc400000e0000 */
        /* <DEDUP_REMOVED lines=11> */
[----:B------:R-:W4:Y:S01]  /*9b650*/  LDL.LU R230, [R1+0x4e4] ;  /* 0x0004e40001e67983 */ /* 0x000f220000300800 */
[----:B------:R-:W-:Y:S02]  /*9b660*/  R2UR UR22, R246 ;  /* 0x00000000f61672ca */ /* 0x000fe400000e0000 */
[----:B------:R-:W-:Y:S01]  /*9b670*/  R2UR UR20, R247 ;  /* 0x00000000f71472ca */ /* 0x000fe200000e0000 */
[----:B------:R-:W4:Y:S01]  /*9b680*/  LDL.LU R231, [R1+0x4e0] ;  /* 0x0004e00001e77983 */ /* 0x000f220000300800 */
[----:B------:R-:W-:Y:S02]  /*9b690*/  R2UR UR18, R248 ;  /* 0x00000000f81272ca */ /* 0x000fe400000e0000 */
[----:B---3--:R-:W-:Y:S01]  /*9b6a0*/  R2UR UR16, R249 ;  /* 0x00000000f91072ca */ /* 0x008fe200000e0000 */
[----:B------:R-:W3:Y:S01]  /*9b6b0*/  LDL.LU R232, [R1+0x4cc] ;  /* 0x0004cc0001e87983 */ /* 0x000ee20000300800 */
[----:B------:R-:W-:-:S02]  /*9b6c0*/  R2UR UR14, R250 ;  /* 0x00000000fa0e72ca */ /* 0x000fc400000e0000 */
[----:B------:R-:W-:Y:S01]  /*9b6d0*/  IADD3 R123, R3, 0x192, RZ ;  /* 0x00000192037b7810 */ /* 0x000fe20007ffe0ff */
[----:B------:R-:W3:Y:S04]  /*9b6e0*/  LDL.LU R233, [R1+0x4c8] ;  /* 0x0004c80001e97983 */ /* 0x000ee80000300800 */
[----:B------:R-:W3:Y:S04]  /*9b6f0*/  LDL.LU R234, [R1+0x4c4] ;  /* 0x0004c40001ea7983 */ /* 0x000ee80000300800 */
[----:B------:R-:W3:Y:S04]  /*9b700*/  LDL.LU R235, [R1+0x4c0] ;  /* 0x0004c00001eb7983 */ /* 0x000ee80000300800 */
[----:B------:R-:W3:Y:S04]  /*9b710*/  LDL.LU R236, [R1+0x4ac] ;  /* 0x0004ac0001ec7983 */ /* 0x000ee80000300800 */
[----:B------:R-:W3:Y:S04]  /*9b720*/  LDL.LU R237, [R1+0x4a8] ;  /* 0x0004a80001ed7983 */ /* 0x000ee80000300800 */
[----:B------:R-:W3:Y:S01]  /*9b730*/  LDL.LU R238, [R1+0x4a4] ;  /* 0x0004a40001ee7983 */ /* 0x000ee20000300800 */
[----:B------:R-:W-:-:S03]  /*9b740*/  LOP3.LUT R10, R10, 0xfffffffd, RZ, 0xc0, !PT ;  /* 0xfffffffd0a0a7812 */ /* 0x000fc600078ec0ff */
[----:B------:R-:W3:Y:S01]  /*9b750*/  LDL.LU R239, [R1+0x4a0] ;  /* 0x0004a00001ef7983 */ /* 0x000ee20000300800 */
[----:B------:R-:W-:-:S03]  /*9b760*/  @P3 LOP3.LUT R10, R10, 0x2, RZ, 0xfc, !PT ;  /* 0x000000020a0a3812 */ /* 0x000fc600078efcff */
[----:B------:R-:W3:Y:S01]  /*9b770*/  LDL.LU R240, [R1+0x48c] ;  /* 0x00048c0001f07983 */ /* 0x000ee20000300800 */
[----:B------:R-:W-:-:S03]  /*9b780*/  LOP3.LUT R10, R10, 0xfffffff7, RZ, 0xc0, !PT ;  /* 0xfffffff70a0a7812 */ /* 0x000fc600078ec0ff */
[----:B------:R-:W3:Y:S01]  /*9b790*/  LDL.LU R241, [R1+0x488] ;  /* 0x0004880001f17983 */ /* 0x000ee20000300800 */
[----:B------:R-:W-:-:S03]  /*9b7a0*/  @P2 LOP3.LUT R10, R10, 0x8, RZ, 0xfc, !PT ;  /* 0x000000080a0a2812 */ /* 0x000fc600078efcff */
[----:B------:R-:W3:Y:S01]  /*9b7b0*/  LDL.LU R242, [R1+0x484] ;  /* 0x0004840001f27983 */ /* 0x000ee20000300800 */
[----:B------:R-:W-:Y:S02]  /*9b7c0*/  ISETP.GE.AND P3, PT, R142, UR52, PT ;  /* 0x000000348e007c0c */ /* 0x000fe4000bf66270 */
[----:B------:R-:W-:Y:S01]  /*9b7d0*/  LOP3.LUT R10, R10, 0xffffffdf, RZ, 0xc0, !PT ;  /* 0xffffffdf0a0a7812 */ /* 0x000fe200078ec0ff */
[----:B------:R-:W3:Y:S03]  /*9b7e0*/  LDL.LU R243, [R1+0x480] ;  /* 0x0004800001f37983 */ /* 0x000ee60000300800 */
[----:B------:R-:W-:Y:S01]  /*9b7f0*/  @P1 LOP3.LUT R10, R10, 0x20, RZ, 0xfc, !PT ;  /* 0x000000200a0a1812 */ /* 0x000fe200078efcff */
[----:B------:R-:W3:Y:S01]  /*9b800*/  LDL.LU R244, [R1+0x46c] ;  /* 0x00046c0001f47983 */ /* 0x000ee20000300800 */
[----:B------:R-:W-:Y:S02]  /*9b810*/  ISETP.GE.AND P2, PT, R141, UR50, PT ;  /* 0x000000328d007c0c */ /* 0x000fe4000bf46270 */
[----:B------:R-:W-:Y:S01]  /*9b820*/  LOP3.LUT R10, R10, 0xffffffbf, RZ, 0xc0, !PT ;  /* 0xffffffbf0a0a7812 */ /* 0x000fe200078ec0ff */
[----:B------:R-:W3:Y:S03]  /*9b830*/  LDL.LU R245, [R1+0x468] ;  /* 0x0004680001f57983 */ /* 0x000ee60000300800 */
[----:B------:R-:W-:Y:S01]  /*9b840*/  @P3 LOP3.LUT R10, R10, 0x40, RZ, 0xfc, !PT ;  /* 0x000000400a0a3812 */ /* 0x000fe200078efcff */
[----:B------:R-:W-:Y:S01]  /*9b850*/  VIADD R120, R3, 0x195 ;  /* 0x0000019503787836 */ /* 0x000fe20000000000 */
[----:B------:R-:W-:Y:S01]  /*9b860*/  ISETP.GE.AND P1, PT, R140, UR48, PT ;  /* 0x000000308c007c0c */ /* 0x000fe2000bf26270 */
[----:B------:R-:W3:Y:S01]  /*9b870*/  LDL.LU R246, [R1+0x464] ;  /* 0x0004640001f67983 */ /* 0x000ee20000300800 */
[----:B------:R-:W-:-:S02]  /*9b880*/  LOP3.LUT R10, R10, 0xfffffdff, RZ, 0xc0, !PT ;  /* 0xfffffdff0a0a7812 */ /* 0x000fc400078ec0ff */
[----:B------:R-:W-:Y:S01]  /*9b890*/  ISETP.GE.AND P3, PT, R139, UR46, PT ;  /* 0x0000002e8b007c0c */ /* 0x000fe2000bf66270 */
[----:B------:R-:W3:Y:S01]  /*9b8a0*/  LDL.LU R247, [R1+0x460] ;  /* 0x0004600001f77983 */ /* 0x000ee20000300800 */
[----:B------:R-:W-:Y:S02]  /*9b8b0*/  @P2 LOP3.LUT R10, R10, 0x200, RZ, 0xfc, !PT ;  /* 0x000002000a0a2812 */ /* 0x000fe400078efcff */
[----:B------:R-:W-:Y:S01]  /*9b8c0*/  LOP3.LUT R11, R11, 0xfffffffe, RZ, 0xc0, !PT ;  /* 0xfffffffe0b0b7812 */ /* 0x000fe200078ec0ff */
[----:B------:R-:W3:Y:S01]  /*9b8d0*/  LDL.LU R248, [R1+0x40c] ;  /* 0x00040c0001f87983 */ /* 0x000ee20000300800 */
[----:B------:R-:W-:Y:S02]  /*9b8e0*/  LOP3.LUT R10, R10, 0xfffffbff, RZ, 0xc0, !PT ;  /* 0xfffffbff0a0a7812 */ /* 0x000fe400078ec0ff */
[----:B------:R-:W-:Y:S01]  /*9b8f0*/  ISETP.GE.AND P2, PT, R138, UR44, PT ;  /* 0x0000002c8a007c0c */ /* 0x000fe2000bf46270 */
[----:B------:R-:W3:Y:S01]  /*9b900*/  LDL.LU R249, [R1+0x408] ;  /* 0x0004080001f97983 */ /* 0x000ee20000300800 */
[----:B------:R-:W-:-:S02]  /*9b910*/  @P1 LOP3.LUT R10, R10, 0x400, RZ, 0xfc, !PT ;  /* 0x000004000a0a1812 */ /* 0x000fc400078efcff */
[----:B------:R-:W-:Y:S01]  /*9b920*/  R2UR UR12, R251 ;  /* 0x00000000fb0c72ca */ /* 0x000fe200000e0000 */
[----:B------:R-:W3:Y:S01]  /*9b930*/  LDL.LU R250, [R1+0x404] ;  /* 0x0004040001fa7983 */ /* 0x000ee20000300800 */
[----:B------:R-:W-:Y:S02]  /*9b940*/  LOP3.LUT R10, R10, 0xffffdfff, RZ, 0xc0, !PT ;  /* 0xffffdfff0a0a7812 */ /* 0x000fe400078ec0ff */
[----:B------:R-:W-:Y:S01]  /*9b950*/  ISETP.GE.AND P1, PT, R137, UR42, PT ;  /* 0x0000002a89007c0c */ /* 0x000fe2000bf26270 */
[----:B------:R-:W3:Y:S01]  /*9b960*/  LDL.LU R251, [R1+0x400] ;  /* 0x0004000001fb7983 */ /* 0x000ee20000300800 */
        /* <DEDUP_REMOVED lines=26> */
[----:B------:R-:W-:-:S04]  /*9bb10*/  LOP3.LUT R10, R10, 0xdfffffff, RZ, 0xc0, !PT ;  /* 0xdfffffff0a0a7812 */ /* 0x000fc800078ec0ff */
[----:B------:R-:W-:Y:S02]  /*9bb20*/  @P3 LOP3.LUT R10, R10, 0x20000000, RZ, 0xfc, !PT ;  /* 0x200000000a0a3812 */ /* 0x000fe400078efcff */
[----:B------:R-:W-:Y:S02]  /*9bb30*/  ISETP.GE.AND P3, PT, R127, UR22, PT ;  /* 0x000000167f007c0c */ /* 0x000fe4000bf66270 */
[----:B------:R-:W-:Y:S02]  /*9bb40*/  LOP3.LUT R10, R10, 0x7fffffff, RZ, 0xc0, !PT ;  /* 0x7fffffff0a0a7812 */ /* 0x000fe400078ec0ff */
[----:B------:R-:W-:Y:S02]  /*9bb50*/  @P1 LOP3.LUT R11, R11, 0x1, RZ, 0xfc, !PT ;  /* 0x000000010b0b1812 */ /* 0x000fe400078efcff */
[----:B------:R-:W-:Y:S02]  /*9bb60*/  @P2 LOP3.LUT R10, R10, 0x80000000, RZ, 0xfc, !PT ;  /* 0x800000000a0a2812 */ /* 0x000fe400078efcff */
        /* <DEDUP_REMOVED lines=16> */
[----:B--2---:R-:W-:Y:S02]  /*9bc70*/  R2UR UR5, R252 ;  /* 0x00000000fc0572ca */ /* 0x004fe400000e0000 */
[----:B------:R-:W2:Y:S04]  /*9bc80*/  LDL.LU R252, [R1+0x3ec] ;  /* 0x0003ec0001fc7983 */ /* 0x000ea80000300800 */
[----:B------:R-:W2:Y:S01]  /*9bc90*/  LDL.LU R12, [R1+0x2b28] ;  /* 0x002b2800010c7983 */ /* 0x000ea20000300800 */
[----:B------:R-:W-:-:S02]  /*9bca0*/  VIADD R122, R3, 0x193 ;  /* 0x00000193037a7836 */ /* 0x000fc40000000000 */
[----:B------:R-:W-:-:S03]  /*9bcb0*/  VIADD R121, R3, 0x194 ;  /* 0x0000019403797836 */ /* 0x000fc60000000000 */
[----:B------:R-:W-:Y:S02]  /*9bcc0*/  ISETP.GE.AND P1, PT, R122, UR12, PT ;  /* 0x0000000c7a007c0c */ /* 0x000fe4000bf26270 */
[----:B------:R-:W-:Y:S02]  /*9bcd0*/  ISETP.GE.AND P3, PT, R121, UR7, PT ;  /* 0x0000000779007c0c */ /* 0x000fe4000bf66270 */
[----:B------:R-:W-:Y:S01]  /*9bce0*/  LOP3.LUT R11, R11, 0xffffefff, RZ, 0xc0, !PT ;  /* 0xffffefff0b0b7812 */ /* 0x000fe200078ec0ff */
[----:B------:R-:W-:-:S08]  /*9bcf0*/  VIADD R119, R3, 0x196 ;  /* 0x0000019603777836 */ /* 0x000fd00000000000 */
[----:B------:R-:W-:-:S04]  /*9bd00*/  @P1 LOP3.LUT R11, R11, 0x1000, RZ, 0xfc, !PT ;  /* 0x000010000b0b1812 */ /* 0x000fc800078efcff */
[----:B------:R-:W-:-:S04]  /*9bd10*/  LOP3.LUT R11, R11, 0xffff7fff, RZ, 0xc0, !PT ;  /* 0xffff7fff0b0b7812 */ /* 0x000fc800078ec0ff */
[----:B------:R-:W-:Y:S02]  /*9bd20*/  @P3 LOP3.LUT R11, R11, 0x8000, RZ, 0xfc, !PT ;  /* 0x000080000b0b3812 */ /* 0x000fe400078efcff */
[----:B------:R-:W-:Y:S02]  /*9bd30*/  ISETP.GE.AND P1, PT, R119, UR4, PT ;  /* 0x0000000477007c0c */ /* 0x000fe4000bf26270 */
[----:B------:R-:W-:-:S04]  /*9bd40*/  LOP3.LUT R11, R11, 0xfffeffff, RZ, 0xc0, !PT ;  /* 0xfffeffff0b0b7812 */ /* 0x000fc800078ec0ff */
[----:B------:R-:W-:Y:S02]  /*9bd50*/  @P2 LOP3.LUT R11, R11, 0x10000, RZ, 0xfc, !PT ;  /* 0x000100000b0b2812 */ /* 0x000fe400078efcff */
[----:B----4-:R-:W-:Y:S02]  /*9bd60*/  R2UR UR8, R225 ;  /* 0x00000000e10872ca */ /* 0x010fe400000e0000 */
[----:B------:R-:W-:Y:S02]  /*9bd70*/  LOP3.LUT R11, R11, 0xfffbffff, RZ, 0xc0, !PT ;  /* 0xfffbffff0b0b7812 */ /* 0x000fe400078ec0ff */
[----:B------:R-:W-:Y:S02]  /*9bd80*/  IADD3 R118, R3, 0x197, RZ ;  /* 0x0000019703767810 */ /* 0x000fe40007ffe0ff */
[----:B------:R-:W-:Y:S02]  /*9bd90*/  @P1 LOP3.LUT R11, R11, 0x40000, RZ, 0xfc, !PT ;  /* 0x000400000b0b1812 */ /* 0x000fe400078efcff */
[----:B------:R-:W-:Y:S01]  /*9bda0*/  ISETP.GE.AND P1, PT, R118, UR5, PT ;  /* 0x0000000576007c0c */ /* 0x000fe2000bf26270 */
[----:B------:R-:W-:Y:S01]  /*9bdb0*/  VIADD R117, R3, 0x198 ;  /* 0x0000019803757836 */ /* 0x000fe20000000000 */
[----:B------:R-:W-:-:S02]  /*9bdc0*/  R2UR UR10, R226 ;  /* 0x00000000e20a72ca */ /* 0x000fc400000e0000 */
[----:B------:R-:W-:Y:S02]  /*9bdd0*/  LOP3.LUT R11, R11, 0xffefffff, RZ, 0xc0, !PT ;  /* 0xffefffff0b0b7812 */ /* 0x000fe400078ec0ff */
[----:B------:R-:W-:Y:S01]  /*9bde0*/  ISETP.GE.AND P3, PT, R117, UR8, PT ;  /* 0x0000000875007c0c */ /* 0x000fe2000bf66270 */
[----:B------:R-:W-:Y:S01]  /*9bdf0*/  VIADD R116, R3, 0x199 ;  /* 0x0000019903747836 */ /* 0x000fe20000000000 */
[----:B------:R-:W-:-:S05]  /*9be00*/  R2UR UR60, R227 ;  /* 0x00000000e33c72ca */ /* 0x000fca00000e0000 */
[----:B------:R-:W-:Y:S02]  /*9be10*/  @P1 LOP3.LUT R11, R11, 0x100000, RZ, 0xfc, !PT ;  /* 0x001000000b0b1812 */ /* 0x000fe400078efcff */
[----:B------:R-:W-:Y:S02]  /*9be20*/  ISETP.GE.AND P2, PT, R116, UR10, PT ;  /* 0x0000000a74007c0c */ /* 0x000fe4000bf46270 */
[----:B------:R-:W-:Y:S01]  /*9be30*/  LOP3.LUT R11, R11, 0xffdfffff, RZ, 0xc0, !PT ;  /* 0xffdfffff0b0b7812 */ /* 0x000fe200078ec0ff */
[----:B------:R-:W-:Y:S01]  /*9be40*/  VIADD R115, R3, 0x19a ;  /* 0x0000019a03737836 */ /* 0x000fe20000000000 */
[----:B------:R-:W-:Y:S02]  /*9be50*/  R2UR UR58, R228 ;  /* 0x00000000e43a72ca */ /* 0x000fe400000e0000 */
[----:B------:R-:W-:Y:S02]  /*9be60*/  @P3 LOP3.LUT R11, R11, 0x200000, RZ, 0xfc, !PT ;  /* 0x002000000b0b3812 */ /* 0x000fe400078efcff */
[----:B------:R-:W-:-:S02]  /*9be70*/  ISETP.GE.AND P1, PT, R115, UR60, PT ;  /* 0x0000003c73007c0c */ /* 0x000fc4000bf26270 */
[----:B------:R-:W-:Y:S01]  /*9be80*/  LOP3.LUT R11, R11, 0xff7fffff, RZ, 0xc0, !PT ;  /* 0xff7fffff0b0b7812 */ /* 0x000fe200078ec0ff */
[----:B------:R-:W-:Y:S01]  /*9be90*/  VIADD R114, R3, 0x19b ;  /* 0x0000019b03727836 */ /* 0x000fe20000000000 */
[----:B------:R-:W-:Y:S02]  /*9bea0*/  R2UR UR56, R229 ;  /* 0x00000000e53872ca */ /* 0x000fe400000e0000 */
[----:B------:R-:W-:Y:S02]  /*9beb0*/  @P2 LOP3.LUT R11, R11, 0x800000, RZ, 0xfc, !PT ;  /* 0x008000000b0b2812 */ /* 0x000fe400078efcff */
[----:B------:R-:W-:Y:S02]  /*9bec0*/  R2UR UR52, R231 ;  /* 0x00000000e73472ca */ /* 0x000fe400000e0000 */
[----:B------:R-:W-:Y:S02]  /*9bed0*/  ISETP.GE.AND P3, PT, R114, UR58, PT ;  /* 0x0000003a72007c0c */ /* 0x000fe4000bf66270 */
[----:B------:R-:W-:-:S02]  /*9bee0*/  LOP3.LUT R11, R11, 0xfdffffff, RZ, 0xc0, !PT ;  /* 0xfdffffff0b0b7812 */ /* 0x000fc400078ec0ff */
[----:B------:R-:W-:Y:S02]  /*9bef0*/  R2UR UR54, R230 ;  /* 0x00000000e63672ca */ /* 0x000fe400000e0000 */
[----:B------:R-:W-:Y:S02]  /*9bf00*/  IADD3 R113, R3, 0x19c, RZ ;  /* 0x0000019c03717810 */ /* 0x000fe40007ffe0ff */
[----:B------:R-:W-:Y:S01]  /*9bf10*/  @P1 LOP3.LUT R11, R11, 0x2000000, RZ, 0xfc, !PT ;  /* 0x020000000b0b1812 */ /* 0x000fe200078efcff */
[----:B------:R-:W-:Y:S01]  /*9bf20*/  VIADD R111, R3, 0x19e ;  /* 0x0000019e036f7836 */ /* 0x000fe20000000000 */
[----:B------:R-:W-:Y:S02]  /*9bf30*/  ISETP.GE.AND P2, PT, R113, UR56, PT ;  /* 0x0000003871007c0c */ /* 0x000fe4000bf46270 */
[----:B---3--:R-:W-:Y:S02]  /*9bf40*/  R2UR UR50, R232 ;  /* 0x00000000e83272ca */ /* 0x008fe400000e0000 */
[----:B------:R-:W-:Y:S01]  /*9bf50*/  LOP3.LUT R11, R11, 0xefffffff, RZ, 0xc0, !PT ;  /* 0xefffffff0b0b7812 */ /* 0x000fe200078ec0ff */
[----:B------:R-:W-:-:S03]  /*9bf60*/  VIADD R112, R3, 0x19d ;  /* 0x0000019d03707836 */ /* 0x000fc60000000000 */
[----:B------:R-:W-:Y:S02]  /*9bf70*/  @P3 LOP3.LUT R11, R11, 0x10000000, RZ, 0xfc, !PT ;  /* 0x100000000b0b3812 */ /* 0x000fe400078efcff */
[----:B------:R-:W-:Y:S01]  /*9bf80*/  ISETP.GE.AND P3, PT, R111, UR52, PT ;  /* 0x000000346f007c0c */ /* 0x000fe2000bf66270 */
[----:B------:R-:W-:Y:S01]  /*9bf90*/  VIADD R110, R3, 0x19f ;  /* 0x0000019f036e7836 */ /* 0x000fe20000000000 */
[----:B------:R-:W-:Y:S02]  /*9bfa0*/  ISETP.GE.AND P1, PT, R112, UR54, PT ;  /* 0x0000003670007c0c */ /* 0x000fe4000bf26270 */
[----:B------:R-:W-:Y:S02]  /*9bfb0*/  R2UR UR48, R233 ;  /* 0x00000000e93072ca */ /* 0x000fe400000e0000 */
[----:B------:R-:W-:-:S04]  /*9bfc0*/  LOP3.LUT R11, R11, 0xdfffffff, RZ, 0xc0, !PT ;  /* 0xdfffffff0b0b7812 */ /* 0x000fc800078ec0ff */
[----:B------:R-:W-:Y:S02]  /*9bfd0*/  @P2 LOP3.LUT R11, R11, 0x20000000, RZ, 0xfc, !PT ;  /* 0x200000000b0b2812 */ /* 0x000fe400078efcff */
[----:B------:R-:W-:Y:S01]  /*9bfe0*/  ISETP.GE.AND P2, PT, R110, UR50, PT ;  /* 0x000000326e007c0c */ /* 0x000fe2000bf46270 */
[----:B------:R-:W-:Y:S01]  /*9bff0*/  VIADD R109, R3, 0x1a0 ;  /* 0x000001a0036d7836 */ /* 0x000fe20000000000 */
[----:B------:R-:W-:Y:S02]  /*9c000*/  R2UR UR46, R234 ;  /* 0x00000000ea2e72ca */ /* 0x000fe400000e0000 */
[----:B------:R-:W-:-:S04]  /*9c010*/  LOP3.LUT R11, R11, 0x7fffffff, RZ, 0xc0, !PT ;  /* 0x7fffffff0b0b7812 */ /* 0x000fc800078ec0ff */
[----:B------:R-:W-:Y:S02]  /*9c020*/  @P1 LOP3.LUT R11, R11, 0x80000000, RZ, 0xfc, !PT ;  /* 0x800000000b0b1812 */ /* 0x000fe400078efcff */
[----:B------:R-:W-:Y:S02]  /*9c030*/  ISETP.GE.AND P1, PT, R109, UR48, PT ;  /* 0x000000306d007c0c */ /* 0x000fe4000bf26270 */
[----:B------:R-:W-:Y:S02]  /*9c040*/  R2UR UR44, R235 ;  /* 0x00000000eb2c72ca */ /* 0x000fe400000e0000 */
[C---:B------:R-:W-:Y:S01]  /*9c050*/  IADD3 R108, R3.reuse, 0x1a1, RZ ;  /* 0x000001a1036c7810 */ /* 0x040fe20007ffe0ff */
[C---:B------:R-:W-:Y:S01]  /*9c060*/  VIADD R107, R3.reuse, 0x1a2 ;  /* 0x000001a2036b7836 */ /* 0x040fe20000000000 */
[----:B------:R-:W-:Y:S01]  /*9c070*/  R2UR UR42, R236 ;  /* 0x00000000ec2a72ca */ /* 0x000fe200000e0000 */
[----:B------:R-:W-:Y:S01]  /*9c080*/  VIADD R106, R3, 0x1a3 ;  /* 0x000001a3036a7836 */ /* 0x000fe20000000000 */
[----:B------:R-:W-:Y:S01]  /*9c090*/  R2UR UR40, R237 ;  /* 0x00000000ed2872ca */ /* 0x000fe200000e0000 */
[C---:B------:R-:W-:Y:S01]  /*9c0a0*/  VIADD R105, R3.reuse, 0x1a4 ;  /* 0x000001a403697836 */ /* 0x040fe20000000000 */
[----:B------:R-:W-:Y:S01]  /*9c0b0*/  R2UR UR38, R238 ;  /* 0x00000000ee2672ca */ /* 0x000fe200000e0000 */
[----:B------:R-:W-:Y:S01]  /*9c0c0*/  VIADD R104, R3, 0x1a5 ;  /* 0x000001a503687836 */ /* 0x000fe20000000000 */
[----:B------:R-:W-:-:S02]  /*9c0d0*/  R2UR UR36, R239 ;  /* 0x00000000ef2472ca */ /* 0x000fc400000e0000 */
[----:B------:R-:W-:Y:S02]  /*9c0e0*/  R2UR UR34, R240 ;  /* 0x00000000f02272ca */ /* 0x000fe400000e0000 */
[C---:B------:R-:W-:Y:S01]  /*9c0f0*/  IADD3 R103, R3.reuse, 0x1a6, RZ ;  /* 0x000001a603677810 */ /* 0x040fe20007ffe0ff */
[----:B------:R-:W-:Y:S01]  /*9c100*/  VIADD R102, R3, 0x1a7 ;  /* 0x000001a703667836 */ /* 0x000fe20000000000 */
[----:B------:R-:W-:Y:S02]  /*9c110*/  R2UR UR32, R241 ;  /* 0x00000000f12072ca */ /* 0x000fe400000e0000 */
[----:B------:R-:W-:Y:S01]  /*9c120*/  R2UR UR4, R13 ;  /* 0x000000000d0472ca */ /* 0x000fe200000e0000 */
[C---:B------:R-:W-:Y:S01]  /*9c130*/  VIADD R101, R3.reuse, 0x1a8 ;  /* 0x000001a803657836 */ /* 0x040fe20000000000 */
[----:B------:R-:W3:Y:S01]  /*9c140*/  LDL.LU R13, [R1+0x2b24] ;  /* 0x002b2400010d7983 */ /* 0x000ee20000300800 */
[----:B------:R-:W-:Y:S01]  /*9c150*/  R2UR UR30, R242 ;  /* 0x00000000f21e72ca */ /* 0x000fe200000e0000 */
[----:B------:R-:W-:Y:S01]  /*9c160*/  VIADD R100, R3, 0x1a9 ;  /* 0x000001a903647836 */ /* 0x000fe20000000000 */
[----:B------:R-:W-:Y:S01]  /*9c170*/  R2UR UR28, R243 ;  /* 0x00000000f31c72ca */ /* 0x000fe200000e0000 */
[----:B------:R-:W-:Y:S01]  /*9c180*/  VIADD R99, R3, 0x1aa ;  /* 0x000001aa03637836 */ /* 0x000fe20000000000 */
[----:B------:R-:W-:-:S02]  /*9c190*/  R2UR UR26, R244 ;  /* 0x00000000f41a72ca */ /* 0x000fc400000e0000 */
[C---:B------:R-:W-:Y:S01]  /*9c1a0*/  IADD3 R98, R3.reuse, 0x1ab, RZ ;  /* 0x000001ab03627810 */ /* 0x040fe20007ffe0ff */
[----:B------:R-:W-:Y:S01]  /*9c1b0*/  VIADD R97, R3, 0x1ac ;  /* 0x000001ac03617836 */ /* 0x000fe20000000000 */
[----:B------:R-:W-:Y:S01]  /*9c1c0*/  R2UR UR24, R245 ;  /* 0x00000000f51872ca */ /* 0x000fe200000e0000 */
[----:B------:R-:W4:Y:S01]  /*9c1d0*/  LDL.LU R236, [R1+0x3e0] ;  /* 0x0003e00001ec7983 */ /* 0x000f220000300800 */
[----:B------:R-:W-:-:S03]  /*9c1e0*/  R2UR UR22, R246 ;  /* 0x00000000f61672ca */ /* 0x000fc600000e0000 */
[----:B------:R-:W4:Y:S04]  /*9c1f0*/  LDL.LU R237, [R1+0x3bc] ;  /* 0x0003bc0001ed7983 */ /* 0x000f280000300800 */
[----:B------:R-:W4:Y:S04]  /*9c200*/  LDL.LU R238, [R1+0x3b8] ;  /* 0x0003b80001ee7983 */ /* 0x000f280000300800 */
[----:B------:R-:W4:Y:S01]  /*9c210*/  LDL.LU R239, [R1+0x3b4] ;  /* 0x0003b40001ef7983 */ /* 0x000f220000300800 */
[----:B------:R-:W-:-:S03]  /*9c220*/  VIADD R96, R3, 0x1ad ;  /* 0x000001ad03607836 */ /* 0x000fc60000000000 */
        /* <DEDUP_REMOVED lines=11> */
[----:B--2---:R-:W-:-:S03]  /*9c2e0*/  LOP3.LUT R12, R12, 0xfffffffd, RZ, 0xc0, !PT ;  /* 0xfffffffd0c0c7812 */ /* 0x004fc600078ec0ff */
[----:B------:R-:W2:Y:S01]  /*9c2f0*/  LDL.LU R247, [R1+0x374] ;  /* 0x0003740001f77983 */ /* 0x000ea20000300800 */
[----:B------:R-:W-:-:S03]  /*9c300*/  @P3 LOP3.LUT R12, R12, 0x2, RZ, 0xfc, !PT ;  /* 0x000000020c0c3812 */ /* 0x000fc600078efcff */
[----:B------:R-:W2:Y:S01]  /*9c310*/  LDL.LU R248, [R1+0x370] ;  /* 0x0003700001f87983 */ /* 0x000ea20000300800 */
[----:B------:R-:W-:-:S03]  /*9c320*/  LOP3.LUT R12, R12, 0xfffffffb, RZ, 0xc0, !PT ;  /* 0xfffffffb0c0c7812 */ /* 0x000fc600078ec0ff */
[----:B------:R-:W2:Y:S01]  /*9c330*/  LDL.LU R249, [R1+0x36c] ;  /* 0x00036c0001f97983 */ /* 0x000ea20000300800 */
[----:B------:R-:W-:-:S03]  /*9c340*/  @P2 LOP3.LUT R12, R12, 0x4, RZ, 0xfc, !PT ;  /* 0x000000040c0c2812 */ /* 0x000fc600078efcff */
[----:B------:R-:W2:Y:S01]  /*9c350*/  LDL.LU R250, [R1+0x368] ;  /* 0x0003680001fa7983 */ /* 0x000ea20000300800 */
        /* <DEDUP_REMOVED lines=39> */
[----:B------:R-:W-:Y:S01]  /*9c5d0*/  R2UR UR7, R252 ;  /* 0x00000000fc0772ca */ /* 0x000fe200000e0000 */
[----:B------:R-:W2:Y:S01]  /*9c5e0*/  LDL.LU R251, [R1+0x364] ;  /* 0x0003640001fb7983 */ /* 0x000ea20000300800 */
[----:B------:R-:W-:-:S02]  /*9c5f0*/  R2UR UR38, R18 ;  /* 0x00000000122672ca */ /* 0x000fc400000e0000 */
[----:B------:R-:W-:Y:S01]  /*9c600*/  @P1 LOP3.LUT R12, R12, 0x8000000, RZ, 0xfc, !PT ;  /* 0x080000000c0c1812 */ /* 0x000fe200078efcff */
[----:B------:R-:W2:Y:S01]  /*9c610*/  LDL.LU R252, [R1+0x360] ;  /* 0x0003600001fc7983 */ /* 0x000ea20000300800 */
[----:B------:R-:W-:Y:S01]  /*9c620*/  R2UR UR36, R19 ;  /* 0x00000000132472ca */ /* 0x000fe200000e0000 */
[----:B------:R-:W-:Y:S01]  /*9c630*/  VIADD R95, R3, 0x1ae ;  /* 0x000001ae035f7836 */ /* 0x000fe20000000000 */
[----:B------:R-:W-:Y:S01]  /*9c640*/  R2UR UR34, R20 ;  /* 0x00000000142272ca */ /* 0x000fe200000e0000 */
[----:B------:R-:W2:Y:S01]  /*9c650*/  LDL.LU R18, [R1+0x2b20] ;  /* 0x002b200001127983 */ /* 0x000ea20000300800 */
[----:B------:R-:W-:Y:S01]  /*9c660*/  R2UR UR32, R21 ;  /* 0x00000000152072ca */ /* 0x000fe200000e0000 */
[----:B------:R-:W-:Y:S02]  /*9c670*/  VIADD R94, R3, 0x1af ;  /* 0x000001af035e7836 */ /* 0x000fe40000000000 */
[----:B------:R-:W2:Y:S01]  /*9c680*/  LDL.LU R19, [R1+0x2b1c] ;  /* 0x002b1c0001137983 */ /* 0x000ea20000300800 */
[----:B------:R-:W-:-:S03]  /*9c690*/  R2UR UR30, R22 ;  /* 0x00000000161e72ca */ /* 0x000fc600000e0000 */
[----:B------:R-:W2:Y:S01]  /*9c6a0*/  LDL.LU R20, [R1+0x2b18] ;  /* 0x002b180001147983 */ /* 0x000ea20000300800 */
[----:B------:R-:W-:Y:S02]  /*9c6b0*/  LOP3.LUT R12, R12, 0xbfffffff, RZ, 0xc0, !PT ;  /* 0xbfffffff0c0c7812 */ /* 0x000fe400078ec0ff */
[----:B------:R-:W-:Y:S01]  /*9c6c0*/  R2UR UR28, R23 ;  /* 0x00000000171c72ca */ /* 0x000fe200000e0000 */
[----:B------:R-:W2:Y:S01]  /*9c6d0*/  LDL.LU R21, [R1+0x2b14] ;  /* 0x002b140001157983 */ /* 0x000ea20000300800 */
[----:B------:R-:W-:Y:S02]  /*9c6e0*/  IADD3 R93, R3, 0x1b0, RZ ;  /* 0x000001b0035d7810 */ /* 0x000fe40007ffe0ff */
[----:B------:R-:W-:Y:S01]  /*9c6f0*/  R2UR UR26, R15 ;  /* 0x000000000f1a72ca */ /* 0x000fe200000e0000 */
[----:B------:R-:W2:Y:S01]  /*9c700*/  LDL.LU R22, [R1+0x2b10] ;  /* 0x002b100001167983 */ /* 0x000ea20000300800 */
[----:B------:R-:W-:-:S03]  /*9c710*/  R2UR UR24, R29 ;  /* 0x000000001d1872ca */ /* 0x000fc600000e0000 */
[----:B------:R-:W2:Y:S01]  /*9c720*/  LDL.LU R23, [R1+0x2b0c] ;  /* 0x002b0c0001177983 */ /* 0x000ea20000300800 */
[----:B------:R-:W-:Y:S02]  /*9c730*/  ISETP.GE.AND P2, PT, R95, UR20, PT ;  /* 0x000000145f007c0c */ /* 0x000fe4000bf46270 */
[----:B------:R-:W-:Y:S01]  /*9c740*/  R2UR UR22, R16 ;  /* 0x00000000101672ca */ /* 0x000fe200000e0000 */
[----:B------:R-:W2:Y:S01]  /*9c750*/  LDL.LU R15, [R1+0x2b08] ;  /* 0x002b0800010f7983 */ /* 0x000ea20000300800 */
[----:B------:R-:W-:Y:S02]  /*9c760*/  ISETP.GE.AND P1, PT, R94, UR18, PT ;  /* 0x000000125e007c0c */ /* 0x000fe4000bf26270 */
[----:B------:R-:W-:Y:S01]  /*9c770*/  @P3 LOP3.LUT R12, R12, 0x40000000, RZ, 0xfc, !PT ;  /* 0x400000000c0c3812 */ /* 0x000fe200078efcff */
[----:B------:R-:W2:Y:S01]  /*9c780*/  LDL.LU R29, [R1+0x2b04] ;  /* 0x002b0400011d7983 */ /* 0x000ea20000300800 */
[----:B------:R-:W-:Y:S02]  /*9c790*/  R2UR UR20, R25 ;  /* 0x00000000191472ca */ /* 0x000fe400000e0000 */
[----:B------:R-:W-:Y:S01]  /*9c7a0*/  ISETP.GE.AND P3, PT, R93, UR16, PT ;  /* 0x000000105d007c0c */ /* 0x000fe2000bf66270 */
[----:B------:R-:W2:Y:S01]  /*9c7b0*/  LDL.LU R16, [R1+0x2b00] ;  /* 0x002b000001107983 */ /* 0x000ea20000300800 */
[----:B------:R-:W-:-:S02]  /*9c7c0*/  R2UR UR18, R24 ;  /* 0x00000000181272ca */ /* 0x000fc400000e0000 */
[----:B------:R-:W-:Y:S01]  /*9c7d0*/  R2UR UR16, R30 ;  /* 0x000000001e1072ca */ /* 0x000fe200000e0000 */
[----:B------:R-:W2:Y:S04]  /*9c7e0*/  LDL.LU R25, [R1+0x2afc] ;  /* 0x002afc0001197983 */ /* 0x000ea80000300800 */
[----:B------:R-:W2:Y:S04]  /*9c7f0*/  LDL.LU R24, [R1+0x2af8] ;  /* 0x002af80001187983 */ /* 0x000ea80000300800 */
[----:B------:R-:W2:Y:S01]  /*9c800*/  LDL.LU R30, [R1+0x2af4] ;  /* 0x002af400011e7983 */ /* 0x000ea20000300800 */
[----:B---3--:R-:W-:Y:S01]  /*9c810*/  LOP3.LUT R13, R13, 0xfffffffd, RZ, 0xc0, !PT ;  /* 0xfffffffd0d0d7812 */ /* 0x008fe200078ec0ff */
[----:B------:R-:W-:Y:S01]  /*9c820*/  VIADD R92, R3, 0x1b1 ;  /* 0x000001b1035c7836 */ /* 0x000fe20000000000 */
[----:B------:R-:W-:-:S02]  /*9c830*/  LOP3.LUT R12, R12, 0x7fffffff, RZ, 0xc0, !PT ;  /* 0x7fffffff0c0c7812 */ /* 0x000fc400078ec0ff */
[----:B------:R-:W-:Y:S02]  /*9c840*/  @P1 LOP3.LUT R13, R13, 0x2, RZ, 0xfc, !PT ;  /* 0x000000020d0d1812 */ /* 0x000fe400078efcff */
[----:B------:R-:W-:Y:S02]  /*9c850*/  @P2 LOP3.LUT R12, R12, 0x80000000, RZ, 0xfc, !PT ;  /* 0x800000000c0c2812 */ /* 0x000fe400078efcff */
[----:B------:R-:W-:Y:S02]  /*9c860*/  ISETP.GE.AND P2, PT, R92, UR14, PT ;  /* 0x0000000e5c007c0c */ /* 0x000fe4000bf46270 */
[----:B------:R-:W-:Y:S01]  /*9c870*/  LOP3.LUT R13, R13, 0xfffffff7, RZ, 0xc0, !PT ;  /* 0xfffffff70d0d7812 */ /* 0x000fe200078ec0ff */
[----:B------:R-:W-:-:S03]  /*9c880*/  VIADD R91, R3, 0x1b2 ;  /* 0x000001b2035b7836 */ /* 0x000fc60000000000 */
        /* <DEDUP_REMOVED lines=10> */
[----:B------:R-:W-:Y:S02]  /*9c930*/  LOP3.LUT R13, R13, 0xfffffdff, RZ, 0xc0, !PT ;  /* 0xfffffdff0d0d7812 */ /* 0x000fe400078ec0ff */
[----:B------:R-:W-:Y:S02]  /*9c940*/  IADD3 R88, R3, 0x1b5, RZ ;  /* 0x000001b503587810 */ /* 0x000fe40007ffe0ff */
[----:B------:R-:W-:Y:S02]  /*9c950*/  @P3 LOP3.LUT R13, R13, 0x200, RZ, 0xfc, !PT ;  /* 0x000002000d0d3812 */ /* 0x000fe400078efcff */
[----:B----4-:R-:W-:-:S02]  /*9c960*/  R2UR UR5, R240 ;  /* 0x00000000f00572ca */ /* 0x010fc400000e0000 */
[----:B------:R-:W-:Y:S02]  /*9c970*/  ISETP.GE.AND P1, PT, R88, UR4, PT ;  /* 0x0000000458007c0c */ /* 0x000fe4000bf26270 */
[----:B------:R-:W-:Y:S02]  /*9c980*/  LOP3.LUT R13, R13, 0xfffff7ff, RZ, 0xc0, !PT ;  /* 0xfffff7ff0d0d7812 */ /* 0x000fe400078ec0ff */
[----:B------:R-:W-:Y:S02]  /*9c990*/  R2UR UR6, R237 ;  /* 0x00000000ed0672ca */ /* 0x000fe400000e0000 */
[----:B------:R-:W-:Y:S02]  /*9c9a0*/  @P2 LOP3.LUT R13, R13, 0x800, RZ, 0xfc, !PT ;  /* 0x000008000d0d2812 */ /* 0x000fe400078efcff */
[----:B------:R-:W-:Y:S01]  /*9c9b0*/  R2UR UR10, R241 ;  /* 0x00000000f10a72ca */ /* 0x000fe200000e0000 */
[C---:B------:R-:W-:Y:S01]  /*9c9c0*/  VIADD R86, R3.reuse, 0x1b7 ;  /* 0x000001b703567836 */ /* 0x040fe20000000000 */
[----:B------:R-:W-:-:S02]  /*9c9d0*/  IADD3 R83, R3, 0x1ba, RZ ;  /* 0x000001ba03537810 */ /* 0x000fc40007ffe0ff */
[----:B------:R-:W-:Y:S02]  /*9c9e0*/  LOP3.LUT R13, R13, 0xffffefff, RZ, 0xc0, !PT ;  /* 0xffffefff0d0d7812 */ /* 0x000fe400078ec0ff */
[----:B------:R-:W-:Y:S02]  /*9c9f0*/  ISETP.GE.AND P4, PT, R83, UR5, PT ;  /* 0x0000000553007c0c */ /* 0x000fe4000bf86270 */
[----:B------:R-:W-:Y:S01]  /*9ca00*/  @P1 LOP3.LUT R13, R13, 0x1000, RZ, 0xfc, !PT ;  /* 0x000010000d0d1812 */ /* 0x000fe200078efcff */
[C---:B------:R-:W-:Y:S01]  /*9ca10*/  VIADD R82, R3.reuse, 0x1bb ;  /* 0x000001bb03527836 */ /* 0x040fe20000000000 */
[----:B------:R-:W-:Y:S02]  /*9ca20*/  ISETP.GE.AND P1, PT, R86, UR6, PT ;  /* 0x0000000656007c0c */ /* 0x000fe4000bf26270 */
[----:B------:R-:W-:Y:S02]  /*9ca30*/  R2UR UR60, R242 ;  /* 0x00000000f23c72ca */ /* 0x000fe400000e0000 */
[----:B------:R-:W-:Y:S01]  /*9ca40*/  ISETP.GE.AND P5, PT, R82, UR10, PT ;  /* 0x0000000a52007c0c */ /* 0x000fe2000bfa6270 */
        /* <DEDUP_REMOVED lines=8> */
[C---:B------:R-:W-:Y:S02]  /*9cad0*/  VIADD R77, R3.reuse, 0x1c0 ;  /* 0x000001c0034d7836 */ /* 0x040fe40000000000 */
[C---:B------:R-:W-:Y:S02]  /*9cae0*/  VIADD R75, R3.reuse, 0x1c2 ;  /* 0x000001c2034b7836 */ /* 0x040fe40000000000 */
[C---:B------:R-:W-:Y:S02]  /*9caf0*/  VIADD R76, R3.reuse, 0x1c1 ;  /* 0x000001c1034c7836 */ /* 0x040fe40000000000 */
[C---:B------:R-:W-:Y:S01]  /*9cb00*/  VIADD R74, R3.reuse, 0x1c3 ;  /* 0x000001c3034a7836 */ /* 0x040fe20000000000 */
[C---:B------:R-:W-:Y:S01]  /*9cb10*/  IADD3 R73, R3.reuse, 0x1c4, RZ ;  /* 0x000001c403497810 */ /* 0x040fe20007ffe0ff */
[----:B------:R-:W-:-:S02]  /*9cb20*/  VIADD R72, R3, 0x1c5 ;  /* 0x000001c503487836 */ /* 0x000fc40000000000 */
[----:B------:R-:W-:Y:S01]  /*9cb30*/  VIADD R71, R3, 0x1c6 ;  /* 0x000001c603477836 */ /* 0x000fe20000000000 */
[----:B--2---:R-:W-:Y:S02]  /*9cb40*/  R2UR UR50, R247 ;  /* 0x00000000f73272ca */ /* 0x004fe400000e0000 */
[----:B------:R-:W-:Y:S02]  /*9cb50*/  R2UR UR48, R248 ;  /* 0x00000000f83072ca */ /* 0x000fe400000e0000 */
[----:B------:R-:W-:Y:S02]  /*9cb60*/  R2UR UR46, R249 ;  /* 0x00000000f92e72ca */ /* 0x000fe400000e0000 */
[----:B------:R-:W-:Y:S01]  /*9cb70*/  R2UR UR44, R250 ;  /* 0x00000000fa2c72ca */ /* 0x000fe200000e0000 */
[C---:B------:R-:W-:Y:S02]  /*9cb80*/  VIADD R70, R3.reuse, 0x1c7 ;  /* 0x000001c703467836 */ /* 0x040fe40000000000 */
[C---:B------:R-:W-:Y:S01]  /*9cb90*/  VIADD R69, R3.reuse, 0x1c8 ;  /* 0x000001c803457836 */ /* 0x040fe20000000000 */
[C---:B------:R-:W-:Y:S01]  /*9cba0*/  IADD3 R68, R3.reuse, 0x1c9, RZ ;  /* 0x000001c903447810 */ /* 0x040fe20007ffe0ff */
[----:B------:R-:W-:Y:S01]  /*9cbb0*/  VIADD R67, R3, 0x1ca ;  /* 0x000001ca03437836 */ /* 0x000fe20000000000 */
[----:B------:R-:W-:-:S04]  /*9cbc0*/  LOP3.LUT R19, R19, 0xffff7fff, RZ, 0xc0, !PT ;  /* 0xffff7fff13137812 */ /* 0x000fc800078ec0ff */
[----:B------:R-:W-:-:S04]  /*9cbd0*/  @P4 LOP3.LUT R19, R19, 0x8000, RZ, 0xfc, !PT ;  /* 0x0000800013134812 */ /* 0x000fc800078efcff */
[----:B------:R-:W-:-:S04]  /*9cbe0*/  LOP3.LUT R19, R19, 0xfffdffff, RZ, 0xc0, !PT ;  /* 0xfffdffff13137812 */ /* 0x000fc800078ec0ff */
[----:B------:R-:W-:Y:S02]  /*9cbf0*/  @P5 LOP3.LUT R19, R19, 0x20000, RZ, 0xfc, !PT ;  /* 0x0002000013135812 */ /* 0x000fe400078efcff */
[----:B------:R-:W-:Y:S02]  /*9cc00*/  ISETP.GE.AND P4, PT, R80, UR58, PT ;  /* 0x0000003a50007c0c */ /* 0x000fe4000bf86270 */
[----:B------:R-:W-:Y:S02]  /*9cc10*/  LOP3.LUT R19, R19, 0xfff7ffff, RZ, 0xc0, !PT ;  /* 0xfff7ffff13137812 */ /* 0x000fe400078ec0ff */
[----:B------:R-:W-:Y:S02]  /*9cc20*/  ISETP.GE.AND P5, PT, R79, UR56, PT ;  /* 0x000000384f007c0c */ /* 0x000fe4000bfa6270 */
[----:B------:R-:W-:-:S04]  /*9cc30*/  LOP3.LUT R30, R30, 0xffffdfff, RZ, 0xc0, !PT ;  /* 0xffffdfff1e1e7812 */ /* 0x000fc800078ec0ff */
[----:B------:R-:W-:Y:S02]  /*9cc40*/  @P1 LOP3.LUT R30, R30, 0x2000, RZ, 0xfc, !PT ;  /* 0x000020001e1e1812 */ /* 0x000fe400078efcff */
[----:B------:R-:W-:-:S13]  /*9cc50*/  ISETP.GE.AND P1, PT, R81, UR60, PT ;  /* 0x0000003c51007c0c */ /* 0x000fda000bf26270 */
        /* <DEDUP_REMOVED lines=15> */
[----:B------:R-:W-:Y:S02]  /*9cd50*/  R2UR UR42, R251 ;  /* 0x00000000fb2a72ca */ /* 0x000fe400000e0000 */
[----:B------:R-:W-:Y:S02]  /*9cd60*/  LOP3.LUT R19, R19, 0xbfffffff, RZ, 0xc0, !PT ;  /* 0xbfffffff13137812 */ /* 0x000fe400078ec0ff */
[----:B------:R-:W-:Y:S02]  /*9cd70*/  @P1 LOP3.LUT R20, R20, 0x2, RZ, 0xfc, !PT ;  /* 0x0000000214141812 */ /* 0x000fe400078efcff */
[----:B------:R-:W-:Y:S02]  /*9cd80*/  @P5 LOP3.LUT R19, R19, 0x40000000, RZ, 0xfc, !PT ;  /* 0x4000000013135812 */ /* 0x000fe400078efcff */
[----:B------:R-:W-:-:S02]  /*9cd90*/  ISETP.GE.AND P5, PT, R73, UR44, PT ;  /* 0x0000002c49007c0c */ /* 0x000fc4000bfa6270 */
[----:B------:R-:W-:Y:S02]  /*9cda0*/  LOP3.LUT R20, R20, 0xfffffffb, RZ, 0xc0, !PT ;  /* 0xfffffffb14147812 */ /* 0x000fe400078ec0ff */
[----:B------:R-:W-:Y:S02]  /*9cdb0*/  R2UR UR40, R252 ;  /* 0x00000000fc2872ca */ /* 0x000fe400000e0000 */
[----:B------:R-:W-:Y:S02]  /*9cdc0*/  @P4 LOP3.LUT R20, R20, 0x4, RZ, 0xfc, !PT ;  /* 0x0000000414144812 */ /* 0x000fe400078efcff */
[----:B------:R-:W-:Y:S02]  /*9cdd0*/  ISETP.GE.AND P1, PT, R72, UR42, PT ;  /* 0x0000002a48007c0c */ /* 0x000fe4000bf26270 */
[----:B------:R-:W-:-:S04]  /*9cde0*/  LOP3.LUT R20, R20, 0xffffffdf, RZ, 0xc0, !PT ;  /* 0xffffffdf14147812 */ /* 0x000fc800078ec0ff */
[----:B------:R-:W-:-:S03]  /*9cdf0*/  @P5 LOP3.LUT R20, R20, 0x20, RZ, 0xfc, !PT ;  /* 0x0000002014145812 */ /* 0x000fc600078efcff */
        /* <DEDUP_REMOVED lines=28> */
[----:B------:R-:W-:-:S02]  /*9cfc0*/  ISETP.GE.AND P1, PT, R63, UR24, PT ;  /* 0x000000183f007c0c */ /* 0x000fc4000bf26270 */
[----:B------:R-:W-:Y:S01]  /*9cfd0*/  LOP3.LUT R20, R20, 0xfeffffff, RZ, 0xc0, !PT ;  /* 0xfeffffff14147812 */ /* 0x000fe200078ec0ff */
[----:B------:R-:W-:-:S03]  /*9cfe0*/  VIADD R62, R3, 0x1cf ;  /* 0x000001cf033e7836 */ /* 0x000fc60000000000 */
[----:B------:R-:W-:Y:S01]  /*9cff0*/  @P5 LOP3.LUT R20, R20, 0x1000000, RZ, 0xfc, !PT ;  /* 0x0100000014145812 */ /* 0x000fe200078efcff */
[C---:B------:R-:W-:Y:S01]  /*9d000*/  VIADD R60, R3.reuse, 0x1d1 ;  /* 0x000001d1033c7836 */ /* 0x040fe20000000000 */
[----:B------:R-:W-:Y:S02]  /*9d010*/  ISETP.GE.AND P4, PT, R62, UR22, PT ;  /* 0x000000163e007c0c */ /* 0x000fe4000bf86270 */
[----:B------:R-:W-:Y:S01]  /*9d020*/  LOP3.LUT R20, R20, 0xf7ffffff, RZ, 0xc0, !PT ;  /* 0xf7ffffff14147812 */ /* 0x000fe200078ec0ff */
[----:B------:R-:W-:-:S03]  /*9d030*/  VIADD R61, R3, 0x1d0 ;  /* 0x000001d0033d7836 */ /* 0x000fc60000000000 */
[----:B------:R-:W-:Y:S02]  /*9d040*/  @P1 LOP3.LUT R20, R20, 0x8000000, RZ, 0xfc, !PT ;  /* 0x0800000014141812 */ /* 0x000fe400078efcff */
[----:B------:R-:W-:Y:S01]  /*9d050*/  ISETP.GE.AND P1, PT, R60, UR18, PT ;  /* 0x000000123c007c0c */ /* 0x000fe2000bf26270 */
[----:B------:R-:W-:Y:S01]  /*9d060*/  VIADD R59, R3, 0x1d2 ;  /* 0x000001d2033b7836 */ /* 0x000fe20000000000 */
[----:B------:R-:W-:Y:S02]  /*9d070*/  ISETP.GE.AND P5, PT, R61, UR20, PT ;  /* 0x000000143d007c0c */ /* 0x000fe4000bfa6270 */
[----:B------:R-:W-:Y:S02]  /*9d080*/  R2UR UR14, R26 ;  /* 0x000000001a0e72ca */ /* 0x000fe400000e0000 */
[----:B------:R-:W-:Y:S02]  /*9d090*/  LOP3.LUT R20, R20, 0xdfffffff, RZ, 0xc0, !PT ;  /* 0xdfffffff14147812 */ /* 0x000fe400078ec0ff */
[C---:B------:R-:W-:Y:S01]  /*9d0a0*/  IADD3 R58, R3.reuse, 0x1d3, RZ ;  /* 0x000001d3033a7810 */ /* 0x040fe20007ffe0ff */
[C---:B------:R-:W-:Y:S01]  /*9d0b0*/  VIADD R57, R3.reuse, 0x1d4 ;  /* 0x000001d403397836 */ /* 0x040fe20000000000 */
[----:B------:R-:W-:Y:S01]  /*9d0c0*/  @P4 LOP3.LUT R20, R20, 0x20000000, RZ, 0xfc, !PT ;  /* 0x2000000014144812 */ /* 0x000fe200078efcff */
[----:B------:R-:W-:Y:S01]  /*9d0d0*/  VIADD R87, R3, 0x1b6 ;  /* 0x000001b603577836 */ /* 0x000fe20000000000 */
[----:B------:R-:W-:Y:S01]  /*9d0e0*/  ISETP.GE.AND P4, PT, R59, UR16, PT ;  /* 0x000000103b007c0c */ /* 0x000fe2000bf86270 */
[----:B------:R-:W-:Y:S01]  /*9d0f0*/  VIADD R85, R3, 0x1b8 ;  /* 0x000001b803557836 */ /* 0x000fe20000000000 */
[----:B------:R-:W-:Y:S01]  /*9d100*/  LOP3.LUT R21, R21, 0xfffffffb, RZ, 0xc0, !PT ;  /* 0xfffffffb15157812 */ /* 0x000fe200078ec0ff */
[----:B------:R-:W2:Y:S01]  /*9d110*/  LDL.LU R26, [R1+0x2af0] ;  /* 0x002af000011a7983 */ /* 0x000ea20000300800 */
[----:B------:R-:W-:-:S02]  /*9d120*/  R2UR UR12, R27 ;  /* 0x000000001b0c72ca */ /* 0x000fc400000e0000 */
[----:B------:R-:W-:Y:S01]  /*9d130*/  LOP3.LUT R20, R20, 0x7fffffff, RZ, 0xc0, !PT ;  /* 0x7fffffff14147812 */ /* 0x000fe200078ec0ff */
[----:B------:R-:W3:Y:S01]  /*9d140*/  LDL.LU R27, [R1+0x2aec] ;  /* 0x002aec00011b7983 */ /* 0x000ee20000300800 */
[----:B------:R-:W-:Y:S02]  /*9d150*/  @P1 LOP3.LUT R21, R21, 0x4, RZ, 0xfc, !PT ;  /* 0x0000000415151812 */ /* 0x000fe400078efcff */
[----:B------:R-:W-:Y:S02]  /*9d160*/  @P5 LOP3.LUT R20, R20, 0x80000000, RZ, 0xfc, !PT ;  /* 0x8000000014145812 */ /* 0x000fe400078efcff */
[----:B------:R-:W-:Y:S02]  /*9d170*/  ISETP.GE.AND P5, PT, R58, UR14, PT ;  /* 0x0000000e3a007c0c */ /* 0x000fe4000bfa6270 */
[----:B------:R-:W-:Y:S02]  /*9d180*/  R2UR UR7, R236 ;  /* 0x00000000ec0772ca */ /* 0x000fe400000e0000 */
        /* <DEDUP_REMOVED lines=8> */
[----:B------:R-:W-:Y:S02]  /*9d210*/  IADD3 R53, R3, 0x1d8, RZ ;  /* 0x000001d803357810 */ /* 0x000fe40007ffe0ff */
[----:B------:R-:W-:Y:S02]  /*9d220*/  @P1 LOP3.LUT R21, R21, 0x100, RZ, 0xfc, !PT ;  /* 0x0000010015151812 */ /* 0x000fe400078efcff */
[----:B------:R-:W-:Y:S02]  /*9d230*/  ISETP.GE.AND P1, PT, R53, UR9, PT ;  /* 0x0000000935007c0c */ /* 0x000fe4000bf26270 */
[----:B------:R-:W-:Y:S02]  /*9d240*/  LOP3.LUT R13, R13, 0xffffbfff, RZ, 0xc0, !PT ;  /* 0xffffbfff0d0d7812 */ /* 0x000fe400078ec0ff */
[----:B------:R-:W-:-:S02]  /*9d250*/  R2UR UR7, R28 ;  /* 0x000000001c0772ca */ /* 0x000fc400000e0000 */
[----:B------:R-:W-:Y:S01]  /*9d260*/  @P2 LOP3.LUT R13, R13, 0x4000, RZ, 0xfc, !PT ;  /* 0x000040000d0d2812 */ /* 0x000fe200078efcff */
[----:B------:R-:W4:Y:S01]  /*9d270*/  LDL.LU R28, [R1+0x2ae8] ;  /* 0x002ae800011c7983 */ /* 0x000f220000300800 */
[----:B------:R-:W-:Y:S02]  /*9d280*/  R2UR UR6, R0 ;  /* 0x00000000000672ca */ /* 0x000fe400000e0000 */
[----:B------:R-:W-:Y:S01]  /*9d290*/  ISETP.GE.AND P2, PT, R85, UR4, PT ;  /* 0x0000000455007c0c */ /* 0x000fe2000bf46270 */
[----:B------:R-:W2:Y:S01]  /*9d2a0*/  LDL.LU R0, [R1+0x2ae4] ;  /* 0x002ae40001007983 */ /* 0x000ea20000300800 */
[----:B------:R-:W-:Y:S01]  /*9d2b0*/  R2UR UR4, R14 ;  /* 0x000000000e0472ca */ /* 0x000fe200000e0000 */
[----:B------:R-:W-:Y:S01]  /*9d2c0*/  VIADD R52, R3, 0x1d9 ;  /* 0x000001d903347836 */ /* 0x000fe20000000000 */
[----:B------:R-:W-:Y:S01]  /*9d2d0*/  LOP3.LUT R21, R21, 0xfffdffff, RZ, 0xc0, !PT ;  /* 0xfffdffff15157812 */ /* 0x000fe200078ec0ff */
[----:B------:R-:W4:Y:S04]  /*9d2e0*/  LDL.LU R14, [R1+0x2ae0] ;  /* 0x002ae000010e7983 */ /* 0x000f280000300800 */
[----:B------:R-:W3:Y:S01]  /*9d2f0*/  LDL.LU R252, [R1+0xc80] ;  /* 0x000c800001fc7983 */ /* 0x000ee20000300800 */
[----:B------:R-:W-:-:S02]  /*9d300*/  @P1 LOP3.LUT R21, R21, 0x20000, RZ, 0xfc, !PT ;  /* 0x0002000015151812 */ /* 0x000fc400078efcff */
[----:B------:R-:W-:Y:S01]  /*9d310*/  ISETP.GE.AND P1, PT, R52, UR11, PT ;  /* 0x0000000b34007c0c */ /* 0x000fe2000bf26270 */
[----:B------:R-:W-:Y:S01]  /*9d320*/  VIADD R51, R3, 0x1da ;  /* 0x000001da03337836 */ /* 0x000fe20000000000 */
[----:B------:R-:W-:Y:S01]  /*9d330*/  LOP3.LUT R21, R21, 0xfff7ffff, RZ, 0xc0, !PT ;  /* 0xfff7ffff15157812 */ /* 0x000fe200078ec0ff */
[----:B------:R-:W-:-:S10]  /*9d340*/  VIADD R50, R3, 0x1db ;  /* 0x000001db03327836 */ /* 0x000fd40000000000 */
[----:B------:R-:W-:Y:S02]  /*9d350*/  @P1 LOP3.LUT R21, R21, 0x80000, RZ, 0xfc, !PT ;  /* 0x0008000015151812 */ /* 0x000fe400078efcff */
[----:B------:R-:W-:Y:S02]  /*9d360*/  ISETP.GE.AND P1, PT, R51, UR13, PT ;  /* 0x0000000d33007c0c */ /* 0x000fe4000bf26270 */
[----:B------:R-:W-:Y:S01]  /*9d370*/  LOP3.LUT R21, R21, 0xffdfffff, RZ, 0xc0, !PT ;  /* 0xffdfffff15157812 */ /* 0x000fe200078ec0ff */
[----:B------:R-:W-:-:S10]  /*9d380*/  VIADD R49, R3, 0x1dc ;  /* 0x000001dc03317836 */ /* 0x000fd40000000000 */
[----:B------:R-:W-:Y:S02]  /*9d390*/  @P1 LOP3.LUT R21, R21, 0x200000, RZ, 0xfc, !PT ;  /* 0x0020000015151812 */ /* 0x000fe400078efcff */
[----:B------:R-:W-:Y:S02]  /*9d3a0*/  ISETP.GE.AND P1, PT, R50, UR15, PT ;  /* 0x0000000f32007c0c */ /* 0x000fe4000bf26270 */
[----:B------:R-:W-:-:S11]  /*9d3b0*/  LOP3.LUT R21, R21, 0xfeffffff, RZ, 0xc0, !PT ;  /* 0xfeffffff15157812 */ /* 0x000fd600078ec0ff */
[----:B------:R-:W-:Y:S02]  /*9d3c0*/  @P1 LOP3.LUT R21, R21, 0x1000000, RZ, 0xfc, !PT ;  /* 0x0100000015151812 */ /* 0x000fe400078efcff */
[----:B------:R-:W-:Y:S02]  /*9d3d0*/  ISETP.GE.AND P1, PT, R49, UR17, PT ;  /* 0x0000001131007c0c */ /* 0x000fe4000bf26270 */
[----:B------:R-:W-:Y:S02]  /*9d3e0*/  LOP3.LUT R21, R21, 0xfdffffff, RZ, 0xc0, !PT ;  /* 0xfdffffff15157812 */ /* 0x000fe400078ec0ff */
[----:B------:R-:W-:-:S09]  /*9d3f0*/  IADD3 R48, R3, 0x1dd, RZ ;  /* 0x000001dd03307810 */ /* 0x000fd20007ffe0ff */
[----:B------:R-:W-:Y:S02]  /*9d400*/  @P1 LOP3.LUT R21, R21, 0x2000000, RZ, 0xfc, !PT ;  /* 0x0200000015151812 */ /* 0x000fe400078efcff */
        /* <DEDUP_REMOVED lines=21> */
[C---:B------:R-:W-:Y:S01]  /*9d560*/  VIADD R42, R3.reuse, 0x1e3 ;  /* 0x000001e3032a7836 */ /* 0x040fe20000000000 */
        /* <DEDUP_REMOVED lines=41> */
[C---:B------:R-:W-:Y:S02]  /*9d800*/  VIADD R56, R3.reuse, 0x1d5 ;  /* 0x000001d503387836 */ /* 0x040fe40000000000 */
[----:B------:R-:W-:-:S08]  /*9d810*/  VIADD R55, R3, 0x1d6 ;  /* 0x000001d603377836 */ /* 0x000fd00000000000 */
[----:B------:R-:W-:Y:S02]  /*9d820*/  @P1 LOP3.LUT R19, R19, 0x1000, RZ, 0xfc, !PT ;  /* 0x0000100013131812 */ /* 0x000fe400078efcff */
[----:B------:R-:W-:Y:S01]  /*9d830*/  ISETP.GE.AND P1, PT, R32, UR51, PT ;  /* 0x0000003320007c0c */ /* 0x000fe2000bf26270 */
[----:B------:R-:W-:Y:S01]  /*9d840*/  VIADD R54, R3, 0x1d7 ;  /* 0x000001d703367836 */ /* 0x000fe20000000000 */
[----:B------:R-:W-:Y:S01]  /*9d850*/  LOP3.LUT R19, R19, 0xfffff7ff, RZ, 0xc0, !PT ;  /* 0xfffff7ff13137812 */ /* 0x000fe200078ec0ff */
[----:B------:R-:W-:Y:S01]  /*9d860*/  VIADD R31, R3, 0x1ee ;  /* 0x000001ee031f7836 */ /* 0x000fe20000000000 */
[----:B------:R-:W-:Y:S02]  /*9d870*/  ISETP.GE.AND P4, PT, R56, UR4, PT ;  /* 0x0000000438007c0c */ /* 0x000fe4000bf86270 */
[----:B------:R-:W-:Y:S02]  /*9d880*/  R2UR UR4, R15 ;  /* 0x000000000f0472ca */ /* 0x000fe400000e0000 */
[----:B------:R-:W-:Y:S01]  /*9d890*/  ISETP.GE.AND P5, PT, R55, UR6, PT ;  /* 0x0000000637007c0c */ /* 0x000fe2000bfa6270 */
[----:B------:R-:W4:Y:S01]  /*9d8a0*/  LDL.LU R15, [R1+0x2adc] ;  /* 0x002adc00010f7983 */ /* 0x000f220000300800 */
[----:B------:R-:W-:-:S02]  /*9d8b0*/  R2UR UR6, R16 ;  /* 0x00000000100672ca */ /* 0x000fc400000e0000 */
[----:B------:R-:W-:Y:S01]  /*9d8c0*/  ISETP.GE.AND P6, PT, R54, UR7, PT ;  /* 0x0000000736007c0c */ /* 0x000fe2000bfc6270 */
[----:B------:R-:W4:Y:S01]  /*9d8d0*/  LDL.LU R16, [R1+0x2ad8] ;  /* 0x002ad80001107983 */ /* 0x000f220000300800 */
[----:B------:R-:W-:Y:S02]  /*9d8e0*/  @P1 LOP3.LUT R19, R19, 0x800, RZ, 0xfc, !PT ;  /* 0x0000080013131812 */ /* 0x000fe400078efcff */
[----:B------:R-:W-:Y:S01]  /*9d8f0*/  ISETP.GE.AND P1, PT, R31, UR53, PT ;  /* 0x000000351f007c0c */ /* 0x000fe2000bf26270 */
[----:B------:R-:W2:Y:S01]  /*9d900*/  LDL.LU R251, [R1+0xc7c] ;  /* 0x000c7c0001fb7983 */ /* 0x000ea20000300800 */
[----:B---3--:R-:W-:-:S03]  /*9d910*/  R2UR UR7, R252 ;  /* 0x00000000fc0772ca */ /* 0x008fc600000e0000 */
[----:B------:R-:W3:Y:S01]  /*9d920*/  LDL.LU R252, [R1+0xc78] ;  /* 0x000c780001fc7983 */ /* 0x000ee20000300800 */
[----:B------:R-:W-:-:S07]  /*9d930*/  LOP3.LUT R19, R19, 0xfffffeff, RZ, 0xc0, !PT ;  /* 0xfffffeff13137812 */ /* 0x000fce00078ec0ff */
[----:B------:R-:W-:Y:S02]  /*9d940*/  @P1 LOP3.LUT R19, R19, 0x100, RZ, 0xfc, !PT ;  /* 0x0000010013131812 */ /* 0x000fe400078efcff */
[----:B------:R-:W-:Y:S02]  /*9d950*/  ISETP.LT.AND P1, PT, R17, UR6, !P0 ;  /* 0x0000000611007c0c */ /* 0x000fe4000c721270 */
[----:B------:R-:W4:Y:S01]  /*9d960*/  LDL.LU R17, [R1+0x2ad4] ;  /* 0x002ad40001117983 */ /* 0x000f220000300800 */
[----:B------:R-:W-:Y:S02]  /*9d970*/  LOP3.LUT R2, R2, 0xffefffff, RZ, 0xc0, !PT ;  /* 0xffefffff02027812 */ /* 0x000fe400078ec0ff */
[----:B------:R-:W-:-:S08]  /*9d980*/  R2UR UR8, R239 ;  /* 0x00000000ef0872ca */ /* 0x000fd000000e0000 */
[----:B------:R-:W-:Y:S02]  /*9d990*/  @P1 LOP3.LUT R2, R2, 0x100000, RZ, 0xfc, !PT ;  /* 0x0010000002021812 */ /* 0x000fe400078efcff */
[C---:B------:R-:W-:Y:S02]  /*9d9a0*/  ISETP.GE.AND P1, PT, R3.reuse, UR4, PT ;  /* 0x0000000403007c0c */ /* 0x040fe4000bf26270 */
[----:B------:R-:W-:Y:S01]  /*9d9b0*/  LOP3.LUT R2, R2, 0xffffffef, RZ, 0xc0, !PT ;  /* 0xffffffef02027812 */ /* 0x000fe200078ec0ff */
[----:B------:R-:W-:-:S05]  /*9d9c0*/  VIADD R84, R3, 0x1b9 ;  /* 0x000001b903547836 */ /* 0x000fca0000000000 */
[----:B------:R-:W-:Y:S01]  /*9d9d0*/  ISETP.GE.AND P3, PT, R84, UR8, PT ;  /* 0x0000000854007c0c */ /* 0x000fe2000bf66270 */
[----:B------:R-:W-:-:S04]  /*9d9e0*/  ULDC UR8, c[0x0][0x228] ;  /* 0x00008a0000087ab9 */ /* 0x000fc80000000800 */
[----:B------:R-:W-:Y:S02]  /*9d9f0*/  @P1 LOP3.LUT R2, R2, 0x10, RZ, 0xfc, !PT ;  /* 0x0000001002021812 */ /* 0x000fe400078efcff */
[----:B------:R-:W-:Y:S02]  /*9da00*/  LOP3.LUT P1, RZ, R30, 0x2000, RZ, 0xc0, !PT ;  /* 0x000020001eff7812 */ /* 0x000fe4000782c0ff */
[----:B--2---:R-:W-:Y:S02]  /*9da10*/  R2UR UR6, R251 ;  /* 0x00000000fb0672ca */ /* 0x004fe400000e0000 */
[----:B---3--:R-:W-:Y:S01]  /*9da20*/  R2UR UR4, R252 ;  /* 0x00000000fc0472ca */ /* 0x008fe200000e0000 */
[----:B------:R1:W-:Y:S01]  /*9da30*/  STL [R1+0x2b70], R4 ;  /* 0x002b700401007387 */ /* 0x0003e20000100800 */
[----:B------:R-:W-:Y:S01]  /*9da40*/  LOP3.LUT R0, R0, 0xfff7ffff, RZ, 0xc0, !PT ;  /* 0xfff7ffff00007812 */ /* 0x000fe200078ec0ff */
[----:B------:R-:W-:Y:S02]  /*9da50*/  ULDC UR5, c[0x0][0x228] ;  /* 0x00008a0000057ab9 */ /* 0x000fe40000000800 */
[----:B-1----:R-:W2:Y:S01]  /*9da60*/  LDL.LU R4, [R1+0x1c80] ;  /* 0x001c800001047983 */ /* 0x002ea20000300800 */
[----:B------:R-:W-:-:S02]  /*9da70*/  @P0 LOP3.LUT R0, R0, 0x80000, RZ, 0xfc, !PT ;  /* 0x0008000000000812 */ /* 0x000fc400078efcff */
[----:B------:R-:W-:Y:S01]  /*9da80*/  LOP3.LUT R30, R30, 0xfffff7ff, RZ, 0xc0, !PT ;  /* 0xfffff7ff1e1e7812 */ /* 0x000fe200078ec0ff */
[----:B------:R-:W-:Y:S01]  /*9da90*/  STL [R1+0x2b6c], R5 ;  /* 0x002b6c0501007387 */ /* 0x000fe20000100800 */
[----:B------:R-:W-:-:S03]  /*9daa0*/  LOP3.LUT R0, R0, 0xfffbffff, RZ, 0xc0, !PT ;  /* 0xfffbffff00007812 */ /* 0x000fc600078ec0ff */
[----:B------:R-:W-:Y:S01]  /*9dab0*/  STL [R1+0x2b64], R31 ;  /* 0x002b641f01007387 */ /* 0x000fe20000100800 */
[----:B------:R-:W-:-:S03]  /*9dac0*/  @P1 LOP3.LUT R0, R0, 0x40000, RZ, 0xfc, !PT ;  /* 0x0004000000001812 */ /* 0x000fc600078efcff */
[----:B------:R-:W-:Y:S01]  /*9dad0*/  STL [R1+0x2b60], R6 ;  /* 0x002b600601007387 */ /* 0x000fe20000100800 */
[----:B------:R-:W-:-:S03]  /*9dae0*/  LOP3.LUT R0, R0, 0xfffdffff, RZ, 0xc0, !PT ;  /* 0xfffdffff00007812 */ /* 0x000fc600078ec0ff */
[----:B------:R2:W-:Y:S01]  /*9daf0*/  STL [R1+0x2b5c], R7 ;  /* 0x002b5c0701007387 */ /* 0x0005e20000100800 */
[----:B------:R-:W-:-:S03]  /*9db00*/  @P2 LOP3.LUT R0, R0, 0x20000, RZ, 0xfc, !PT ;  /* 0x0002000000002812 */ /* 0x000fc600078efcff */
[----:B------:R-:W-:Y:S01]  /*9db10*/  STL [R1+0x2b58], R8 ;  /* 0x002b580801007387 */ /* 0x000fe20000100800 */
[----:B------:R-:W-:-:S03]  /*9db20*/  LOP3.LUT R0, R0, 0xfffeffff, RZ, 0xc0, !PT ;  /* 0xfffeffff00007812 */ /* 0x000fc600078ec0ff */
[----:B------:R-:W-:Y:S01]  /*9db30*/  STL [R1+0x2b54], R9 ;  /* 0x002b540901007387 */ /* 0x000fe20000100800 */
        /* <DEDUP_REMOVED lines=8> */
[----:B------:R-:W-:Y:S02]  /*9dbc0*/  @P5 LOP3.LUT R0, R0, 0x4000, RZ, 0xfc, !PT ;  /* 0x0000400000005812 */ /* 0x000fe400078efcff */
[----:B------:R-:W-:Y:S01]  /*9dbd0*/  LOP3.LUT P5, RZ, R2, 0x4000, RZ, 0xc0, !PT ;  /* 0x0000400002ff7812 */ /* 0x000fe200078ac0ff */
[----:B------:R-:W-:Y:S01]  /*9dbe0*/  STL [R1+0x2b34], R13 ;  /* 0x002b340d01007387 */ /* 0x000fe20000100800 */
[----:B------:R-:W-:-:S03]  /*9dbf0*/  LOP3.LUT R0, R0, 0xffffdfff, RZ, 0xc0, !PT ;  /* 0xffffdfff00007812 */ /* 0x000fc600078ec0ff */
[----:B------:R-:W-:Y:S01]  /*9dc00*/  STL [R1+0x2b30], R18 ;  /* 0x002b301201007387 */ /* 0x000fe20000100800 */
[----:B------:R-:W-:Y:S02]  /*9dc10*/  @P6 LOP3.LUT R0, R0, 0x2000, RZ, 0xfc, !PT ;  /* 0x0000200000006812 */ /* 0x000fe400078efcff */
[----:B------:R-:W-:Y:S01]  /*9dc20*/  LOP3.LUT P6, RZ, R2, 0x1000, RZ, 0xc0, !PT ;  /* 0x0000100002ff7812 */ /* 0x000fe200078cc0ff */
[----:B------:R-:W-:Y:S04]  /*9dc30*/  STL [R1+0x2b2c], R41 ;  /* 0x002b2c2901007387 */ /* 0x000fe80000100800 */
[----:B------:R-:W-:Y:S01]  /*9dc40*/  STL [R1+0x2b24], R19 ;  /* 0x002b241301007387 */ /* 0x000fe20000100800 */
[----:B------:R-:W-:Y:S02]  /*9dc50*/  @P5 LOP3.LUT R30, R30, 0x800, RZ, 0xfc, !PT ;  /* 0x000008001e1e5812 */ /* 0x000fe400078efcff */
[----:B------:R-:W-:Y:S01]  /*9dc60*/  LOP3.LUT P5, RZ, R2, 0x800, RZ, 0xc0, !PT ;  /* 0x0000080002ff7812 */ /* 0x000fe200078ac0ff */
[----:B------:R-:W-:Y:S01]  /*9dc70*/  STL [R1+0x2b1c], R20 ;  /* 0x002b1c1401007387 */ /* 0x000fe20000100800 */
[----:B------:R-:W-:-:S03]  /*9dc80*/  LOP3.LUT R30, R30, 0xffffefff, RZ, 0xc0, !PT ;  /* 0xffffefff1e1e7812 */ /* 0x000fc600078ec0ff */
[----:B------:R-:W-:Y:S04]  /*9dc90*/  STL [R1+0x2b18], R21 ;  /* 0x002b181501007387 */ /* 0x000fe80000100800 */
        /* <DEDUP_REMOVED lines=13> */
[----:B----4-:R-:W-:Y:S04]  /*9dd70*/  STL [R1+0x2aec], R28 ;  /* 0x002aec1c01007387 */ /* 0x010fe80000100800 */
[----:B------:R-:W-:Y:S04]  /*9dd80*/  STL [R1+0x2ae0], R43 ;  /* 0x002ae02b01007387 */ /* 0x000fe80000100800 */
[----:B------:R-:W-:Y:S01]  /*9dd90*/  STL [R1+0x2adc], R29 ;  /* 0x002adc1d01007387 */ /* 0x000fe20000100800 */
[----:B------:R-:W-:-:S03]  /*9dda0*/  @P5 LOP3.LUT R30, R30, 0x8000, RZ, 0xfc, !PT ;  /* 0x000080001e1e5812 */ /* 0x000fc600078efcff */
[----:B------:R-:W-:Y:S01]  /*9ddb0*/  STL [R1+0x2ae4], R0 ;  /* 0x002ae40001007387 */ /* 0x000fe20000100800 */
[----:B------:R-:W-:-:S03]  /*9ddc0*/  LOP3.LUT R30, R30, 0xffffbfff, RZ, 0xc0, !PT ;  /* 0xffffbfff1e1e7812 */ /* 0x000fc600078ec0ff */
[----:B------:R-:W3:Y:S01]  /*9ddd0*/  LDL.LU R32, [R1+0xdc0] ;  /* 0x000dc00001207983 */ /* 0x000ee20000300800 */
[----:B------:R-:W-:Y:S02]  /*9dde0*/  @P6 LOP3.LUT R30, R30, 0x4000, RZ, 0xfc, !PT ;  /* 0x000040001e1e6812 */ /* 0x000fe400078efcff */
[----:B------:R-:W-:Y:S01]  /*9ddf0*/  LOP3.LUT P6, RZ, R2, 0x10, RZ, 0xc0, !PT ;  /* 0x0000001002ff7812 */ /* 0x000fe200078cc0ff */
[----:B------:R-:W3:Y:S04]  /*9de00*/  LDL.LU R33, [R1+0xdc8] ;  /* 0x000dc80001217983 */ /* 0x000ee80000300800 */
[----:B------:R-:W3:Y:S04]  /*9de10*/  LDL.LU R34, [R1+0x1320] ;  /* 0x0013200001227983 */ /* 0x000ee80000300800 */
[----:B------:R-:W3:Y:S04]  /*9de20*/  LDL.LU R35, [R1+0x1328] ;  /* 0x0013280001237983 */ /* 0x000ee80000300800 */
[----:B------:R-:W4:Y:S01]  /*9de30*/  LDL.LU R36, [R1+0xb30] ;  /* 0x000b300001247983 */ /* 0x000f220000300800 */
[----:B------:R-:W1:Y:S02]  /*9de40*/  S2R R252, SR_TID.X ;  /* 0x0000000000fc7919 */ /* 0x000e640000002100 */
[----:B-1----:R-:W-:-:S04]  /*9de50*/  LOP3.LUT R252, R252, 0x1f, RZ, 0xc0, !PT ;  /* 0x0000001ffcfc7812 */ /* 0x002fc800078ec0ff */
[----:B------:R-:W-:Y:S01]  /*9de60*/  LEA R252, R252, UR4, 0x4 ;  /* 0x00000004fcfc7c11 */ /* 0x000fe2000f8e20ff */
[----:B------:R-:W-:Y:S01]  /*9de70*/  ULDC UR4, c[0x0][0x22c] ;  /* 0x00008b0000047ab9 */ /* 0x000fe20000000800 */
[----:B--2---:R-:W-:-:S05]  /*9de80*/  IMAD.WIDE R6, R4, 0x4, R16 ;  /* 0x0000000404067825 */ /* 0x004fca00078e0210 */
[----:B------:R-:W-:Y:S04]  /*9de90*/  STL.64 [R1+0xea0], R6 ;  /* 0x000ea00601007387 */ /* 0x000fe80000100a00 */
[----:B------:R-:W4:Y:S04]  /*9dea0*/  LDL.LU R37, [R1+0xb38] ;  /* 0x000b380001257983 */ /* 0x000f280000300800 */
[----:B------:R-:W4:Y:S04]  /*9deb0*/  LDL.LU R38, [R1+0x550] ;  /* 0x0005500001267983 */ /* 0x000f280000300800 */
[----:B------:R-:W4:Y:S04]  /*9dec0*/  LDL.LU R39, [R1+0x558] ;  /* 0x0005580001277983 */ /* 0x000f280000300800 */
[----:B---3--:R1:W-:Y:S01]  /*9ded0*/  STSM.16.M88.4 [R252], R32 ;  /* 0x00000020fc007844 */ /* 0x0083e20000000200 */
[----:B------:R-:W-:-:S03]  /*9dee0*/  NOP ;  /* 0x0000000000007918 */ /* 0x000fc60000000000 */
[----:B------:R-:W-:Y:S01]  /*9def0*/  LDS.128 R240, [R252] ;  /* 0x00000000fcf07984 */ /* 0x000fe20000000c00 */
[----:B------:R-:W-:-:S03]  /*9df00*/  NOP ;  /* 0x0000000000007918 */ /* 0x000fc60000000000 */
[----:B-1----:R-:W2:Y:S04]  /*9df10*/  LDL.LU R32, [R1+0xdc4] ;  /* 0x000dc40001207983 */ /* 0x002ea80000300800 */
[----:B------:R-:W2:Y:S04]  /*9df20*/  LDL.LU R33, [R1+0xdcc] ;  /* 0x000dcc0001217983 */ /* 0x000ea80000300800 */
[----:B------:R-:W2:Y:S04]  /*9df30*/  LDL.LU R34, [R1+0x1324] ;  /* 0x0013240001227983 */ /* 0x000ea80000300800 */
[----:B------:R-:W2:Y:S04]  /*9df40*/  LDL.LU R35, [R1+0x132c] ;  /* 0x00132c0001237983 */ /* 0x000ea80000300800 */
[----:B----4-:R1:W-:Y:S01]  /*9df50*/  STSM.16.M88.4 [R252], R36 ;  /* 0x00000024fc007844 */ /* 0x0103e20000000200 */
[----:B------:R-:W-:-:S03]  /*9df60*/  NOP ;  /* 0x0000000000007918 */ /* 0x000fc60000000000 */
[----:B------:R-:W-:Y:S01]  /*9df70*/  LDS.128 R236, [R252] ;  /* 0x00000000fcec7984 */ /* 0x000fe20000000c00 */
[----:B------:R-:W-:-:S03]  /*9df80*/  NOP ;  /* 0x0000000000007918 */ /* 0x000fc60000000000 */
[----:B-1----:R-:W3:Y:S04]  /*9df90*/  LDL.LU R36, [R1+0xb34] ;  /* 0x000b340001247983 */ /* 0x002ee80000300800 */
[----:B------:R-:W3:Y:S04]  /*9dfa0*/  LDL.LU R37, [R1+0xb3c] ;  /* 0x000b3c0001257983 */ /* 0x000ee80000300800 */
[----:B------:R-:W3:Y:S04]  /*9dfb0*/  LDL.LU R38, [R1+0x554] ;  /* 0x0005540001267983 */ /* 0x000ee80000300800 */
[----:B------:R-:W3:Y:S04]  /*9dfc0*/  LDL.LU R39, [R1+0x55c] ;  /* 0x00055c0001277983 */ /* 0x000ee80000300800 */
[----:B--2---:R1:W-:Y:S01]  /*9dfd0*/  STSM.16.M88.4 [R252], R32 ;  /* 0x00000020fc007844 */ /* 0x0043e20000000200 */
[----:B------:R-:W-:-:S03]  /*9dfe0*/  NOP ;  /* 0x0000000000007918 */ /* 0x000fc60000000000 */
[----:B------:R-:W-:Y:S01]  /*9dff0*/  LDS.128 R232, [R252] ;  /* 0x00000000fce87984 */ /* 0x000fe20000000c00 */
[----:B------:R-:W-:-:S03]  /*9e000*/  NOP ;  /* 0x0000000000007918 */ /* 0x000fc60000000000 */
[----:B-1----:R-:W2:Y:S04]  /*9e010*/  LDL.LU R32, [R1+0xdb0] ;  /* 0x000db00001207983 */ /* 0x002ea80000300800 */
[----:B------:R-:W2:Y:S04]  /*9e020*/  LDL.LU R33, [R1+0xdb8] ;  /* 0x000db80001217983 */ /* 0x000ea80000300800 */
[----:B------:R-:W2:Y:S04]  /*9e030*/  LDL.LU R34, [R1+0x1310] ;  /* 0x0013100001227983 */ /* 0x000ea80000300800 */
[----:B------:R-:W2:Y:S04]  /*9e040*/  LDL.LU R35, [R1+0x1318] ;  /* 0x0013180001237983 */ /* 0x000ea80000300800 */
[----:B---3--:R1:W-:Y:S01]  /*9e050*/  STSM.16.M88.4 [R252], R36 ;  /* 0x00000024fc007844 */ /* 0x0083e20000000200 */
        /* <DEDUP_REMOVED lines=9> */
[----:B------:R-:W2:Y:S01]  /*9e0f0*/  LDS.128 R8, [R252] ;  /* 0x00000000fc087984 */ /* 0x000ea20000000c00 */
[----:B------:R-:W-:-:S03]  /*9e100*/  NOP ;  /* 0x0000000000007918 */ /* 0x000fc60000000000 */
[----:B-1----:R-:W4:Y:S01]  /*9e110*/  LDL.LU R32, [R1+0xdb4] ;  /* 0x000db40001207983 */ /* 0x002f220000300800 */
[----:B--2---:R-:W-:-:S03]  /*9e120*/  IMAD.MOV.U32 R31, RZ, RZ, R11 ;  /* 0x000000ffff1f7224 */ /* 0x004fc600078e000b */
[----:B------:R-:W-:Y:S04]  /*9e130*/  STL.64 [R1+0x10], R8 ;  /* 0x0000100801007387 */ /* 0x000fe80000100a00 */
[----:B------:R-:W-:Y:S04]  /*9e140*/  STL [R1+0x18], R10 ;  /* 0x0000180a01007387 */ /* 0x000fe80000100800 */
[----:B------:R-:W-:Y:S04]  /*9e150*/  STL [R1+0x2b68], R31 ;  /* 0x002b681f01007387 */ /* 0x000fe80000100800 */
[----:B------:R-:W4:Y:S04]  /*9e160*/  LDL.LU R33, [R1+0xdbc] ;  /* 0x000dbc0001217983 */ /* 0x000f280000300800 */
[----:B------:R-:W4:Y:S04]  /*9e170*/  LDL.LU R34, [R1+0x1314] ;  /* 0x0013140001227983 */ /* 0x000f280000300800 */
[----:B------:R-:W4:Y:S04]  /*9e180*/  LDL.LU R35, [R1+0x131c] ;  /* 0x00131c0001237983 */ /* 0x000f280000300800 */
[----:B---3--:R1:W-:Y:S01]  /*9e190*/  STSM.16.M88.4 [R252], R36 ;  /* 0x00000024fc007844 */ /* 0x0083e20000000200 */
[----:B------:R-:W-:-:S03]  /*9e1a0*/  NOP ;  /* 0x0000000000007918 */ /* 0x000fc60000000000 */
[----:B------:R-:W2:Y:S01]  /*9e1b0*/  LDS.128 R8, [R252] ;  /* 0x00000000fc087984 */ /* 0x000ea20000000c00 */
[----:B------:R-:W-:-:S03]  /*9e1c0*/  NOP ;  /* 0x0000000000007918 */ /* 0x000fc60000000000 */
[----:B-1----:R-:W3:Y:S04]  /*9e1d0*/  LDL.LU R36, [R1+0xb04] ;  /* 0x000b040001247983 */ /* 0x002ee80000300800 */
[----:B--2---:R-:W-:Y:S04]  /*9e1e0*/  STL [R1], R8 ;  /* 0x0000000801007387 */ /* 0x004fe80000100800 */
[----:B------:R-:W-:Y:S04]  /*9e1f0*/  STL [R1+0x8], R10 ;  /* 0x0000080a01007387 */ /* 0x000fe80000100800 */
[----:B------:R-:W3:Y:S04]  /*9e200*/  LDL.LU R37, [R1+0xb0c] ;  /* 0x000b0c0001257983 */ /* 0x000ee80000300800 */
[----:B------:R-:W3:Y:S04]  /*9e210*/  LDL.LU R38, [R1+0x534] ;  /* 0x0005340001267983 */ /* 0x000ee80000300800 */
[----:B------:R-:W3:Y:S04]  /*9e220*/  LDL.LU R39, [R1+0x53c] ;  /* 0x00053c0001277983 */ /* 0x000ee80000300800 */
[----:B----4-:R1:W-:Y:S01]  /*9e230*/  STSM.16.M88.4 [R252], R32 ;  /* 0x00000020fc007844 */ /* 0x0103e20000000200 */
        /* <DEDUP_REMOVED lines=14> */
[----:B------:R-:W3:Y:S01]  /*9e320*/  LDL.LU R39, [R1+0x518] ;  /* 0x0005180001277983 */ /* 0x000ee20000300800 */
[----:B------:R-:W-:Y:S01]  /*9e330*/  MOV R31, R9 ;  /* 0x00000009001f7202 */ /* 0x000fe20000000f00 */
[----:B------:R-:W-:-:S02]  /*9e340*/  IMAD.MOV.U32 R6, RZ, RZ, R11 ;  /* 0x000000ffff067224 */ /* 0x000fc400078e000b */
[----:B--2---:R1:W-:Y:S01]  /*9e350*/  STSM.16.M88.4 [R252], R32 ;  /* 0x00000020fc007844 */ /* 0x0043e20000000200 */
[----:B------:R-:W-:-:S03]  /*9e360*/  NOP ;  /* 0x0000000000007918 */ /* 0x000fc60000000000 */
[----:B------:R-:W2:Y:S01]  /*9e370*/  LDS.128 R8, [R252] ;  /* 0x00000000fc087984 */ /* 0x000ea20000000c00 */
[----:B------:R-:W-:-:S03]  /*9e380*/  NOP ;  /* 0x0000000000007918 */ /* 0x000fc60000000000 */
[----:B-1----:R-:W4:Y:S04]  /*9e390*/  LDL.LU R32, [R1+0xd94] ;  /* 0x000d940001207983 */ /* 0x002f280000300800 */
[----:B--2---:R-:W-:Y:S04]  /*9e3a0*/  STL.64 [R1+0x300], R8 ;  /* 0x0003000801007387 */ /* 0x004fe80000100a00 */
[----:B------:R-:W-:Y:S04]  /*9e3b0*/  STL.64 [R1+0x308], R10 ;  /* 0x0003080a01007387 */ /* 0x000fe80000100a00 */
        /* <DEDUP_REMOVED lines=8> */
[----:B--2---:R-:W-:Y:S04]  /*9e440*/  STL.64 [R1+0x2d0], R8 ;  /* 0x0002d00801007387 */ /* 0x004fe80000100a00 */
[----:B------:R-:W-:Y:S04]  /*9e450*/  STL.64 [R1+0x2d8], R10 ;  /* 0x0002d80a01007387 */ /* 0x000fe80000100a00 */
[----:B------:R-:W3:Y:S04]  /*9e460*/  LDL.LU R37, [R1+0xafc] ;  /* 0x000afc0001257983 */ /* 0x000ee80000300800 */
[----:B------:R-:W3:Y:S04]  /*9e470*/  LDL.LU R38, [R1+0x514] ;  /* 0x0005140001267983 */ /* 0x000ee80000300800 */
[----:B------:R-:W3:Y:S04]  /*9e480*/  LDL.LU R39, [R1+0x51c] ;  /* 0x00051c0001277983 */ /* 0x000ee80000300800 */
[----:B----4-:R1:W-:Y:S01]  /*9e490*/  STSM.16.M88.4 [R252], R32 ;  /* 0x00000020fc007844 */ /* 0x0103e20000000200 */
        /* <DEDUP_REMOVED lines=34> */
[----:B--2---:R-:W-:Y:S04]  /*9e6c0*/  STL [R1+0x374], R9 ;  /* 0x0003740901007387 */ /* 0x004fe80000100800 */
[----:B------:R-:W-:Y:S04]  /*9e6d0*/  STL.64 [R1+0x378], R10 ;  /* 0x0003780a01007387 */ /* 0x000fe80000100a00 */
[----:B------:R-:W3:Y:S04]  /*9e6e0*/  LDL.LU R37, [R1+0xaec] ;  /* 0x000aec0001257983 */ /* 0x000ee80000300800 */
[----:B------:R-:W3:Y:S04]  /*9e6f0*/  LDL.LU R38, [R1+0x4f4] ;  /* 0x0004f40001267983 */ /* 0x000ee80000300800 */
[----:B------:R-:W3:Y:S01]  /*9e700*/  LDL.LU R39, [R1+0x4fc] ;  /* 0x0004fc0001277983 */ /* 0x000ee20000300800 */
[----:B------:R-:W-:-:S03]  /*9e710*/  IMAD.MOV.U32 R7, RZ, RZ, R8 ;  /* 0x000000ffff077224 */ /* 0x000fc600078e0008 */
        /* <DEDUP_REMOVED lines=25> */
[----:B--2---:R-:W-:Y:S04]  /*9e8b0*/  STL [R1+0x460], R8 ;  /* 0x0004600801007387 */ /* 0x004fe80000100800 */
        /* <DEDUP_REMOVED lines=48> */
[----:B-1----:R-:W3:Y:S01]  /*9ebc0*/  LDL.LU R36, [R1+0xa84] ;  /* 0x000a840001247983 */ /* 0x002ee20000300800 */
[----:B--2---:R-:W-:-:S03]  /*9ebd0*/  IMAD.MOV.U32 R10, RZ, RZ, R22 ;  /* 0x000000ffff0a7224 */ /* 0x004fc600078e0016 */
[----:B------:R-:W-:Y:S04]  /*9ebe0*/  STL.64 [R1+0x4c0], R20 ;  /* 0x0004c01401007387 */ /* 0x000fe80000100a00 */
[----:B------:R-:W-:Y:S04]  /*9ebf0*/  STL [R1+0x4cc], R23 ;  /* 0x0004cc1701007387 */ /* 0x000fe80000100800 */
[----:B------:R-:W-:Y:S04]  /*9ec00*/  STL [R1+0x2b50], R10 ;  /* 0x002b500a01007387 */ /* 0x000fe80000100800 */
        /* <DEDUP_REMOVED lines=9> */
[----:B--2---:R-:W-:Y:S04]  /*9eca0*/  STL [R1+0x4a0], R20 ;  /* 0x0004a01401007387 */ /* 0x004fe80000100800 */
[----:B------:R-:W-:Y:S01]  /*9ecb0*/  STL.64 [R1+0x4a8], R22 ;  /* 0x0004a81601007387 */ /* 0x000fe20000100a00 */
[----:B------:R-:W-:-:S03]  /*9ecc0*/  MOV R9, R21 ;  /* 0x0000001500097202 */ /* 0x000fc60000000f00 */
        /* <DEDUP_REMOVED lines=52> */
[----:B------:R-:W-:Y:S04]  /*9f010*/  STL [R1+0x49c], R23 ;  /* 0x00049c1701007387 */ /* 0x000fe80000100800 */
[----:B------:R-:W3:Y:S04]  /*9f020*/  LDL.LU R37, [R1+0xa48] ;  /* 0x000a480001257983 */ /* 0x000ee80000300800 */
[----:B------:R-:W3:Y:S04]  /*9f030*/  LDL.LU R38, [R1+0x470] ;  /* 0x0004700001267983 */ /* 0x000ee80000300800 */
[----:B------:R-:W3:Y:S01]  /*9f040*/  LDL.LU R39, [R1+0x478] ;  /* 0x0004780001277983 */ /* 0x000ee20000300800 */
[----:B------:R-:W-:-:S02]  /*9f050*/  IMAD.MOV.U32 R40, RZ, RZ, R20 ;  /* 0x000000ffff287224 */ /* 0x000fc400078e0014 */
[----:B------:R-:W-:Y:S01]  /*9f060*/  IMAD.MOV.U32 R11, RZ, RZ, R22 ;  /* 0x000000ffff0b7224 */ /* 0x000fe200078e0016 */
        /* <DEDUP_REMOVED lines=15> */
[----:B--2---:R-:W-:-:S03]  /*9f160*/  MOV R12, R23 ;  /* 0x00000017000c7202 */ /* 0x004fc60000000f00 */
[----:B------:R-:W-:Y:S04]  /*9f170*/  STL.64 [R1+0x510], R20 ;  /* 0x0005101401007387 */ /* 0x000fe80000100a00 */
[----:B------:R-:W-:Y:S04]  /*9f180*/  STL [R1+0x518], R22 ;  /* 0x0005181601007387 */ /* 0x000fe80000100800 */
[----:B------:R-:W-:Y:S04]  /*9f190*/  STL [R1+0x2b3c], R12 ;  /* 0x002b3c0c01007387 */ /* 0x000fe80000100800 */
        /* <DEDUP_REMOVED lines=69> */
[----:B--2---:R-:W-:Y:S01]  /*9f5f0*/  STL [R1+0x594], R21 ;  /* 0x0005941501007387 */ /* 0x004fe20000100800 */
[----:B------:R-:W-:-:S03]  /*9f600*/  IMAD.MOV.U32 R13, RZ, RZ, R20 ;  /* 0x000000ffff0d7224 */ /* 0x000fc600078e0014 */
        /* <DEDUP_REMOVED lines=174> */
[----:B--2---:R1:W-:Y:S04]  /*a00f0*/  STL.64 [R1+0x6a0], R20 ;  /* 0x0006a01401007387 */ /* 0x0043e80000100a00 */
[----:B------:R-:W-:Y:S01]  /*a0100*/  STL [R1+0x6a8], R22 ;  /* 0x0006a81601007387 */ /* 0x000fe20000100800 */
[----:B-1----:R-:W-:-:S05]  /*a0110*/  IMAD.MOV.U32 R20, RZ, RZ, R23 ;  /* 0x000000ffff147224 */ /* 0x002fca00078e0017 */
        /* <DEDUP_REMOVED lines=75> */
[----:B------:R-:W4:Y:S01]  /*a05d0*/  LDL.LU R35, [R1+0x123c] ;  /* 0x00123c0001237983 */ /* 0x000f220000300800 */
[----:B------:R-:W-:-:S03]  /*a05e0*/  MOV R22, R24 ;  /* 0x0000001800167202 */ /* 0x000fc60000000f00 */
        /* <DEDUP_REMOVED lines=180> */
[----:B--2---:R-:W-:-:S03]  /*a1130*/  MOV R26, R46 ;  /* 0x0000002e001a7202 */ /* 0x004fc60000000f00 */
        /* <DEDUP_REMOVED lines=60> */
[----:B------:R-:W-:Y:S01]  /*a1500*/  IMAD.MOV.U32 R42, RZ, RZ, R45 ;  /* 0x000000ffff2a7224 */ /* 0x000fe200078e002d */
[----:B------:R-:W-:-:S02]  /*a1510*/  MOV R28, R47 ;  /* 0x0000002f001c7202 */ /* 0x000fc40000000f00 */
        /* <DEDUP_REMOVED lines=1445> */
[----:B--2---:R-:W-:Y:S01]  /*a6f70*/  STSM.16.M88.4 [R252], R32 ;  /* 0x00000020fc007844 */ /* 0x004fe20000000200 */
[----:B------:R-:W-:-:S03]  /*a6f80*/  NOP ;  /* 0x0000000000007918 */ /* 0x000fc60000000000 */
[----:B------:R-:W-:Y:S01]  /*a6f90*/  LDS.128 R32, [R252] ;  /* 0x00000000fc207984 */ /* 0x000fe20000000c00 */
[----:B------:R-:W-:-:S03]  /*a6fa0*/  NOP ;  /* 0x0000000000007918 */ /* 0x000fc60000000000 */
[----:B---3--:R-:W-:Y:S01]  /*a6fb0*/  STSM.16.M88.4 [R252], R36 ;  /* 0x00000024fc007844 */ /* 0x008fe20000000200 */
[----:B------:R-:W-:-:S03]  /*a6fc0*/  NOP ;  /* 0x0000000000007918 */ /* 0x000fc60000000000 */
[----:B------:R-:W-:Y:S01]  /*a6fd0*/  LDS.128 R36, [R252] ;  /* 0x00000000fc247984 */ /* 0x000fe20000000c00 */
[----:B------:R-:W-:-:S03]  /*a6fe0*/  NOP ;  /* 0x0000000000007918 */ /* 0x000fc60000000000 */
        /* <DEDUP_REMOVED lines=16> */
[----:B------:R-:W-:Y:S01]  /*a70f0*/  STSM.16.M88.4 [R252], R48 ;  /* 0x00000030fc007844 */ /* 0x000fe20000000200 */
[----:B------:R-:W-:-:S03]  /*a7100*/  NOP ;  /* 0x0000000000007918 */ /* 0x000fc60000000000 */
[----:B------:R-:W-:Y:S01]  /*a7110*/  LDS.128 R48, [R252] ;  /* 0x00000000fc307984 */ /* 0x000fe20000000c00 */
[----:B------:R-:W-:-:S03]  /*a7120*/  NOP ;  /* 0x0000000000007918 */ /* 0x000fc60000000000 */
        /* <DEDUP_REMOVED lines=116> */
[----:B------:R-:W-:Y:S01]  /*a7870*/  STSM.16.M88.4 [R252], R112 ;  /* 0x00000070fc007844 */ /* 0x000fe20000000200 */
[----:B------:R-:W-:-:S03]  /*a7880*/  NOP ;  /* 0x0000000000007918 */ /* 0x000fc60000000000 */
[----:B------:R-:W-:Y:S01]  /*a7890*/  LDS.128 R112, [R252] ;  /* 0x00000000fc707984 */ /* 0x000fe20000000c00 */
[----:B------:R-:W-:-:S03]  /*a78a0*/  NOP ;  /* 0x0000000000007918 */ /* 0x000fc60000000000 */
[----:B------:R-:W3:Y:S04]  /*a78b0*/  LDL.LU R120, [R1+0x570] ;  /* 0x0005700001787983 */ /* 0x000ee80000300800 */
[----:B------:R-:W3:Y:S04]  /*a78c0*/  LDL.LU R121, [R1+0x578] ;  /* 0x0005780001797983 */ /* 0x000ee80000300800 */
[----:B------:R-:W3:Y:S04]  /*a78d0*/  LDL.LU R122, [R1+0x50] ;  /* 0x00005000017a7983 */ /* 0x000ee80000300800 */
[----:B------:R-:W3:Y:S04]  /*a78e0*/  LDL.LU R123, [R1+0x58] ;  /* 0x00005800017b7983 */ /* 0x000ee80000300800 */
[----:B------:R-:W4:Y:S04]  /*a78f0*/  LDL.LU R124, [R1+0x1334] ;  /* 0x00133400017c7983 */ /* 0x000f280000300800 */
[----:B--2---:R-:W-:Y:S01]  /*a7900*/  STSM.16.M88.4 [R252], R108 ;  /* 0x0000006cfc007844 */ /* 0x004fe20000000200 */
[----:B------:R-:W-:-:S03]  /*a7910*/  NOP ;  /* 0x0000000000007918 */ /* 0x000fc60000000000 */
[----:B------:R-:W1:Y:S01]  /*a7920*/  LDS.128 R108, [R252] ;  /* 0x00000000fc6c7984 */ /* 0x000e620000000c00 */
[----:B------:R-:W-:-:S03]  /*a7930*/  NOP ;  /* 0x0000000000007918 */ /* 0x000fc60000000000 */
[----:B-1----:R1:W-:Y:S04]  /*a7940*/  STL [R1+0x2ad4], R111 ;  /* 0x002ad46f01007387 */ /* 0x0023e80000100800 */
[----:B-1----:R-:W2:Y:S04]  /*a7950*/  LDL.LU R111, [R1+0x48] ;  /* 0x00004800016f7983 */ /* 0x002ea80000300800 */
[----:B------:R-:W4:Y:S04]  /*a7960*/  LDL.LU R125, [R1+0x133c] ;  /* 0x00133c00017d7983 */ /* 0x000f280000300800 */
[----:B------:R-:W4:Y:S04]  /*a7970*/  LDL.LU R126, [R1+0xb44] ;  /* 0x000b4400017e7983 */ /* 0x000f280000300800 */
[----:B------:R-:W4:Y:S04]  /*a7980*/  LDL.LU R127, [R1+0xb4c] ;  /* 0x000b4c00017f7983 */ /* 0x000f280000300800 */
[----:B---3--:R-:W-:Y:S01]  /*a7990*/  STSM.16.M88.4 [R252], R120 ;  /* 0x00000078fc007844 */ /* 0x008fe20000000200 */
[----:B------:R-:W-:-:S03]  /*a79a0*/  NOP ;  /* 0x0000000000007918 */ /* 0x000fc60000000000 */
[----:B------:R-:W1:Y:S01]  /*a79b0*/  LDS.128 R120, [R252] ;  /* 0x00000000fc787984 */ /* 0x000e620000000c00 */
[----:B------:R-:W-:-:S03]  /*a79c0*/  NOP ;  /* 0x0000000000007918 */ /* 0x000fc60000000000 */
[----:B------:R-:W3:Y:S04]  /*a79d0*/  LDL.LU R5, [R1+0x1898] ;  /* 0x0018980001057983 */ /* 0x000ee80000300800 */
[----:B------:R-:W2:Y:S04]  /*a79e0*/  LDL.LU R132, [R1+0x574] ;  /* 0x0005740001847983 */ /* 0x000ea80000300800 */
[----:B-1----:R1:W-:Y:S04]  /*a79f0*/  STL [R1+0x2ad8], R123 ;  /* 0x002ad87b01007387 */ /* 0x0023e80000100800 */
[----:B-1----:R-:W3:Y:S04]  /*a7a00*/  LDL.LU R123, [R1+0x44] ;  /* 0x00004400017b7983 */ /* 0x002ee80000300800 */
[----:B----4-:R1:W-:Y:S04]  /*a7a10*/  STSM.16.M88.4 [R252], R124 ;  /* 0x0000007cfc007844 */ /* 0x0103e80000000200 */
[----:B-1----:R-:W3:Y:S04]  /*a7a20*/  LDL.LU R127, [R1+0x2a80] ;  /* 0x002a8000017f7983 */ /* 0x002ee80000300800 */
[----:B------:R-:W2:Y:S04]  /*a7a30*/  LDL.LU R133, [R1+0x57c] ;  /* 0x00057c0001857983 */ /* 0x000ea80000300800 */
[----:B------:R-:W2:Y:S04]  /*a7a40*/  LDL.LU R134, [R1+0x54] ;  /* 0x0000540001867983 */ /* 0x000ea80000300800 */
[----:B------:R-:W2:Y:S01]  /*a7a50*/  LDL.LU R135, [R1+0x5c] ;  /* 0x00005c0001877983 */ /* 0x000ea20000300800 */
[----:B------:R-:W-:Y:S01]  /*a7a60*/  NOP ;  /* 0x0000000000007918 */ /* 0x000fe20000000000 */
[----:B---3--:R-:W-:-:S02]  /*a7a70*/  ISETP.GE.AND P0, PT, R123, R127, PT ;  /* 0x0000007f7b00720c */ /* 0x008fc40003f06270 */
[----:B------:R-:W1:Y:S01]  /*a7a80*/  LDS.128 R124, [R252] ;  /* 0x00000000fc7c7984 */ /* 0x000e620000000c00 */
[----:B------:R-:W-:-:S03]  /*a7a90*/  NOP ;  /* 0x0000000000007918 */ /* 0x000fc60000000000 */
[----:B--2---:R2:W-:Y:S04]  /*a7aa0*/  STSM.16.M88.4 [R252], R132 ;  /* 0x00000084fc007844 */ /* 0x0045e80000000200 */
[----:B--2---:R-:W2:Y:S01]  /*a7ab0*/  LDL.LU.64 R132, [R1+0xea0] ;  /* 0x000ea00001847983 */ /* 0x004ea20000300a00 */
[----:B------:R-:W-:Y:S01]  /*a7ac0*/  ISETP.LT.AND P5, PT, R3, UR4, !P0 ;  /* 0x0000000403007c0c */ /* 0x000fe2000c7a1270 */
[----:B------:R-:W-:Y:S01]  /*a7ad0*/  NOP ;  /* 0x0000000000007918 */ /* 0x000fe20000000000 */
[----:B------:R-:W-:Y:S01]  /*a7ae0*/  ISETP.LT.AND P6, PT, R111, UR5, !P6 ;  /* 0x000000056f007c0c */ /* 0x000fe2000f7c1270 */
[----:B------:R-:W-:Y:S01]  /*a7af0*/  ULDC UR4, c[0x0][0x228] ;  /* 0x00008a0000047ab9 */ /* 0x000fe20000000800 */
[----:B------:R-:W3:Y:S04]  /*a7b00*/  LDL.LU R134, [R1+0xeac] ;  /* 0x000eac0001867983 */ /* 0x000ee80000300800 */
[----:B------:R-:W4:Y:S05]  /*a7b10*/  LDL.LU R135, [R1+0xeb0] ;  /* 0x000eb00001877983 */ /* 0x000f2a0000300800 */
[----:B--2---:R2:W-:Y:S01]  /*a7b20*/  @P5 STG.E desc[UR6][R132.64], R240 ;  /* 0x000000f084005986 */ /* 0x0045e2000c101906 */
[----:B------:R-:W-:Y:S01]  /*a7b30*/  LOP3.LUT P5, RZ, R30, 0x8000, RZ, 0xc0, !PT ;  /* 0x000080001eff7812 */ /* 0x000fe200078ac0ff */
[----:B--2---:R-:W-:-:S02]  /*a7b40*/  IMAD.WIDE R132, R4, 0x4, R14 ;  /* 0x0000000404847825 */ /* 0x004fc400078e020e */
[----:B------:R-:W2:Y:S04]  /*a7b50*/  LDL.LU R240, [R1+0xea8] ;  /* 0x000ea80001f07983 */ /* 0x000ea80000300800 */
[----:B------:R1:W-:Y:S01]  /*a7b60*/  @P6 STG.E desc[UR6][R132.64], R236 ;  /* 0x000000ec84006986 */ /* 0x0003e2000c101906 */
[----:B------:R-:W-:Y:S01]  /*a7b70*/  ISETP.LT.AND P6, PT, R123, UR4, !P5 ;  /* 0x000000047b007c0c */ /* 0x000fe2000efc1270 */
[----:B------:R-:W-:Y:S02]  /*a7b80*/  ULDC UR4, c[0x0][0x22c] ;  /* 0x00008b0000047ab9 */ /* 0x000fe40000000800 */
[----:B------:R-:W4:Y:S01]  /*a7b90*/  LDL.LU R4, [R1+0x2b70] ;  /* 0x002b700001047983 */ /* 0x000f220000300800 */
[----:B-1----:R-:W-:-:S03]  /*a7ba0*/  IMAD.WIDE R132, R5, 0x4, R16 ;  /* 0x0000000405847825 */ /* 0x002fc600078e0210 */
[----:B------:R-:W4:Y:S06]  /*a7bb0*/  LDL.LU R236, [R1+0xeb4] ;  /* 0x000eb40001ec7983 */ /* 0x000f2c0000300800 */
[----:B------:R1:W-:Y:S04]  /*a7bc0*/  @P6 STG.E desc[UR6][R132.64], R232 ;  /* 0x000000e884006986 */ /* 0x0003e8000c101906 */
[----:B-1----:R-:W3:Y:S01]  /*a7bd0*/  LDL.LU R232, [R1+0x1640] ;  /* 0x0016400001e87983 */ /* 0x002ee20000300800 */
[----:B------:R-:W-:Y:S01]  /*a7be0*/  ISETP.LT.AND P5, PT, R111, UR8, !P5 ;  /* 0x000000086f007c0c */ /* 0x000fe2000efa1270 */
[----:B------:R-:W-:Y:S01]  /*a7bf0*/  IMAD.WIDE R132, R5, 0x4, R14 ;  /* 0x0000000405847825 */ /* 0x000fe200078e020e */
[C---:B------:R-:W-:Y:S01]  /*a7c00*/  LOP3.LUT P6, RZ, R30.reuse, 0x4000, RZ, 0xc0, !PT ;  /* 0x000040001eff7812 */ /* 0x040fe200078cc0ff */
[----:B------:R-:W4:Y:S10]  /*a7c10*/  LDL.LU R5, [R1+0x2b6c] ;  /* 0x002b6c0001057983 */ /* 0x000f340000300800 */
[----:B------:R3:W-:Y:S01]  /*a7c20*/  @P5 STG.E desc[UR6][R132.64], R228 ;  /* 0x000000e484005986 */ /* 0x0007e2000c101906 */
[----:B------:R-:W-:-:S02]  /*a7c30*/  LOP3.LUT P5, RZ, R30, 0x2000, RZ, 0xc0, !PT ;  /* 0x000020001eff7812 */ /* 0x000fc400078ac0ff */
[C---:B------:R-:W-:Y:S02]  /*a7c40*/  LOP3.LUT P4, RZ, R2.reuse, 0x8000, RZ, 0xc0, !PT ;  /* 0x0000800002ff7812 */ /* 0x040fe4000788c0ff */
[C---:B------:R-:W-:Y:S02]  /*a7c50*/  LOP3.LUT P3, RZ, R2.reuse, 0x20000, RZ, 0xc0, !PT ;  /* 0x0002000002ff7812 */ /* 0x040fe4000786c0ff */
[----:B------:R-:W-:Y:S01]  /*a7c60*/  LOP3.LUT P2, RZ, R2, 0x40000, RZ, 0xc0, !PT ;  /* 0x0004000002ff7812 */ /* 0x000fe2000784c0ff */
[----:B---3--:R-:W-:-:S06]  /*a7c70*/  IMAD.WIDE R132, R232, 0x4, R16 ;  /* 0x00000004e8847825 */ /* 0x008fcc00078e0210 */
[----:B------:R1:W-:Y:S01]  /*a7c80*/  @P5 STG.E desc[UR6][R132.64], R241 ;  /* 0x000000f184005986 */ /* 0x0003e2000c101906 */
[----:B------:R-:W-:Y:S01]  /*a7c90*/  LOP3.LUT P5, RZ, R30, 0x1000, RZ, 0xc0, !PT ;  /* 0x000010001eff7812 */ /* 0x000fe200078ac0ff */
[----:B-1----:R-:W-:-:S12]  /*a7ca0*/  IMAD.WIDE R132, R232, 0x4, R14 ;  /* 0x00000004e8847825 */ /* 0x002fd800078e020e */
[----:B------:R2:W-:Y:S01]  /*a7cb0*/  @P5 STG.E desc[UR6][R132.64], R237 ;  /* 0x000000ed84005986 */ /* 0x0005e2000c101906 */
[----:B------:R-:W-:Y:S01]  /*a7cc0*/  LOP3.LUT P5, RZ, R30, 0x800, RZ, 0xc0, !PT ;  /* 0x000008001eff7812 */ /* 0x000fe200078ac0ff */
[----:B--2---:R-:W-:-:S05]  /*a7cd0*/  IMAD.WIDE R132, R240, 0x4, R16 ;  /* 0x00000004f0847825 */ /* 0x004fca00078e0210 */
[----:B------:R1:W-:Y:S02]  /*a7ce0*/  @P6 STG.E desc[UR6][R132.64], R233 ;  /* 0x000000e984006986 */ /* 0x0003e4000c101906 */
[----:B-1----:R-:W-:Y:S02]  /*a7cf0*/  IMAD.WIDE R132, R240, 0x4, R14 ;  /* 0x00000004f0847825 */ /* 0x002fe400078e020e */
[----:B------:R-:W2:Y:S04]  /*a7d00*/  LDL.LU R240, [R1+0xeb8] ;  /* 0x000eb80001f07983 */ /* 0x000ea80000300800 */
[----:B------:R1:W-:Y:S02]  /*a7d10*/  @P5 STG.E desc[UR6][R132.64], R229 ;  /* 0x000000e584005986 */ /* 0x0003e4000c101906 */
[----:B-1----:R-:W-:-:S05]  /*a7d20*/  IMAD.WIDE R132, R134, 0x4, R16 ;  /* 0x0000000486847825 */ /* 0x002fca00078e0210 */
[----:B------:R1:W-:Y:S02]  /*a7d30*/  @P4 STG.E desc[UR6][R132.64], R242 ;  /* 0x000000f284004986 */ /* 0x0003e4000c101906 */
[----:B-1----:R-:W-:Y:S02]  /*a7d40*/  IMAD.WIDE R132, R134, 0x4, R14 ;  /* 0x0000000486847825 */ /* 0x002fe400078e020e */
[----:B------:R-:W3:Y:S04]  /*a7d50*/  LDL.LU R134, [R1+0x10] ;  /* 0x0000100001867983 */ /* 0x000ee80000300800 */
[----:B------:R4:W-:Y:S02]  /*a7d60*/  @P3 STG.E desc[UR6][R132.64], R238 ;  /* 0x000000ee84003986 */ /* 0x0009e4000c101906 */
[----:B----4-:R-:W-:-:S05]  /*a7d70*/  IMAD.WIDE R132, R135, 0x4, R16 ;  /* 0x0000000487847825 */ /* 0x010fca00078e0210 */
[----:B------:R1:W-:Y:S02]  /*a7d80*/  @P2 STG.E desc[UR6][R132.64], R234 ;  /* 0x000000ea84002986 */ /* 0x0003e4000c101906 */
[----:B-1----:R-:W-:Y:S02]  /*a7d90*/  IMAD.WIDE R132, R135, 0x4, R14 ;  /* 0x0000000487847825 */ /* 0x002fe400078e020e */
[----:B------:R-:W4:Y:S04]  /*a7da0*/  LDL.LU R135, [R1+0xebc] ;  /* 0x000ebc0001877983 */ /* 0x000f280000300800 */
[----:B------:R-:W3:Y:S04]  /*a7db0*/  LDL.LU R242, [R1] ;  /* 0x0000000001f27983 */ /* 0x000ee80000300800 */
[----:B------:R-:W3:Y:S04]  /*a7dc0*/  LDL.LU R229, [R1+0xec0] ;  /* 0x000ec00001e57983 */ /* 0x000ee80000300800 */
[----:B------:R-:W3:Y:S04]  /*a7dd0*/  LDL.LU R237, [R1+0xec4] ;  /* 0x000ec40001ed7983 */ /* 0x000ee80000300800 */
[----:B------:R-:W3:Y:S01]  /*a7de0*/  LDL.LU R233, [R1+0x14] ;  /* 0x0000140001e97983 */ /* 0x000ee20000300800 */
[----:B------:R-:W-:-:S02]  /*a7df0*/  LOP3.LUT P6, RZ, R4, 0x100000, RZ, 0xc0, !PT ;  /* 0x0010000004ff7812 */ /* 0x000fc400078cc0ff */
[----:B------:R-:W-:Y:S01]  /*a7e00*/  LOP3.LUT R30, R30, 0xfffffff7, RZ, 0xc0, !PT ;  /* 0xfffffff71e1e7812 */ /* 0x000fe200078ec0ff */
[----:B------:R-:W3:Y:S01]  /*a7e10*/  LDL.LU R241, [R1+0xec8] ;  /* 0x000ec80001f17983 */ /* 0x000ee20000300800 */
[C---:B------:R-:W-:Y:S02]  /*a7e20*/  LOP3.LUT P1, RZ, R2.reuse, 0x400000, RZ, 0xc0, !PT ;  /* 0x0040000002ff7812 */ /* 0x040fe4000782c0ff */
[C---:B------:R-:W-:Y:S01]  /*a7e30*/  LOP3.LUT P0, RZ, R2.reuse, 0x1000000, RZ, 0xc0, !PT ;  /* 0x0100000002ff7812 */ /* 0x040fe2000780c0ff */
[----:B------:R-:W3:Y:S01]  /*a7e40*/  LDL.LU R228, [R1+0x18] ;  /* 0x0000180001e47983 */ /* 0x000ee20000300800 */
[C---:B------:R-:W-:Y:S02]  /*a7e50*/  LOP3.LUT P3, RZ, R2.reuse, 0x8000000, RZ, 0xc0, !PT ;  /* 0x0800000002ff7812 */ /* 0x040fe4000786c0ff */
[----:B------:R-:W-:Y:S01]  /*a7e60*/  LOP3.LUT P2, RZ, R2, 0x10000000, RZ, 0xc0, !PT ;  /* 0x1000000002ff7812 */ /* 0x000fe2000784c0ff */
[----:B------:R-:W3:Y:S02]  /*a7e70*/  LDL.LU R232, [R1+0xecc] ;  /* 0x000ecc0001e87983 */ /* 0x000ee40000300800 */
[----:B------:R-:W-:-:S02]  /*a7e80*/  @P6 LOP3.LUT R30, R30, 0x8, RZ, 0xfc, !PT ;  /* 0x000000081e1e6812 */ /* 0x000fc400078efcff */
[----:B------:R-:W-:Y:S02]  /*a7e90*/  LOP3.LUT P6, RZ, R4, 0x40000, RZ, 0xc0, !PT ;  /* 0x0004000004ff7812 */ /* 0x000fe400078cc0ff */
[----:B------:R-:W-:-:S11]  /*a7ea0*/  LOP3.LUT R30, R30, 0xffffffef, RZ, 0xc0, !PT ;  /* 0xffffffef1e1e7812 */ /* 0x000fd600078ec0ff */
[----:B------:R-:W-:Y:S02]  /*a7eb0*/  @P6 LOP3.LUT R30, R30, 0x10, RZ, 0xfc, !PT ;  /* 0x000000101e1e6812 */ /* 0x000fe400078efcff */
        /* <DEDUP_REMOVED lines=10> */
[----:B------:R-:W-:Y:S01]  /*a7f60*/  LOP3.LUT R30, R30, 0xfffffeff, RZ, 0xc0, !PT ;  /* 0xfffffeff1e1e7812 */ /* 0x000fe200078ec0ff */
[----:B------:R1:W-:Y:S10]  /*a7f70*/  @P1 STG.E desc[UR6][R132.64], R230 ;  /* 0x000000e684001986 */ /* 0x0003f4000c101906 */
[----:B------:R-:W-:-:S02]  /*a7f80*/  @P6 LOP3.LUT R30, R30, 0x100, RZ, 0xfc, !PT ;  /* 0x000001001e1e6812 */ /* 0x000fc400078efcff */
[----:B------:R-:W-:Y:S01]  /*a7f90*/  LOP3.LUT P6, RZ, R4, 0x100, RZ, 0xc0, !PT ;  /* 0x0000010004ff7812 */ /* 0x000fe200078cc0ff */
[----:B-1----:R-:W-:Y:S01]  /*a7fa0*/  IMAD.WIDE R132, R236, 0x4, R16 ;  /* 0x00000004ec847825 */ /* 0x002fe200078e0210 */
[----:B------:R-:W-:-:S04]  /*a7fb0*/  LOP3.LUT R30, R30, 0xfffffdff, RZ, 0xc0, !PT ;  /* 0xfffffdff1e1e7812 */ /* 0x000fc800078ec0ff */
[----:B------:R1:W-:Y:S01]  /*a7fc0*/  @P0 STG.E desc[UR6][R132.64], R243 ;  /* 0x000000f384000986 */ /* 0x0003e2000c101906 */
[----:B------:R-:W-:-:S06]  /*a7fd0*/  LOP3.LUT P1, RZ, R2, 0x80000000, RZ, 0xc0, !PT ;  /* 0x8000000002ff7812 */ /* 0x000fcc000782c0ff */
[----:B------:R-:W-:Y:S02]  /*a7fe0*/  @P6 LOP3.LUT R30, R30, 0x200, RZ, 0xfc, !PT ;  /* 0x000002001e1e6812 */ /* 0x000fe400078efcff */
[----:B------:R-:W-:Y:S01]  /*a7ff0*/  LOP3.LUT P6, RZ, R4, 0x20, RZ, 0xc0, !PT ;  /* 0x0000002004ff7812 */ /* 0x000fe200078cc0ff */
[----:B-1----:R-:W-:Y:S01]  /*a8000*/  IMAD.WIDE R132, R236, 0x4, R14 ;  /* 0x00000004ec847825 */ /* 0x002fe200078e020e */
[----:B------:R-:W-:Y:S01]  /*a8010*/  LOP3.LUT P0, RZ, R4, 0x1, RZ, 0xc0, !PT ;  /* 0x0000000104ff7812 */ /* 0x000fe2000780c0ff */
[----:B------:R-:W3:Y:S04]  /*a8020*/  LDL.LU R236, [R1+0x8] ;  /* 0x0000080001ec7983 */ /* 0x000ee80000300800 */
[----:B------:R2:W-:Y:S01]  /*a8030*/  @P3 STG.E desc[UR6][R132.64], R239 ;  /* 0x000000ef84003986 */ /* 0x0005e2000c101906 */
[----:B------:R-:W-:-:S05]  /*a8040*/  LOP3.LUT R30, R30, 0xfffffbff, RZ, 0xc0, !PT ;  /* 0xfffffbff1e1e7812 */ /* 0x000fca00078ec0ff */
[----:B------:R-:W-:Y:S02]  /*a8050*/  @P6 LOP3.LUT R30, R30, 0x400, RZ, 0xfc, !PT ;  /* 0x000004001e1e6812 */ /* 0x000fe400078efcff */
[----:B------:R-:W-:Y:S01]  /*a8060*/  LOP3.LUT P6, RZ, R4, 0x8, RZ, 0xc0, !PT ;  /* 0x0000000804ff7812 */ /* 0x000fe200078cc0ff */
[----:B--2---:R-:W-:-:S05]  /*a8070*/  IMAD.WIDE R132, R240, 0x4, R16 ;  /* 0x00000004f0847825 */ /* 0x004fca00078e0210 */
[----:B------:R1:W-:Y:S02]  /*a8080*/  @P2 STG.E desc[UR6][R132.64], R235 ;  /* 0x000000eb84002986 */ /* 0x0003e4000c101906 */
[----:B-1----:R-:W-:Y:S02]  /*a8090*/  IMAD.WIDE R132, R240, 0x4, R14 ;  /* 0x00000004f0847825 */ /* 0x002fe400078e020e */
[----:B------:R-:W2:Y:S04]  /*a80a0*/  LDL.LU R240, [R1+0xed0] ;  /* 0x000ed00001f07983 */ /* 0x000ea80000300800 */
[----:B------:R4:W-:Y:S02]  /*a80b0*/  @P1 STG.E desc[UR6][R132.64], R231 ;  /* 0x000000e784001986 */ /* 0x0009e4000c101906 */
[----:B----4-:R-:W-:-:S05]  /*a80c0*/  IMAD.WIDE R132, R135, 0x4, R16 ;  /* 0x0000000487847825 */ /* 0x010fca00078e0210 */
[----:B---3--:R1:W-:Y:S02]  /*a80d0*/  @P0 STG.E desc[UR6][R132.64], R134 ;  /* 0x0000008684000986 */ /* 0x0083e4000c101906 */
[----:B-1----:R-:W-:Y:S02]  /*a80e0*/  IMAD.WIDE R132, R135, 0x4, R14 ;  /* 0x0000000487847825 */ /* 0x002fe400078e020e */
[----:B------:R-:W3:Y:S04]  /*a80f0*/  LDL.LU R134, [R1+0xed4] ;  /* 0x000ed40001867983 */ /* 0x000ee80000300800 */
[----:B------:R1:W-:Y:S01]  /*a8100*/  @P6 STG.E desc[UR6][R132.64], R242 ;  /* 0x000000f284006986 */ /* 0x0003e2000c101906 */
[----:B------:R-:W-:-:S03]  /*a8110*/  LOP3.LUT P6, RZ, R30, 0x400, RZ, 0xc0, !PT ;  /* 0x000004001eff7812 */ /* 0x000fc600078cc0ff */
[----:B------:R-:W4:Y:S01]  /*a8120*/  LDL.LU R135, [R1+0xed8] ;  /* 0x000ed80001877983 */ /* 0x000f220000300800 */
[----:B-1----:R-:W-:-:S09]  /*a8130*/  IMAD.WIDE R132, R229, 0x4, R16 ;  /* 0x00000004e5847825 */ /* 0x002fd200078e0210 */
[----:B------:R1:W-:Y:S01]  /*a8140*/  @P6 STG.E desc[UR6][R132.64], R248 ;  /* 0x000000f884006986 */ /* 0x0003e2000c101906 */
[----:B------:R-:W-:Y:S01]  /*a8150*/  LOP3.LUT P6, RZ, R30, 0x200, RZ, 0xc0, !PT ;  /* 0x000002001eff7812 */ /* 0x000fe200078cc0ff */
[----:B-1----:R-:W-:-:S12]  /*a8160*/  IMAD.WIDE R132, R229, 0x4, R14 ;  /* 0x00000004e5847825 */ /* 0x002fd800078e020e */
[----:B------:R1:W-:Y:S01]  /*a8170*/  @P6 STG.E desc[UR6][R132.64], R244 ;  /* 0x000000f484006986 */ /* 0x0003e2000c101906 */
[----:B------:R-:W-:Y:S01]  /*a8180*/  LOP3.LUT P6, RZ, R30, 0x100, RZ, 0xc0, !PT ;  /* 0x000001001eff7812 */ /* 0x000fe200078cc0ff */
[----:B-1----:R-:W-:-:S12]  /*a8190*/  IMAD.WIDE R132, R237, 0x4, R16 ;  /* 0x00000004ed847825 */ /* 0x002fd800078e0210 */
[----:B------:R1:W-:Y:S01]  /*a81a0*/  @P6 STG.E desc[UR6][R132.64], R233 ;  /* 0x000000e984006986 */ /* 0x0003e2000c101906 */
[----:B------:R-:W-:Y:S01]  /*a81b0*/  LOP3.LUT P6, RZ, R30, 0x80, RZ, 0xc0, !PT ;  /* 0x000000801eff7812 */ /* 0x000fe200078cc0ff */
[----:B-1----:R-:W-:-:S12]  /*a81c0*/  IMAD.WIDE R132, R237, 0x4, R14 ;  /* 0x00000004ed847825 */ /* 0x002fd800078e020e */
[----:B------:R1:W-:Y:S04]  /*a81d0*/  @P6 STG.E desc[UR6][R132.64], R31 ;  /* 0x0000001f84006986 */ /* 0x0003e8000c101906 */
[----:B-1----:R-:W4:Y:S01]  /*a81e0*/  LDL.LU R31, [R1+0x2b68] ;  /* 0x002b6800011f7983 */ /* 0x002f220000300800 */
[----:B------:R-:W-:Y:S01]  /*a81f0*/  LOP3.LUT P6, RZ, R30, 0x40, RZ, 0xc0, !PT ;  /* 0x000000401eff7812 */ /* 0x000fe200078cc0ff */
[----:B------:R-:W-:-:S12]  /*a8200*/  IMAD.WIDE R132, R241, 0x4, R16 ;  /* 0x00000004f1847825 */ /* 0x000fd800078e0210 */
[----:B------:R1:W-:Y:S01]  /*a8210*/  @P6 STG.E desc[UR6][R132.64], R249 ;  /* 0x000000f984006986 */ /* 0x0003e2000c101906 */
[----:B------:R-:W-:Y:S01]  /*a8220*/  LOP3.LUT P6, RZ, R30, 0x20, RZ, 0xc0, !PT ;  /* 0x000000201eff7812 */ /* 0x000fe200078cc0ff */
[----:B-1----:R-:W-:-:S12]  /*a8230*/  IMAD.WIDE R132, R241, 0x4, R14 ;  /* 0x00000004f1847825 */ /* 0x002fd800078e020e */
[----:B------:R1:W-:Y:S01]  /*a8240*/  @P6 STG.E desc[UR6][R132.64], R245 ;  /* 0x000000f584006986 */ /* 0x0003e2000c101906 */
[----:B------:R-:W-:Y:S01]  /*a8250*/  LOP3.LUT P6, RZ, R30, 0x10, RZ, 0xc0, !PT ;  /* 0x000000101eff7812 */ /* 0x000fe200078cc0ff */
[----:B-1----:R-:W-:-:S12]  /*a8260*/  IMAD.WIDE R132, R232, 0x4, R16 ;  /* 0x00000004e8847825 */ /* 0x002fd800078e0210 */
[----:B------:R1:W-:Y:S01]  /*a8270*/  @P6 STG.E desc[UR6][R132.64], R228 ;  /* 0x000000e484006986 */ /* 0x0003e2000c101906 */
[----:B------:R-:W-:Y:S02]  /*a8280*/  LOP3.LUT P6, RZ, R30, 0x8, RZ, 0xc0, !PT ;  /* 0x000000081eff7812 */ /* 0x000fe400078cc0ff */
[C---:B------:R-:W-:Y:S02]  /*a8290*/  LOP3.LUT P5, RZ, R4.reuse, 0x400000, RZ, 0xc0, !PT ;  /* 0x0040000004ff7812 */ /* 0x040fe400078ac0ff */
[----:B------:R-:W-:Y:S01]  /*a82a0*/  LOP3.LUT P4, RZ, R4, 0x1000000, RZ, 0xc0, !PT ;  /* 0x0100000004ff7812 */ /* 0x000fe2000788c0ff */
[----:B-1----:R-:W-:-:S08]  /*a82b0*/  IMAD.WIDE R132, R232, 0x4, R14 ;  /* 0x00000004e8847825 */ /* 0x002fd000078e020e */
[----:B------:R2:W-:Y:S01]  /*a82c0*/  @P6 STG.E desc[UR6][R132.64], R236 ;  /* 0x000000ec84006986 */ /* 0x0005e2000c101906 */
[----:B------:R-:W-:Y:S01]  /*a82d0*/  LOP3.LUT P3, RZ, R4, 0x4000000, RZ, 0xc0, !PT ;  /* 0x0400000004ff7812 */ /* 0x000fe2000786c0ff */
[----:B--2---:R-:W-:-:S05]  /*a82e0*/  IMAD.WIDE R132, R240, 0x4, R16 ;  /* 0x00000004f0847825 */ /* 0x004fca00078e0210 */
[----:B------:R1:W-:Y:S02]  /*a82f0*/  @P5 STG.E desc[UR6][R132.64], R250 ;  /* 0x000000fa84005986 */ /* 0x0003e4000c101906 */
[----:B-1----:R-:W-:-:S05]  /*a8300*/  IMAD.WIDE R132, R240, 0x4, R14 ;  /* 0x00000004f0847825 */ /* 0x002fca00078e020e */
[----:B------:R3:W-:Y:S02]  /*a8310*/  @P4 STG.E desc[UR6][R132.64], R246 ;  /* 0x000000f684004986 */ /* 0x0007e4000c101906 */
[----:B---3--:R-:W-:Y:S01]  /*a8320*/  IMAD.WIDE R132, R134, 0x4, R16 ;  /* 0x0000000486847825 */ /* 0x008fe200078e0210 */
[----:B------:R-:W-:-:S04]  /*a8330*/  LOP3.LUT P2, RZ, R4, 0x20000000, RZ, 0xc0, !PT ;  /* 0x2000000004ff7812 */ /* 0x000fc8000784c0ff */
[----:B----4-:R1:W-:Y:S04]  /*a8340*/  @P3 STG.E desc[UR6][R132.64], R31 ;  /* 0x0000001f84003986 */ /* 0x0103e8000c101906 */
[----:B-1----:R-:W2:Y:S01]  /*a8350*/  LDL.LU R31, [R1+0x2b64] ;  /* 0x002b6400011f7983 */ /* 0x002ea20000300800 */
[----:B------:R-:W-:-:S05]  /*a8360*/  IMAD.WIDE R132, R134, 0x4, R14 ;  /* 0x0000000486847825 */ /* 0x000fca00078e020e */
[----:B------:R1:W-:Y:S01]  /*a8370*/  @P2 STG.E desc[UR6][R132.64], R6 ;  /* 0x0000000684002986 */ /* 0x0003e2000c101906 */
[----:B------:R-:W-:-:S03]  /*a8380*/  LOP3.LUT P1, RZ, R4, 0x40000000, RZ, 0xc0, !PT ;  /* 0x4000000004ff7812 */ /* 0x000fc6000782c0ff */
[----:B-1----:R-:W3:Y:S04]  /*a8390*/  LDL.LU R6, [R1+0x2b60] ;  /* 0x002b600001067983 */ /* 0x002ee80000300800 */
[----:B------:R-:W4:Y:S04]  /*a83a0*/  LDL.LU R237, [R1+0x300] ;  /* 0x0003000001ed7983 */ /* 0x000f280000300800 */
[----:B------:R-:W3:Y:S04]  /*a83b0*/  LDL.LU R241, [R1+0xedc] ;  /* 0x000edc0001f17983 */ /* 0x000ee80000300800 */
[----:B------:R-:W4:Y:S04]  /*a83c0*/  LDL.LU R228, [R1+0x2d0] ;  /* 0x0002d00001e47983 */ /* 0x000f280000300800 */
[----:B------:R-:W4:Y:S04]  /*a83d0*/  LDL.LU R232, [R1+0x30] ;  /* 0x0000300001e87983 */ /* 0x000f280000300800 */
[----:B------:R-:W4:Y:S01]  /*a83e0*/  LDL.LU R236, [R1+0xee0] ;  /* 0x000ee00001ec7983 */ /* 0x000f220000300800 */
[----:B------:R-:W-:-:S03]  /*a83f0*/  IMAD.WIDE R132, R135, 0x4, R16 ;  /* 0x0000000487847825 */ /* 0x000fc600078e0210 */
[----:B------:R-:W4:Y:S04]  /*a8400*/  LDL.LU R240, [R1+0x20] ;  /* 0x0000200001f07983 */ /* 0x000f280000300800 */
[----:B------:R1:W-:Y:S04]  /*a8410*/  @P1 STG.E desc[UR6][R132.64], R251 ;  /* 0x000000fb84001986 */ /* 0x0003e8000c101906 */
[----:B------:R-:W4:Y:S01]  /*a8420*/  LDL.LU R134, [R1+0x304] ;  /* 0x0003040001867983 */ /* 0x000f220000300800 */
[----:B-1----:R-:W-:-:S03]  /*a8430*/  IMAD.WIDE R132, R135, 0x4, R14 ;  /* 0x0000000487847825 */ /* 0x002fc600078e020e */
[----:B------:R-:W4:Y:S01]  /*a8440*/  LDL.LU R135, [R1+0xee4] ;  /* 0x000ee40001877983 */ /* 0x000f220000300800 */
[----:B------:R-:W-:-:S03]  /*a8450*/  LOP3.LUT P6, RZ, R5, 0x10000000, RZ, 0xc0, !PT ;  /* 0x1000000005ff7812 */ /* 0x000fc600078cc0ff */
        /* <DEDUP_REMOVED lines=9> */
[----:B------:R-:W-:-:S02]  /*a84f0*/  LOP3.LUT R30, R30, 0xfffffffe, RZ, 0xc0, !PT ;  /* 0xfffffffe1e1e7812 */ /* 0x000fc400078ec0ff */
[C---:B------:R-:W-:Y:S01]  /*a8500*/  LOP3.LUT P0, RZ, R5.reuse, 0x2, RZ, 0xc0, !PT ;  /* 0x0000000205ff7812 */ /* 0x040fe2000780c0ff */
[----:B------:R-:W4:Y:S01]  /*a8510*/  LDL.LU R242, [R1+0x28] ;  /* 0x0000280001f27983 */ /* 0x000f220000300800 */
[C---:B------:R-:W-:Y:S02]  /*a8520*/  LOP3.LUT P3, RZ, R5.reuse, 0x4, RZ, 0xc0, !PT ;  /* 0x0000000405ff7812 */ /* 0x040fe4000786c0ff */
[C---:B------:R-:W-:Y:S01]  /*a8530*/  LOP3.LUT P2, RZ, R5.reuse, 0x20, RZ, 0xc0, !PT ;  /* 0x0000002005ff7812 */ /* 0x040fe2000784c0ff */
[----:B------:R-:W4:Y:S01]  /*a8540*/  LDL.LU R229, [R1+0x30c] ;  /* 0x00030c0001e57983 */ /* 0x000f220000300800 */
[----:B------:R-:W-:-:S03]  /*a8550*/  LOP3.LUT P1, RZ, R5, 0x80, RZ, 0xc0, !PT ;  /* 0x0000008005ff7812 */ /* 0x000fc6000782c0ff */
[----:B------:R-:W4:Y:S04]  /*a8560*/  LDL.LU R233, [R1+0xef4] ;  /* 0x000ef40001e97983 */ /* 0x000f280000300800 */
[----:B------:R3:W-:Y:S01]  /*a8570*/  @P0 STG.E desc[UR6][R132.64], R247 ;  /* 0x000000f784000986 */ /* 0x0007e2000c101906 */
[----:B------:R-:W-:Y:S02]  /*a8580*/  LOP3.LUT P0, RZ, R5, 0x400, RZ, 0xc0, !PT ;  /* 0x0000040005ff7812 */ /* 0x000fe4000780c0ff */
[----:B--2---:R-:W-:-:S04]  /*a8590*/  LOP3.LUT R31, R31, 0xf7ffffff, RZ, 0xc0, !PT ;  /* 0xf7ffffff1f1f7812 */ /* 0x004fc800078ec0ff */
        /* <DEDUP_REMOVED lines=13> */
[----:B------:R-:W-:-:S13]  /*a8670*/  LOP3.LUT P6, RZ, R5, 0x40000, RZ, 0xc0, !PT ;  /* 0x0004000005ff7812 */ /* 0x000fda00078cc0ff */
[----:B------:R-:W-:Y:S02]  /*a8680*/  @P6 LOP3.LUT R30, R30, 0x1, RZ, 0xfc, !PT ;  /* 0x000000011e1e6812 */ /* 0x000fe400078efcff */
[----:B------:R-:W-:Y:S02]  /*a8690*/  LOP3.LUT P6, RZ, R5, 0x8000, RZ, 0xc0, !PT ;  /* 0x0000800005ff7812 */ /* 0x000fe400078cc0ff */
[----:B------:R-:W-:Y:S01]  /*a86a0*/  LOP3.LUT R30, R30, 0xfffffffd, RZ, 0xc0, !PT ;  /* 0xfffffffd1e1e7812 */ /* 0x000fe200078ec0ff */
[----:B---3--:R-:W-:-:S05]  /*a86b0*/  IMAD.WIDE R132, R241, 0x4, R16 ;  /* 0x00000004f1847825 */ /* 0x008fca00078e0210 */
[----:B----4-:R1:W-:Y:S05]  /*a86c0*/  @P3 STG.E desc[UR6][R132.64], R237 ;  /* 0x000000ed84003986 */ /* 0x0103ea000c101906 */
[----:B------:R-:W-:Y:S02]  /*a86d0*/  @P6 LOP3.LUT R30, R30, 0x2, RZ, 0xfc, !PT ;  /* 0x000000021e1e6812 */ /* 0x000fe400078efcff */
[----:B------:R-:W-:Y:S01]  /*a86e0*/  LOP3.LUT P6, RZ, R5, 0x4000, RZ, 0xc0, !PT ;  /* 0x0000400005ff7812 */ /* 0x000fe200078cc0ff */
[----:B-1----:R-:W-:Y:S01]  /*a86f0*/  IMAD.WIDE R132, R241, 0x4, R14 ;  /* 0x00000004f1847825 */ /* 0x002fe200078e020e */
[----:B------:R-:W-:Y:S01]  /*a8700*/  LOP3.LUT R30, R30, 0xfffffffb, RZ, 0xc0, !PT ;  /* 0xfffffffb1e1e7812 */ /* 0x000fe200078ec0ff */
[----:B------:R-:W2:Y:S04]  /*a8710*/  LDL.LU R237, [R1+0x2dc] ;  /* 0x0002dc0001ed7983 */ /* 0x000ea80000300800 */
[----:B------:R1:W-:Y:S06]  /*a8720*/  @P2 STG.E desc[UR6][R132.64], R228 ;  /* 0x000000e484002986 */ /* 0x0003ec000c101906 */
[----:B------:R-:W-:-:S02]  /*a8730*/  @P6 LOP3.LUT R30, R30, 0x4, RZ, 0xfc, !PT ;  /* 0x000000041e1e6812 */ /* 0x000fc400078efcff */
[----:B------:R-:W-:Y:S01]  /*a8740*/  LOP3.LUT P6, RZ, R5, 0x800, RZ, 0xc0, !PT ;  /* 0x0000080005ff7812 */ /* 0x000fe200078cc0ff */
[C---:B-1----:R-:W-:Y:S01]  /*a8750*/  IMAD.WIDE R132, R236.reuse, 0x4, R16 ;  /* 0x00000004ec847825 */ /* 0x042fe200078e0210 */
[----:B------:R-:W3:Y:S04]  /*a8760*/  LDL.LU R228, [R1+0xef8] ;  /* 0x000ef80001e47983 */ /* 0x000ee80000300800 */
[----:B------:R1:W-:Y:S04]  /*a8770*/  @P1 STG.E desc[UR6][R132.64], R232 ;  /* 0x000000e884001986 */ /* 0x0003e8000c101906 */
[----:B------:R-:W4:Y:S01]  /*a8780*/  LDL.LU R241, [R1+0x3c] ;  /* 0x00003c0001f17983 */ /* 0x000f220000300800 */
[----:B-1----:R-:W-:-:S03]  /*a8790*/  IMAD.WIDE R132, R236, 0x4, R14 ;  /* 0x00000004ec847825 */ /* 0x002fc600078e020e */
[----:B------:R-:W4:Y:S04]  /*a87a0*/  LDL.LU R232, [R1+0x2c] ;  /* 0x00002c0001e87983 */ /* 0x000f280000300800 */
[----:B------:R1:W-:Y:S02]  /*a87b0*/  @P0 STG.E desc[UR6][R132.64], R240 ;  /* 0x000000f084000986 */ /* 0x0003e4000c101906 */
[C---:B-1----:R-:W-:Y:S02]  /*a87c0*/  IMAD.WIDE R132, R135.reuse, 0x4, R16 ;  /* 0x0000000487847825 */ /* 0x042fe400078e0210 */
[----:B------:R-:W4:Y:S04]  /*a87d0*/  LDL.LU R240, [R1+0x3a0] ;  /* 0x0003a00001f07983 */ /* 0x000f280000300800 */
[----:B------:R1:W-:Y:S02]  /*a87e0*/  @P6 STG.E desc[UR6][R132.64], R134 ;  /* 0x0000008684006986 */ /* 0x0003e4000c101906 */
[----:B-1----:R-:W-:-:S02]  /*a87f0*/  IMAD.WIDE R132, R135, 0x4, R14 ;  /* 0x0000000487847825 */ /* 0x002fc400078e020e */
[----:B------:R-:W4:Y:S04]  /*a8800*/  LDL.LU R135, [R1+0xefc] ;  /* 0x000efc0001877983 */ /* 0x000f280000300800 */
[----:B------:R-:W4:Y:S04]  /*a8810*/  LDL.LU R134, [R1+0x360] ;  /* 0x0003600001867983 */ /* 0x000f280000300800 */
[----:B------:R-:W4:Y:S01]  /*a8820*/  LDL.LU R236, [R1+0xf00] ;  /* 0x000f000001ec7983 */ /* 0x000f220000300800 */
[----:B------:R-:W-:-:S13]  /*a8830*/  LOP3.LUT P6, RZ, R30, 0x4, RZ, 0xc0, !PT ;  /* 0x000000041eff7812 */ /* 0x000fda00078cc0ff */
        /* <DEDUP_REMOVED lines=20> */
[----:B------:R-:W-:Y:S02]  /*a8980*/  LOP3.LUT P5, RZ, R5, 0x80000000, RZ, 0xc0, !PT ;  /* 0x8000000005ff7812 */ /* 0x000fe400078ac0ff */
[----:B------:R-:W-:Y:S01]  /*a8990*/  LOP3.LUT P4, RZ, R6, 0x1, RZ, 0xc0, !PT ;  /* 0x0000000106ff7812 */ /* 0x000fe2000788c0ff */
[----:B-1----:R-:W-:-:S08]  /*a89a0*/  IMAD.WIDE R132, R233, 0x4, R16 ;  /* 0x00000004e9847825 */ /* 0x002fd000078e0210 */
[----:B------:R1:W-:Y:S01]  /*a89b0*/  @P6 STG.E desc[UR6][R132.64], R229 ;  /* 0x000000e584006986 */ /* 0x0003e2000c101906 */
[C---:B------:R-:W-:Y:S01]  /*a89c0*/  LOP3.LUT P3, RZ, R6.reuse, 0x8, RZ, 0xc0, !PT ;  /* 0x0000000806ff7812 */ /* 0x040fe2000786c0ff */
[----:B-1----:R-:W-:Y:S01]  /*a89d0*/  IMAD.WIDE R132, R233, 0x4, R14 ;  /* 0x00000004e9847825 */ /* 0x002fe200078e020e */
[C---:B------:R-:W-:Y:S02]  /*a89e0*/  LOP3.LUT P2, RZ, R6.reuse, 0x10, RZ, 0xc0, !PT ;  /* 0x0000001006ff7812 */ /* 0x040fe4000784c0ff */
[C---:B------:R-:W-:Y:S02]  /*a89f0*/  LOP3.LUT P1, RZ, R6.reuse, 0x80, RZ, 0xc0, !PT ;  /* 0x0000008006ff7812 */ /* 0x040fe4000782c0ff */
[----:B------:R-:W-:Y:S01]  /*a8a00*/  LOP3.LUT P0, RZ, R6, 0x200, RZ, 0xc0, !PT ;  /* 0x0000020006ff7812 */ /* 0x000fe2000780c0ff */
[----:B--2---:R3:W-:Y:S02]  /*a8a10*/  @P5 STG.E desc[UR6][R132.64], R237 ;  /* 0x000000ed84005986 */ /* 0x0047e4000c101906 */
[----:B---3--:R-:W-:-:S05]  /*a8a20*/  IMAD.WIDE R132, R228, 0x4, R16 ;  /* 0x00000004e4847825 */ /* 0x008fca00078e0210 */
[----:B----4-:R1:W-:Y:S02]  /*a8a30*/  @P4 STG.E desc[UR6][R132.64], R241 ;  /* 0x000000f184004986 */ /* 0x0103e4000c101906 */
[----:B-1----:R-:W-:-:S05]  /*a8a40*/  IMAD.WIDE R132, R228, 0x4, R14 ;  /* 0x00000004e4847825 */ /* 0x002fca00078e020e */
[----:B------:R1:W-:Y:S02]  /*a8a50*/  @P3 STG.E desc[UR6][R132.64], R232 ;  /* 0x000000e884003986 */ /* 0x0003e4000c101906 */
[----:B-1----:R-:W-:-:S05]  /*a8a60*/  IMAD.WIDE R132, R135, 0x4, R16 ;  /* 0x0000000487847825 */ /* 0x002fca00078e0210 */
[----:B------:R1:W-:Y:S02]  /*a8a70*/  @P2 STG.E desc[UR6][R132.64], R240 ;  /* 0x000000f084002986 */ /* 0x0003e4000c101906 */
[----:B-1----:R-:W-:Y:S02]  /*a8a80*/  IMAD.WIDE R132, R135, 0x4, R14 ;  /* 0x0000000487847825 */ /* 0x002fe400078e020e */
[----:B------:R-:W2:Y:S04]  /*a8a90*/  LDL.LU R135, [R1+0xf08] ;  /* 0x000f080001877983 */ /* 0x000ea80000300800 */
[----:B------:R1:W-:Y:S04]  /*a8aa0*/  @P1 STG.E desc[UR6][R132.64], R7 ;  /* 0x0000000784001986 */ /* 0x0003e8000c101906 */
[----:B-1----:R-:W3:Y:S04]  /*a8ab0*/  LDL.LU R7, [R1+0x2b5c] ;  /* 0x002b5c0001077983 */ /* 0x002ee80000300800 */
[----:B------:R-:W4:Y:S04]  /*a8ac0*/  LDL.LU R241, [R1+0x330] ;  /* 0x0003300001f17983 */ /* 0x000f280000300800 */
[----:B------:R-:W2:Y:S04]  /*a8ad0*/  LDL.LU R228, [R1+0x3a4] ;  /* 0x0003a40001e47983 */ /* 0x000ea80000300800 */
[----:B------:R-:W2:Y:S04]  /*a8ae0*/  LDL.LU R232, [R1+0xf04] ;  /* 0x000f040001e87983 */ /* 0x000ea80000300800 */
[----:B------:R-:W2:Y:S01]  /*a8af0*/  LDL.LU R240, [R1+0x374] ;  /* 0x0003740001f07983 */ /* 0x000ea20000300800 */
[----:B------:R-:W-:-:S05]  /*a8b00*/  IMAD.WIDE R132, R236, 0x4, R16 ;  /* 0x00000004ec847825 */ /* 0x000fca00078e0210 */
[----:B------:R1:W-:Y:S04]  /*a8b10*/  @P0 STG.E desc[UR6][R132.64], R134 ;  /* 0x0000008684000986 */ /* 0x0003e8000c101906 */
[----:B-1----:R-:W2:Y:S04]  /*a8b20*/  LDL.LU R134, [R1+0x364] ;  /* 0x0003640001867983 */ /* 0x002ea80000300800 */
[----:B------:R-:W2:Y:S01]  /*a8b30*/  LDL.LU R244, [R1+0x334] ;  /* 0x0003340001f47983 */ /* 0x000ea20000300800 */
[----:B------:R-:W-:-:S03]  /*a8b40*/  IMAD.WIDE R132, R236, 0x4, R14 ;  /* 0x00000004ec847825 */ /* 0x000fc600078e020e */
        /* <DEDUP_REMOVED lines=10> */
[----:B------:R-:W-:-:S03]  /*a8bf0*/  LOP3.LUT P3, RZ, R6, 0x1000, RZ, 0xc0, !PT ;  /* 0x0000100006ff7812 */ /* 0x000fc6000786c0ff */
[----:B------:R-:W2:Y:S01]  /*a8c00*/  LDL.LU R242, [R1+0x36c] ;  /* 0x00036c0001f27983 */ /* 0x000ea20000300800 */
[C---:B------:R-:W-:Y:S02]  /*a8c10*/  LOP3.LUT P2, RZ, R6.reuse, 0x2000, RZ, 0xc0, !PT ;  /* 0x0000200006ff7812 */ /* 0x040fe4000784c0ff */
[C---:B------:R-:W-:Y:S01]  /*a8c20*/  LOP3.LUT P1, RZ, R6.reuse, 0x10000, RZ, 0xc0, !PT ;  /* 0x0001000006ff7812 */ /* 0x040fe2000782c0ff */
[----:B------:R-:W2:Y:S04]  /*a8c30*/  LDL.LU R233, [R1+0x33c] ;  /* 0x00033c0001e97983 */ /* 0x000ea80000300800 */
[----:B------:R-:W2:Y:S01]  /*a8c40*/  LDL.LU R237, [R1+0x460] ;  /* 0x0004600001ed7983 */ /* 0x000ea20000300800 */
[----:B------:R-:W-:Y:S02]  /*a8c50*/  LOP3.LUT R31, R31, 0xfff7ffff, RZ, 0xc0, !PT ;  /* 0xfff7ffff1f1f7812 */ /* 0x000fe400078ec0ff */
[----:B------:R-:W-:-:S02]  /*a8c60*/  LOP3.LUT P0, RZ, R6, 0x20000, RZ, 0xc0, !PT ;  /* 0x0002000006ff7812 */ /* 0x000fc4000780c0ff */
[----:B---3--:R-:W-:Y:S01]  /*a8c70*/  LOP3.LUT P6, RZ, R7, 0x20, RZ, 0xc0, !PT ;  /* 0x0000002007ff7812 */ /* 0x008fe200078cc0ff */
[----:B----4-:R2:W-:Y:S02]  /*a8c80*/  @P3 STG.E desc[UR6][R132.64], R241 ;  /* 0x000000f184003986 */ /* 0x0105e4000c101906 */
[----:B--2---:R-:W-:Y:S02]  /*a8c90*/  IMAD.WIDE R132, R232, 0x4, R16 ;  /* 0x00000004e8847825 */ /* 0x004fe400078e0210 */
[----:B------:R-:W2:Y:S04]  /*a8ca0*/  LDL.LU R241, [R1+0xf1c] ;  /* 0x000f1c0001f17983 */ /* 0x000ea80000300800 */
[----:B------:R1:W-:Y:S04]  /*a8cb0*/  @P2 STG.E desc[UR6][R132.64], R228 ;  /* 0x000000e484002986 */ /* 0x0003e8000c101906 */
[----:B------:R-:W-:-:S02]  /*a8cc0*/  @P6 LOP3.LUT R31, R31, 0x80000, RZ, 0xfc, !PT ;  /* 0x000800001f1f6812 */ /* 0x000fc400078efcff */
[----:B------:R-:W-:Y:S01]  /*a8cd0*/  LOP3.LUT P6, RZ, R7, 0x4, RZ, 0xc0, !PT ;  /* 0x0000000407ff7812 */ /* 0x000fe200078cc0ff */
[----:B-1----:R-:W-:Y:S01]  /*a8ce0*/  IMAD.WIDE R132, R232, 0x4, R14 ;  /* 0x00000004e8847825 */ /* 0x002fe200078e020e */
[----:B------:R-:W3:Y:S04]  /*a8cf0*/  LDL.LU R228, [R1+0x400] ;  /* 0x0004000001e47983 */ /* 0x000ee80000300800 */
[----:B------:R1:W-:Y:S04]  /*a8d00*/  @P1 STG.E desc[UR6][R132.64], R240 ;  /* 0x000000f084001986 */ /* 0x0003e8000c101906 */
[----:B------:R-:W4:Y:S01]  /*a8d10*/  LDL.LU R232, [R1+0x3e0] ;  /* 0x0003e00001e87983 */ /* 0x000f220000300800 */
[----:B------:R-:W-:-:S03]  /*a8d20*/  LOP3.LUT R31, R31, 0xffefffff, RZ, 0xc0, !PT ;  /* 0xffefffff1f1f7812 */ /* 0x000fc600078ec0ff */
[----:B-1----:R-:W4:Y:S01]  /*a8d30*/  LDL.LU R240, [R1+0xf20] ;  /* 0x000f200001f07983 */ /* 0x002f220000300800 */
[----:B------:R-:W-:Y:S01]  /*a8d40*/  IMAD.WIDE R132, R135, 0x4, R16 ;  /* 0x0000000487847825 */ /* 0x000fe200078e0210 */
[----:B------:R-:W-:Y:S02]  /*a8d50*/  @P6 LOP3.LUT R31, R31, 0x100000, RZ, 0xfc, !PT ;  /* 0x001000001f1f6812 */ /* 0x000fe400078efcff */
[----:B------:R-:W-:Y:S02]  /*a8d60*/  LOP3.LUT P6, RZ, R7, 0x2, RZ, 0xc0, !PT ;  /* 0x0000000207ff7812 */ /* 0x000fe400078cc0ff */
[----:B------:R1:W-:Y:S01]  /*a8d70*/  @P0 STG.E desc[UR6][R132.64], R134 ;  /* 0x0000008684000986 */ /* 0x0003e2000c101906 */
[----:B------:R-:W-:Y:S01]  /*a8d80*/  LOP3.LUT R31, R31, 0xffdfffff, RZ, 0xc0, !PT ;  /* 0xffdfffff1f1f7812 */ /* 0x000fe200078ec0ff */
[----:B-1----:R-:W-:Y:S02]  /*a8d90*/  IMAD.WIDE R132, R135, 0x4, R14 ;  /* 0x0000000487847825 */ /* 0x002fe400078e020e */
[----:B------:R-:W4:Y:S04]  /*a8da0*/  LDL.LU R134, [R1+0x3b0] ;  /* 0x0003b00001867983 */ /* 0x000f280000300800 */
[----:B------:R-:W4:Y:S03]  /*a8db0*/  LDL.LU R135, [R1+0xf24] ;  /* 0x000f240001877983 */ /* 0x000f260000300800 */
        /* <DEDUP_REMOVED lines=17> */
[----:B------:R1:W-:Y:S01]  /*a8ed0*/  @P6 STG.E desc[UR6][R132.64], R244 ;  /* 0x000000f484006986 */ /* 0x0003e2000c101906 */
[----:B------:R-:W-:Y:S01]  /*a8ee0*/  LOP3.LUT P6, RZ, R31, 0x4000000, RZ, 0xc0, !PT ;  /* 0x040000001fff7812 */ /* 0x000fe200078cc0ff */
[----:B-1----:R-:W-:-:S12]  /*a8ef0*/  IMAD.WIDE R132, R236, 0x4, R16 ;  /* 0x00000004ec847825 */ /* 0x002fd800078e0210 */
[----:B------:R1:W-:Y:S02]  /*a8f00*/  @P6 STG.E desc[UR6][R132.64], R248 ;  /* 0x000000f884006986 */ /* 0x0003e4000c101906 */
[----:B-1----:R-:W-:Y:S02]  /*a8f10*/  IMAD.WIDE R132, R236, 0x4, R14 ;  /* 0x00000004ec847825 */ /* 0x002fe400078e020e */
        /* <DEDUP_REMOVED lines=25> */
[----:B------:R1:W-:Y:S01]  /*a90b0*/  @P5 STG.E desc[UR6][R132.64], R237 ;  /* 0x000000ed84005986 */ /* 0x0003e2000c101906 */
[----:B------:R-:W-:Y:S01]  /*a90c0*/  LOP3.LUT P2, RZ, R7, 0x4000, RZ, 0xc0, !PT ;  /* 0x0000400007ff7812 */ /* 0x000fe2000784c0ff */
[----:B-1----:R-:W-:-:S05]  /*a90d0*/  IMAD.WIDE R132, R241, 0x4, R14 ;  /* 0x00000004f1847825 */ /* 0x002fca00078e020e */
[----:B---3--:R4:W-:Y:S01]  /*a90e0*/  @P4 STG.E desc[UR6][R132.64], R228 ;  /* 0x000000e484004986 */ /* 0x0089e2000c101906 */
[----:B------:R-:W-:Y:S01]  /*a90f0*/  LOP3.LUT P1, RZ, R7, 0x8000, RZ, 0xc0, !PT ;  /* 0x0000800007ff7812 */ /* 0x000fe2000782c0ff */
[----:B----4-:R-:W-:-:S05]  /*a9100*/  IMAD.WIDE R132, R240, 0x4, R16 ;  /* 0x00000004f0847825 */ /* 0x010fca00078e0210 */
[----:B------:R1:W-:Y:S02]  /*a9110*/  @P3 STG.E desc[UR6][R132.64], R232 ;  /* 0x000000e884003986 */ /* 0x0003e4000c101906 */
[----:B-1----:R-:W-:-:S05]  /*a9120*/  IMAD.WIDE R132, R240, 0x4, R14 ;  /* 0x00000004f0847825 */ /* 0x002fca00078e020e */
[----:B------:R1:W-:Y:S02]  /*a9130*/  @P2 STG.E desc[UR6][R132.64], R134 ;  /* 0x0000008684002986 */ /* 0x0003e4000c101906 */
[----:B-1----:R-:W-:-:S05]  /*a9140*/  IMAD.WIDE R132, R135, 0x4, R16 ;  /* 0x0000000487847825 */ /* 0x002fca00078e0210 */
[----:B------:R1:W-:Y:S04]  /*a9150*/  @P1 STG.E desc[UR6][R132.64], R8 ;  /* 0x0000000884001986 */ /* 0x0003e8000c101906 */
[----:B-1----:R-:W2:Y:S01]  /*a9160*/  LDL.LU R8, [R1+0x2b58] ;  /* 0x002b580001087983 */ /* 0x002ea20000300800 */
[----:B------:R-:W-:-:S03]  /*a9170*/  IMAD.WIDE R132, R135, 0x4, R14 ;  /* 0x0000000487847825 */ /* 0x000fc600078e020e */
[----:B------:R-:W3:Y:S04]  /*a9180*/  LDL.LU R134, [R1+0x3e8] ;  /* 0x0003e80001867983 */ /* 0x000ee80000300800 */
[----:B------:R-:W4:Y:S04]  /*a9190*/  LDL.LU R135, [R1+0xf30] ;  /* 0x000f300001877983 */ /* 0x000f280000300800 */
[----:B------:R-:W3:Y:S04]  /*a91a0*/  LDL.LU R235, [R1+0x3b8] ;  /* 0x0003b80001eb7983 */ /* 0x000ee80000300800 */
[----:B------:R-:W3:Y:S04]  /*a91b0*/  LDL.LU R240, [R1+0xf34] ;  /* 0x000f340001f07983 */ /* 0x000ee80000300800 */
[----:B------:R-:W4:Y:S04]  /*a91c0*/  LDL.LU R237, [R1+0x3e4] ;  /* 0x0003e40001ed7983 */ /* 0x000f280000300800 */
[----:B------:R-:W3:Y:S01]  /*a91d0*/  LDL.LU R241, [R1+0xf28] ;  /* 0x000f280001f17983 */ /* 0x000ee20000300800 */
[----:B------:R-:W-:-:S03]  /*a91e0*/  LOP3.LUT P0, RZ, R7, 0x40000, RZ, 0xc0, !PT ;  /* 0x0004000007ff7812 */ /* 0x000fc6000780c0ff */
[----:B------:R-:W4:Y:S04]  /*a91f0*/  LDL.LU R228, [R1+0x3b4] ;  /* 0x0003b40001e47983 */ /* 0x000f280000300800 */
[----:B------:R-:W4:Y:S06]  /*a9200*/  LDL.LU R232, [R1+0x468] ;  /* 0x0004680001e87983 */ /* 0x000f2c0000300800 */
[----:B------:R1:W-:Y:S04]  /*a9210*/  @P0 STG.E desc[UR6][R132.64], R236 ;  /* 0x000000ec84000986 */ /* 0x0003e8000c101906 */
[----:B-1----:R-:W4:Y:S04]  /*a9220*/  LDL.LU R236, [R1+0xf2c] ;  /* 0x000f2c0001ec7983 */ /* 0x002f280000300800 */
[----:B------:R-:W4:Y:S01]  /*a9230*/  LDL.LU R231, [R1+0x408] ;  /* 0x0004080001e77983 */ /* 0x000f220000300800 */
[----:B------:R-:W-:-:S02]  /*a9240*/  LOP3.LUT P3, RZ, R7, 0x80000, RZ, 0xc0, !PT ;  /* 0x0008000007ff7812 */ /* 0x000fc4000786c0ff */
[----:B------:R-:W-:Y:S02]  /*a9250*/  LOP3.LUT R31, R31, 0xfffff7ff, RZ, 0xc0, !PT ;  /* 0xfffff7ff1f1f7812 */ /* 0x000fe400078ec0ff */
[C---:B------:R-:W-:Y:S02]  /*a9260*/  LOP3.LUT P2, RZ, R7.reuse, 0x400000, RZ, 0xc0, !PT ;  /* 0x0040000007ff7812 */ /* 0x040fe4000784c0ff */
[C---:B------:R-:W-:Y:S02]  /*a9270*/  LOP3.LUT P1, RZ, R7.reuse, 0x1000000, RZ, 0xc0, !PT ;  /* 0x0100000007ff7812 */ /* 0x040fe4000782c0ff */
[----:B------:R-:W-:Y:S02]  /*a9280*/  LOP3.LUT P0, RZ, R7, 0x4000000, RZ, 0xc0, !PT ;  /* 0x0400000007ff7812 */ /* 0x000fe4000780c0ff */
[----:B--2---:R-:W-:-:S13]  /*a9290*/  LOP3.LUT P6, RZ, R8, 0x2000, RZ, 0xc0, !PT ;  /* 0x0000200008ff7812 */ /* 0x004fda00078cc0ff */
[----:B------:R-:W-:Y:S02]  /*a92a0*/  @P6 LOP3.LUT R31, R31, 0x800, RZ, 0xfc, !PT ;  /* 0x000008001f1f6812 */ /* 0x000fe400078efcff */
[----:B------:R-:W-:Y:S02]  /*a92b0*/  LOP3.LUT P6, RZ, R8, 0x800, RZ, 0xc0, !PT ;  /* 0x0000080008ff7812 */ /* 0x000fe400078cc0ff */
[----:B------:R-:W-:Y:S01]  /*a92c0*/  LOP3.LUT R31, R31, 0xffffefff, RZ, 0xc0, !PT ;  /* 0xffffefff1f1f7812 */ /* 0x000fe200078ec0ff */
[----:B---3--:R-:W-:-:S05]  /*a92d0*/  IMAD.WIDE R132, R241, 0x4, R16 ;  /* 0x00000004f1847825 */ /* 0x008fca00078e0210 */
[----:B----4-:R1:W-:Y:S05]  /*a92e0*/  @P3 STG.E desc[UR6][R132.64], R237 ;  /* 0x000000ed84003986 */ /* 0x0103ea000c101906 */
[----:B------:R-:W-:Y:S02]  /*a92f0*/  @P6 LOP3.LUT R31, R31, 0x1000, RZ, 0xfc, !PT ;  /* 0x000010001f1f6812 */ /* 0x000fe400078efcff */
[----:B------:R-:W-:Y:S01]  /*a9300*/  LOP3.LUT P6, RZ, R8, 0x100, RZ, 0xc0, !PT ;  /* 0x0000010008ff7812 */ /* 0x000fe200078cc0ff */
[----:B-1----:R-:W-:Y:S02]  /*a9310*/  IMAD.WIDE R132, R241, 0x4, R14 ;  /* 0x00000004f1847825 */ /* 0x002fe400078e020e */
[----:B------:R-:W2:Y:S01]  /*a9320*/  LDL.LU R241, [R1+0x46c] ;  /* 0x00046c0001f17983 */ /* 0x000ea20000300800 */
[----:B------:R-:W-:-:S03]  /*a9330*/  LOP3.LUT R31, R31, 0xffffdfff, RZ, 0xc0, !PT ;  /* 0xffffdfff1f1f7812 */ /* 0x000fc600078ec0ff */
[----:B------:R-:W3:Y:S06]  /*a9340*/  LDL.LU R239, [R1+0x40c] ;  /* 0x00040c0001ef7983 */ /* 0x000eec0000300800 */
[----:B------:R-:W-:Y:S02]  /*a9350*/  @P6 LOP3.LUT R31, R31, 0x2000, RZ, 0xfc, !PT ;  /* 0x000020001f1f6812 */ /* 0x000fe400078efcff */
[----:B------:R-:W-:Y:S01]  /*a9360*/  LOP3.LUT P6, RZ, R8, 0x80, RZ, 0xc0, !PT ;  /* 0x0000008008ff7812 */ /* 0x000fe200078cc0ff */
[----:B------:R-:W4:Y:S04]  /*a9370*/  LDL.LU R243, [R1+0x3ec] ;  /* 0x0003ec0001f37983 */ /* 0x000f280000300800 */
[----:B------:R-:W4:Y:S01]  /*a9380*/  LDL.LU R230, [R1+0xf38] ;  /* 0x000f380001e67983 */ /* 0x000f220000300800 */
[----:B------:R-:W-:-:S03]  /*a9390*/  LOP3.LUT R31, R31, 0xffffbfff, RZ, 0xc0, !PT ;  /* 0xffffbfff1f1f7812 */ /* 0x000fc600078ec0ff */
[----:B------:R-:W4:Y:S04]  /*a93a0*/  LDL.LU R234, [R1+0x3bc] ;  /* 0x0003bc0001ea7983 */ /* 0x000f280000300800 */
[----:B------:R-:W-:Y:S01]  /*a93b0*/  @P6 LOP3.LUT R31, R31, 0x4000, RZ, 0xfc, !PT ;  /* 0x000040001f1f6812 */ /* 0x000fe200078efcff */
[----:B------:R-:W4:Y:S01]  /*a93c0*/  LDL.LU R238, [R1+0x4d0] ;  /* 0x0004d00001ee7983 */ /* 0x000f220000300800 */
[----:B------:R-:W-:Y:S02]  /*a93d0*/  LOP3.LUT P6, RZ, R8, 0x10, RZ, 0xc0, !PT ;  /* 0x0000001008ff7812 */ /* 0x000fe400078cc0ff */
[----:B------:R-:W-:Y:S01]  /*a93e0*/  LOP3.LUT R31, R31, 0xffff7fff, RZ, 0xc0, !PT ;  /* 0xffff7fff1f1f7812 */ /* 0x000fe200078ec0ff */
[----:B------:R-:W4:Y:S04]  /*a93f0*/  LDL.LU R242, [R1+0xf3c] ;  /* 0x000f3c0001f27983 */ /* 0x000f280000300800 */
[----:B------:R-:W4:Y:S04]  /*a9400*/  LDL.LU R229, [R1+0x4c0] ;  /* 0x0004c00001e57983 */ /* 0x000f280000300800 */
[----:B------:R-:W4:Y:S02]  /*a9410*/  LDL.LU R233, [R1+0x4a0] ;  /* 0x0004a00001e97983 */ /* 0x000f240000300800 */
[----:B------:R-:W-:-:S02]  /*a9420*/  @P6 LOP3.LUT R31, R31, 0x8000, RZ, 0xfc, !PT ;  /* 0x000080001f1f6812 */ /* 0x000fc400078efcff */
[----:B------:R-:W-:Y:S01]  /*a9430*/  LOP3.LUT P6, RZ, R8, 0x8, RZ, 0xc0, !PT ;  /* 0x0000000808ff7812 */ /* 0x000fe200078cc0ff */
[----:B------:R-:W4:Y:S01]  /*a9440*/  LDL.LU R237, [R1+0xf40] ;  /* 0x000f400001ed7983 */ /* 0x000f220000300800 */
        /* <DEDUP_REMOVED lines=8> */
[----:B------:R-:W-:Y:S01]  /*a94d0*/  LOP3.LUT R31, R31, 0xfffbffff, RZ, 0xc0, !PT ;  /* 0xfffbffff1f1f7812 */ /* 0x000fe200078ec0ff */
[----:B------:R-:W4:Y:S04]  /*a94e0*/  LDL.LU R228, [R1+0x480] ;  /* 0x0004800001e47983 */ /* 0x000f280000300800 */
[----:B------:R1:W-:Y:S06]  /*a94f0*/  @P1 STG.E desc[UR6][R132.64], R232 ;  /* 0x000000e884001986 */ /* 0x0003ec000c101906 */
[----:B------:R-:W-:-:S02]  /*a9500*/  @P6 LOP3.LUT R31, R31, 0x40000, RZ, 0xfc, !PT ;  /* 0x000400001f1f6812 */ /* 0x000fc400078efcff */
[----:B------:R-:W-:Y:S01]  /*a9510*/  LOP3.LUT P6, RZ, R7, 0x10000000, RZ, 0xc0, !PT ;  /* 0x1000000007ff7812 */ /* 0x000fe200078cc0ff */
[----:B-1----:R-:W-:Y:S01]  /*a9520*/  IMAD.WIDE R132, R236, 0x4, R14 ;  /* 0x00000004ec847825 */ /* 0x002fe200078e020e */
[----:B------:R-:W4:Y:S04]  /*a9530*/  LDL.LU R232, [R1+0x4d4] ;  /* 0x0004d40001e87983 */ /* 0x000f280000300800 */
[----:B------:R-:W4:Y:S04]  /*a9540*/  LDL.LU R236, [R1+0xf44] ;  /* 0x000f440001ec7983 */ /* 0x000f280000300800 */
[----:B------:R1:W-:Y:S02]  /*a9550*/  @P0 STG.E desc[UR6][R132.64], R231 ;  /* 0x000000e784000986 */ /* 0x0003e4000c101906 */
[----:B-1----:R-:W-:-:S05]  /*a9560*/  IMAD.WIDE R132, R135, 0x4, R16 ;  /* 0x0000000487847825 */ /* 0x002fca00078e0210 */
[----:B------:R1:W-:Y:S02]  /*a9570*/  @P6 STG.E desc[UR6][R132.64], R134 ;  /* 0x0000008684006986 */ /* 0x0003e4000c101906 */
[----:B-1----:R-:W-:Y:S02]  /*a9580*/  IMAD.WIDE R132, R135, 0x4, R14 ;  /* 0x0000000487847825 */ /* 0x002fe400078e020e */
[----:B------:R-:W4:Y:S04]  /*a9590*/  LDL.LU R134, [R1+0x4c4] ;  /* 0x0004c40001867983 */ /* 0x000f280000300800 */
[----:B------:R-:W4:Y:S01]  /*a95a0*/  LDL.LU R135, [R1+0xf48] ;  /* 0x000f480001877983 */ /* 0x000f220000300800 */
[----:B------:R-:W-:-:S13]  /*a95b0*/  LOP3.LUT P6, RZ, R31, 0x40000, RZ, 0xc0, !PT ;  /* 0x000400001fff7812 */ /* 0x000fda00078cc0ff */
[----:B------:R1:W-:Y:S01]  /*a95c0*/  @P6 STG.E desc[UR6][R132.64], R235 ;  /* 0x000000eb84006986 */ /* 0x0003e2000c101906 */
[----:B------:R-:W-:Y:S01]  /*a95d0*/  LOP3.LUT P6, RZ, R31, 0x20000, RZ, 0xc0, !PT ;  /* 0x000200001fff7812 */ /* 0x000fe200078cc0ff */
[----:B-1----:R-:W-:Y:S01]  /*a95e0*/  IMAD.WIDE R132, R240, 0x4, R16 ;  /* 0x00000004f0847825 */ /* 0x002fe200078e0210 */
[C---:B------:R-:W-:Y:S02]  /*a95f0*/  LOP3.LUT P5, RZ, R8.reuse, 0x10000, RZ, 0xc0, !PT ;  /* 0x0001000008ff7812 */ /* 0x040fe400078ac0ff */
[C---:B------:R-:W-:Y:S02]  /*a9600*/  LOP3.LUT P4, RZ, R8.reuse, 0x20000, RZ, 0xc0, !PT ;  /* 0x0002000008ff7812 */ /* 0x040fe4000788c0ff */
[C---:B------:R-:W-:Y:S02]  /*a9610*/  LOP3.LUT P3, RZ, R8.reuse, 0x100000, RZ, 0xc0, !PT ;  /* 0x0010000008ff7812 */ /* 0x040fe4000786c0ff */
[C---:B------:R-:W-:Y:S02]  /*a9620*/  LOP3.LUT P2, RZ, R8.reuse, 0x200000, RZ, 0xc0, !PT ;  /* 0x0020000008ff7812 */ /* 0x040fe4000784c0ff */
[----:B------:R-:W-:-:S03]  /*a9630*/  LOP3.LUT P1, RZ, R8, 0x1000000, RZ, 0xc0, !PT ;  /* 0x0100000008ff7812 */ /* 0x000fc6000782c0ff */
[----:B--2---:R1:W-:Y:S01]  /*a9640*/  @P6 STG.E desc[UR6][R132.64], R241 ;  /* 0x000000f184006986 */ /* 0x0043e2000c101906 */
[C---:B------:R-:W-:Y:S01]  /*a9650*/  LOP3.LUT P6, RZ, R31.reuse, 0x10000, RZ, 0xc0, !PT ;  /* 0x000100001fff7812 */ /* 0x040fe200078cc0ff */
[----:B-1----:R-:W-:Y:S02]  /*a9660*/  IMAD.WIDE R132, R240, 0x4, R14 ;  /* 0x00000004f0847825 */ /* 0x002fe400078e020e */
[----:B------:R-:W2:Y:S10]  /*a9670*/  LDL.LU R241, [R1+0xf4c] ;  /* 0x000f4c0001f17983 */ /* 0x000eb40000300800 */
[----:B---3--:R4:W-:Y:S01]  /*a9680*/  @P6 STG.E desc[UR6][R132.64], R239 ;  /* 0x000000ef84006986 */ /* 0x0089e2000c101906 */
[----:B------:R-:W-:-:S03]  /*a9690*/  LOP3.LUT P6, RZ, R31, 0x8000, RZ, 0xc0, !PT ;  /* 0x000080001fff7812 */ /* 0x000fc600078cc0ff */
[----:B------:R-:W3:Y:S01]  /*a96a0*/  LDL.LU R240, [R1+0x4d8] ;  /* 0x0004d80001f07983 */ /* 0x000ee20000300800 */
[----:B----4-:R-:W-:-:S09]  /*a96b0*/  IMAD.WIDE R132, R230, 0x4, R16 ;  /* 0x00000004e6847825 */ /* 0x010fd200078e0210 */
        /* <DEDUP_REMOVED lines=12> */
[----:B------:R1:W-:Y:S02]  /*a9780*/  @P6 STG.E desc[UR6][R132.64], R233 ;  /* 0x000000e984006986 */ /* 0x0003e4000c101906 */
[----:B-1----:R-:W-:-:S05]  /*a9790*/  IMAD.WIDE R132, R237, 0x4, R14 ;  /* 0x00000004ed847825 */ /* 0x002fca00078e020e */
[----:B------:R1:W-:Y:S02]  /*a97a0*/  @P5 STG.E desc[UR6][R132.64], R228 ;  /* 0x000000e484005986 */ /* 0x0003e4000c101906 */
[----:B-1----:R-:W-:-:S05]  /*a97b0*/  IMAD.WIDE R132, R236, 0x4, R16 ;  /* 0x00000004ec847825 */ /* 0x002fca00078e0210 */
[----:B------:R1:W-:Y:S02]  /*a97c0*/  @P4 STG.E desc[UR6][R132.64], R232 ;  /* 0x000000e884004986 */ /* 0x0003e4000c101906 */
[----:B-1----:R-:W-:-:S05]  /*a97d0*/  IMAD.WIDE R132, R236, 0x4, R14 ;  /* 0x00000004ec847825 */ /* 0x002fca00078e020e */
[----:B------:R1:W-:Y:S02]  /*a97e0*/  @P3 STG.E desc[UR6][R132.64], R134 ;  /* 0x0000008684003986 */ /* 0x0003e4000c101906 */
[----:B-1----:R-:W-:-:S05]  /*a97f0*/  IMAD.WIDE R132, R135, 0x4, R16 ;  /* 0x0000000487847825 */ /* 0x002fca00078e0210 */
[----:B------:R1:W-:Y:S02]  /*a9800*/  @P2 STG.E desc[UR6][R132.64], R9 ;  /* 0x0000000984002986 */ /* 0x0003e4000c101906 */
[----:B-1----:R-:W-:Y:S02]  /*a9810*/  IMAD.WIDE R132, R135, 0x4, R14 ;  /* 0x0000000487847825 */ /* 0x002fe400078e020e */
[----:B------:R-:W4:Y:S04]  /*a9820*/  LDL.LU R9, [R1+0x2b54] ;  /* 0x002b540001097983 */ /* 0x000f280000300800 */
[----:B------:R-:W4:Y:S04]  /*a9830*/  LDL.LU R134, [R1+0xf54] ;  /* 0x000f540001867983 */ /* 0x000f280000300800 */
[----:B------:R-:W4:Y:S04]  /*a9840*/  LDL.LU R135, [R1+0x4cc] ;  /* 0x0004cc0001877983 */ /* 0x000f280000300800 */
[----:B------:R1:W-:Y:S04]  /*a9850*/  @P1 STG.E desc[UR6][R132.64], R10 ;  /* 0x0000000a84001986 */ /* 0x0003e8000c101906 */
[----:B-1----:R-:W4:Y:S04]  /*a9860*/  LDL.LU R10, [R1+0x2b50] ;  /* 0x002b5000010a7983 */ /* 0x002f280000300800 */
[----:B------:R-:W4:Y:S01]  /*a9870*/  LDL.LU R228, [R1+0x4a8] ;  /* 0x0004a80001e47983 */ /* 0x000f220000300800 */
[----:B------:R-:W-:-:S03]  /*a9880*/  LOP3.LUT P0, RZ, R8, 0x4000000, RZ, 0xc0, !PT ;  /* 0x0400000008ff7812 */ /* 0x000fc6000780c0ff */
[----:B------:R-:W4:Y:S04]  /*a9890*/  LDL.LU R232, [R1+0xf50] ;  /* 0x000f500001e87983 */ /* 0x000f280000300800 */
[----:B------:R-:W4:Y:S01]  /*a98a0*/  LDL.LU R236, [R1+0x488] ;  /* 0x0004880001ec7983 */ /* 0x000f220000300800 */
[----:B------:R-:W-:Y:S01]  /*a98b0*/  LOP3.LUT P3, RZ, R8, 0x10000000, RZ, 0xc0, !PT ;  /* 0x1000000008ff7812 */ /* 0x000fe2000786c0ff */
[----:B--2---:R-:W-:-:S05]  /*a98c0*/  IMAD.WIDE R132, R241, 0x4, R16 ;  /* 0x00000004f1847825 */ /* 0x004fca00078e0210 */
[----:B---3--:R1:W-:Y:S04]  /*a98d0*/  @P0 STG.E desc[UR6][R132.64], R240 ;  /* 0x000000f084000986 */ /* 0x0083e8000c101906 */
[----:B-1----:R-:W2:Y:S04]  /*a98e0*/  LDL.LU R240, [R1+0x4dc] ;  /* 0x0004dc0001f07983 */ /* 0x002ea80000300800 */
[----:B------:R-:W3:Y:S04]  /*a98f0*/  LDL.LU R231, [R1+0x4ac] ;  /* 0x0004ac0001e77983 */ /* 0x000ee80000300800 */
[----:B------:R-:W3:Y:S04]  /*a9900*/  LDL.LU R235, [R1+0xf58] ;  /* 0x000f580001eb7983 */ /* 0x000ee80000300800 */
[----:B------:R-:W3:Y:S04]  /*a9910*/  LDL.LU R239, [R1+0x48c] ;  /* 0x00048c0001ef7983 */ /* 0x000ee80000300800 */
[----:B------:R-:W3:Y:S04]  /*a9920*/  LDL.LU R243, [R1+0x4f0] ;  /* 0x0004f00001f37983 */ /* 0x000ee80000300800 */
[----:B------:R-:W3:Y:S01]  /*a9930*/  LDL.LU R230, [R1+0xf5c] ;  /* 0x000f5c0001e67983 */ /* 0x000ee20000300800 */
[----:B------:R-:W-:Y:S01]  /*a9940*/  IMAD.WIDE R132, R241, 0x4, R14 ;  /* 0x00000004f1847825 */ /* 0x000fe200078e020e */
[----:B------:R-:W-:-:S04]  /*a9950*/  LOP3.LUT R31, R31, 0xfffffff7, RZ, 0xc0, !PT ;  /* 0xfffffff71f1f7812 */ /* 0x000fc800078ec0ff */
[----:B----4-:R1:W-:Y:S04]  /*a9960*/  @P3 STG.E desc[UR6][R132.64], R10 ;  /* 0x0000000a84003986 */ /* 0x0103e8000c101906 */
[----:B-1----:R-:W4:Y:S04]  /*a9970*/  LDL.LU R10, [R1+0x2b4c] ;  /* 0x002b4c00010a7983 */ /* 0x002f280000300800 */
[----:B------:R-:W4:Y:S04]  /*a9980*/  LDL.LU R234, [R1+0x4e0] ;  /* 0x0004e00001ea7983 */ /* 0x000f280000300800 */
[----:B------:R-:W4:Y:S04]  /*a9990*/  LDL.LU R238, [R1+0x4b0] ;  /* 0x0004b00001ee7983 */ /* 0x000f280000300800 */
[----:B------:R-:W4:Y:S01]  /*a99a0*/  LDL.LU R242, [R1+0xf60] ;  /* 0x000f600001f27983 */ /* 0x000f220000300800 */
[----:B------:R-:W-:-:S02]  /*a99b0*/  LOP3.LUT P6, RZ, R9, 0x400000, RZ, 0xc0, !PT ;  /* 0x0040000009ff7812 */ /* 0x000fc400078cc0ff */
[----:B------:R-:W-:Y:S02]  /*a99c0*/  LOP3.LUT P2, RZ, R8, 0x40000000, RZ, 0xc0, !PT ;  /* 0x4000000008ff7812 */ /* 0x000fe4000784c0ff */
[C---:B------:R-:W-:Y:S01]  /*a99d0*/  LOP3.LUT P1, RZ, R9.reuse, 0x1, RZ, 0xc0, !PT ;  /* 0x0000000109ff7812 */ /* 0x040fe2000782c0ff */
[----:B------:R-:W-:Y:S01]  /*a99e0*/  IMAD.WIDE R132, R232, 0x4, R16 ;  /* 0x00000004e8847825 */ /* 0x000fe200078e0210 */
[----:B------:R-:W-:Y:S01]  /*a99f0*/  LOP3.LUT P0, RZ, R9, 0x4, RZ, 0xc0, !PT ;  /* 0x0000000409ff7812 */ /* 0x000fe2000780c0ff */
[----:B------:R-:W4:Y:S04]  /*a9a00*/  LDL.LU R229, [R1+0x4f4] ;  /* 0x0004f40001e57983 */ /* 0x000f280000300800 */
[----:B------:R-:W4:Y:S02]  /*a9a10*/  LDL.LU R233, [R1+0xf64] ;  /* 0x000f640001e97983 */ /* 0x000f240000300800 */
[----:B------:R-:W-:-:S02]  /*a9a20*/  @P6 LOP3.LUT R31, R31, 0x8, RZ, 0xfc, !PT ;  /* 0x000000081f1f6812 */ /* 0x000fc400078efcff */
[----:B------:R-:W-:Y:S01]  /*a9a30*/  LOP3.LUT P6, RZ, R9, 0x80000, RZ, 0xc0, !PT ;  /* 0x0008000009ff7812 */ /* 0x000fe200078cc0ff */
[----:B------:R1:W-:Y:S01]  /*a9a40*/  @P2 STG.E desc[UR6][R132.64], R228 ;  /* 0x000000e484002986 */ /* 0x0003e2000c101906 */
[----:B------:R-:W-:-:S03]  /*a9a50*/  LOP3.LUT R31, R31, 0xffffffef, RZ, 0xc0, !PT ;  /* 0xffffffef1f1f7812 */ /* 0x000fc600078ec0ff */
[----:B------:R-:W4:Y:S08]  /*a9a60*/  LDL.LU R237, [R1+0x4e4] ;  /* 0x0004e40001ed7983 */ /* 0x000f300000300800 */
[----:B------:R-:W-:Y:S01]  /*a9a70*/  @P6 LOP3.LUT R31, R31, 0x10, RZ, 0xfc, !PT ;  /* 0x000000101f1f6812 */ /* 0x000fe200078efcff */
[----:B-1----:R-:W-:Y:S01]  /*a9a80*/  IMAD.WIDE R132, R232, 0x4, R14 ;  /* 0x00000004e8847825 */ /* 0x002fe200078e020e */
[----:B------:R-:W-:Y:S01]  /*a9a90*/  LOP3.LUT P6, RZ, R9, 0x40000, RZ, 0xc0, !PT ;  /* 0x0004000009ff7812 */ /* 0x000fe200078cc0ff */
[----:B------:R-:W4:Y:S01]  /*a9aa0*/  LDL.LU R228, [R1+0xf68] ;  /* 0x000f680001e47983 */ /* 0x000f220000300800 */
[----:B------:R-:W-:-:S03]  /*a9ab0*/  LOP3.LUT R31, R31, 0xffffffdf, RZ, 0xc0, !PT ;  /* 0xffffffdf1f1f7812 */ /* 0x000fc600078ec0ff */
[----:B------:R1:W-:Y:S04]  /*a9ac0*/  @P1 STG.E desc[UR6][R132.64], R236 ;  /* 0x000000ec84001986 */ /* 0x0003e8000c101906 */
[----:B------:R-:W4:Y:S04]  /*a9ad0*/  LDL.LU R241, [R1+0x4b4] ;  /* 0x0004b40001f17983 */ /* 0x000f280000300800 */
[----:B------:R-:W-:Y:S01]  /*a9ae0*/  @P6 LOP3.LUT R31, R31, 0x20, RZ, 0xfc, !PT ;  /* 0x000000201f1f6812 */ /* 0x000fe200078efcff */
[----:B------:R-:W4:Y:S01]  /*a9af0*/  LDL.LU R232, [R1+0x494] ;  /* 0x0004940001e87983 */ /* 0x000f220000300800 */
[----:B------:R-:W-:-:S02]  /*a9b00*/  LOP3.LUT P6, RZ, R9, 0x8000, RZ, 0xc0, !PT ;  /* 0x0000800009ff7812 */ /* 0x000fc400078cc0ff */
[----:B------:R-:W-:Y:S01]  /*a9b10*/  LOP3.LUT R31, R31, 0xffffffbf, RZ, 0xc0, !PT ;  /* 0xffffffbf1f1f7812 */ /* 0x000fe200078ec0ff */
[----:B-1----:R-:W-:Y:S01]  /*a9b20*/  IMAD.WIDE R132, R134, 0x4, R16 ;  /* 0x0000000486847825 */ /* 0x002fe200078e0210 */
[----:B------:R-:W4:Y:S09]  /*a9b30*/  LDL.LU R236, [R1+0x4f8] ;  /* 0x0004f80001ec7983 */ /* 0x000f320000300800 */
        /* <DEDUP_REMOVED lines=12> */
[----:B--2---:R1:W-:Y:S10]  /*a9c00*/  @P0 STG.E desc[UR6][R132.64], R240 ;  /* 0x000000f084000986 */ /* 0x0043f4000c101906 */
[----:B------:R-:W-:-:S02]  /*a9c10*/  @P6 LOP3.LUT R31, R31, 0x400, RZ, 0xfc, !PT ;  /* 0x000004001f1f6812 */ /* 0x000fc400078efcff */
[----:B------:R-:W-:Y:S01]  /*a9c20*/  LOP3.LUT P6, RZ, R9, 0x20, RZ, 0xc0, !PT ;  /* 0x0000002009ff7812 */ /* 0x000fe200078cc0ff */
[----:B-1----:R-:W-:Y:S01]  /*a9c30*/  IMAD.WIDE R132, R134, 0x4, R14 ;  /* 0x0000000486847825 */ /* 0x002fe200078e020e */
[----:B------:R-:W2:Y:S04]  /*a9c40*/  LDL.LU R240, [R1+0xf6c] ;  /* 0x000f6c0001f07983 */ /* 0x000ea80000300800 */
[----:B------:R-:W2:Y:S07]  /*a9c50*/  LDL.LU R134, [R1+0x4e8] ;  /* 0x0004e80001867983 */ /* 0x000eae0000300800 */
[----:B------:R3:W-:Y:S01]  /*a9c60*/  @P6 STG.E desc[UR6][R132.64], R135 ;  /* 0x0000008784006986 */ /* 0x0007e2000c101906 */
[----:B------:R-:W-:Y:S01]  /*a9c70*/  LOP3.LUT P6, RZ, R31, 0x400, RZ, 0xc0, !PT ;  /* 0x000004001fff7812 */ /* 0x000fe200078cc0ff */
[----:B---3--:R-:W-:-:S02]  /*a9c80*/  IMAD.WIDE R132, R235, 0x4, R16 ;  /* 0x00000004eb847825 */ /* 0x008fc400078e0210 */
[----:B------:R-:W3:Y:S10]  /*a9c90*/  LDL.LU R135, [R1+0xf70] ;  /* 0x000f700001877983 */ /* 0x000ef40000300800 */
        /* <DEDUP_REMOVED lines=9> */
[----:B----4-:R1:W-:Y:S01]  /*a9d30*/  @P6 STG.E desc[UR6][R132.64], R234 ;  /* 0x000000ea84006986 */ /* 0x0103e2000c101906 */
        /* <DEDUP_REMOVED lines=8> */
[----:B------:R-:W-:Y:S01]  /*a9dc0*/  IMAD.WIDE R132, R233, 0x4, R16 ;  /* 0x00000004e9847825 */ /* 0x000fe200078e0210 */
[----:B------:R-:W-:-:S11]  /*a9dd0*/  LOP3.LUT P5, RZ, R9, 0x800000, RZ, 0xc0, !PT ;  /* 0x0080000009ff7812 */ /* 0x000fd600078ac0ff */
[----:B------:R1:W-:Y:S01]  /*a9de0*/  @P6 STG.E desc[UR6][R132.64], R229 ;  /* 0x000000e584006986 */ /* 0x0003e2000c101906 */
[----:B------:R-:W-:Y:S02]  /*a9df0*/  LOP3.LUT P6, RZ, R31, 0x8, RZ, 0xc0, !PT ;  /* 0x000000081fff7812 */ /* 0x000fe400078cc0ff */
[----:B------:R-:W-:Y:S01]  /*a9e00*/  LOP3.LUT P4, RZ, R9, 0x4000000, RZ, 0xc0, !PT ;  /* 0x0400000009ff7812 */ /* 0x000fe2000788c0ff */
[----:B-1----:R-:W-:-:S10]  /*a9e10*/  IMAD.WIDE R132, R233, 0x4, R14 ;  /* 0x00000004e9847825 */ /* 0x002fd400078e020e */
[----:B------:R1:W-:Y:S01]  /*a9e20*/  @P6 STG.E desc[UR6][R132.64], R237 ;  /* 0x000000ed84006986 */ /* 0x0003e2000c101906 */
[----:B------:R-:W-:Y:S01]  /*a9e30*/  LOP3.LUT P3, RZ, R9, 0x10000000, RZ, 0xc0, !PT ;  /* 0x1000000009ff7812 */ /* 0x000fe2000786c0ff */
[----:B-1----:R-:W-:-:S05]  /*a9e40*/  IMAD.WIDE R132, R228, 0x4, R16 ;  /* 0x00000004e4847825 */ /* 0x002fca00078e0210 */
[----:B------:R1:W-:Y:S01]  /*a9e50*/  @P5 STG.E desc[UR6][R132.64], R241 ;  /* 0x000000f184005986 */ /* 0x0003e2000c101906 */
[----:B------:R-:W-:Y:S01]  /*a9e60*/  LOP3.LUT P2, RZ, R9, 0x40000000, RZ, 0xc0, !PT ;  /* 0x4000000009ff7812 */ /* 0x000fe2000784c0ff */
[----:B-1----:R-:W-:-:S05]  /*a9e70*/  IMAD.WIDE R132, R228, 0x4, R14 ;  /* 0x00000004e4847825 */ /* 0x002fca00078e020e */
        /* <DEDUP_REMOVED lines=10> */
[----:B------:R-:W-:-:S03]  /*a9f20*/  IMAD.WIDE R132, R135, 0x4, R14 ;  /* 0x0000000487847825 */ /* 0x000fc600078e020e */
[----:B------:R-:W3:Y:S04]  /*a9f30*/  LDL.LU R134, [R1+0x520] ;  /* 0x0005200001867983 */ /* 0x000ee80000300800 */
[----:B------:R-:W4:Y:S04]  /*a9f40*/  LDL.LU R135, [R1+0xf7c] ;  /* 0x000f7c0001877983 */ /* 0x000f280000300800 */
[----:B------:R1:W-:Y:S04]  /*a9f50*/  @P0 STG.E desc[UR6][R132.64], R11 ;  /* 0x0000000b84000986 */ /* 0x0003e8000c101906 */
[----:B-1----:R-:W3:Y:S04]  /*a9f60*/  LDL.LU R11, [R1+0x2b40] ;  /* 0x002b4000010b7983 */ /* 0x002ee80000300800 */
[----:B------:R-:W4:Y:S04]  /*a9f70*/  LDL.LU R237, [R1+0x4fc] ;  /* 0x0004fc0001ed7983 */ /* 0x000f280000300800 */
        /* <DEDUP_REMOVED lines=14> */
[----:B------:R-:W-:-:S02]  /*aa060*/  LOP3.LUT P6, RZ, R10, 0x40000000, RZ, 0xc0, !PT ;  /* 0x400000000aff7812 */ /* 0x000fc400078cc0ff */
[----:B------:R-:W-:Y:S01]  /*aa070*/  LOP3.LUT R31, R31, 0xfffffffe, RZ, 0xc0, !PT ;  /* 0xfffffffe1f1f7812 */ /* 0x000fe200078ec0ff */
[----:B------:R-:W4:Y:S01]  /*aa080*/  LDL.LU R229, [R1+0x528] ;  /* 0x0005280001e57983 */ /* 0x000f220000300800 */
[C---:B------:R-:W-:Y:S02]  /*aa090*/  LOP3.LUT P3, RZ, R10.reuse, 0x10, RZ, 0xc0, !PT ;  /* 0x000000100aff7812 */ /* 0x040fe4000786c0ff */
[C---:B------:R-:W-:Y:S01]  /*aa0a0*/  LOP3.LUT P2, RZ, R10.reuse, 0x80, RZ, 0xc0, !PT ;  /* 0x000000800aff7812 */ /* 0x040fe2000784c0ff */
[----:B------:R-:W4:Y:S01]  /*aa0b0*/  LDL.LU R233, [R1+0xf8c] ;  /* 0x000f8c0001e97983 */ /* 0x000f220000300800 */
[C---:B------:R-:W-:Y:S02]  /*aa0c0*/  LOP3.LUT P1, RZ, R10.reuse, 0x100, RZ, 0xc0, !PT ;  /* 0x000001000aff7812 */ /* 0x040fe4000782c0ff */
        /* <DEDUP_REMOVED lines=29> */
[----:B-1----:R-:W-:-:S05]  /*aa2a0*/  IMAD.WIDE R132, R236, 0x4, R16 ;  /* 0x00000004ec847825 */ /* 0x002fca00078e0210 */
[----:B------:R1:W-:Y:S02]  /*aa2b0*/  @P1 STG.E desc[UR6][R132.64], R232 ;  /* 0x000000e884001986 */ /* 0x0003e4000c101906 */
[----:B-1----:R-:W-:Y:S02]  /*aa2c0*/  IMAD.WIDE R132, R236, 0x4, R14 ;  /* 0x00000004ec847825 */ /* 0x002fe400078e020e */
[----:B------:R-:W3:Y:S04]  /*aa2d0*/  LDL.LU R232, [R1+0xf90] ;  /* 0x000f900001e87983 */ /* 0x000ee80000300800 */
[----:B------:R1:W-:Y:S04]  /*aa2e0*/  @P0 STG.E desc[UR6][R132.64], R240 ;  /* 0x000000f084000986 */ /* 0x0003e8000c101906 */
[----:B------:R-:W4:Y:S04]  /*aa2f0*/  LDL.LU R228, [R1+0x508] ;  /* 0x0005080001e47983 */ /* 0x000f280000300800 */
[----:B------:R-:W4:Y:S01]  /*aa300*/  LDL.LU R236, [R1+0x478] ;  /* 0x0004780001ec7983 */ /* 0x000f220000300800 */
[----:B-1----:R-:W-:-:S03]  /*aa310*/  IMAD.WIDE R132, R135, 0x4, R16 ;  /* 0x0000000487847825 */ /* 0x002fc600078e0210 */
[----:B------:R-:W4:Y:S04]  /*aa320*/  LDL.LU R240, [R1+0x52c] ;  /* 0x00052c0001f07983 */ /* 0x000f280000300800 */
[----:B------:R1:W-:Y:S01]  /*aa330*/  @P6 STG.E desc[UR6][R132.64], R134 ;  /* 0x0000008684006986 */ /* 0x0003e2000c101906 */
[----:B------:R-:W-:Y:S01]  /*aa340*/  LOP3.LUT P6, RZ, R31, 0x4, RZ, 0xc0, !PT ;  /* 0x000000041fff7812 */ /* 0x000fe200078cc0ff */
[----:B-1----:R-:W-:Y:S02]  /*aa350*/  IMAD.WIDE R132, R135, 0x4, R14 ;  /* 0x0000000487847825 */ /* 0x002fe400078e020e */
[----:B------:R-:W4:Y:S10]  /*aa360*/  LDL.LU R134, [R1+0xf94] ;  /* 0x000f940001867983 */ /* 0x000f340000300800 */
[----:B------:R1:W-:Y:S01]  /*aa370*/  @P6 STG.E desc[UR6][R132.64], R248 ;  /* 0x000000f884006986 */ /* 0x0003e2000c101906 */
[----:B------:R-:W-:-:S03]  /*aa380*/  LOP3.LUT P6, RZ, R31, 0x2, RZ, 0xc0, !PT ;  /* 0x000000021fff7812 */ /* 0x000fc600078cc0ff */
[----:B------:R-:W4:Y:S04]  /*aa390*/  LDL.LU R135, [R1+0x50c] ;  /* 0x00050c0001877983 */ /* 0x000f280000300800 */
[----:B------:R-:W4:Y:S01]  /*aa3a0*/  LDL.LU R241, [R1+0xf98] ;  /* 0x000f980001f17983 */ /* 0x000f220000300800 */
[----:B-1----:R-:W-:-:S05]  /*aa3b0*/  IMAD.WIDE R132, R235, 0x4, R16 ;  /* 0x00000004eb847825 */ /* 0x002fca00078e0210 */
[----:B------:R-:W-:Y:S01]  /*aa3c0*/  @P6 STG.E desc[UR6][R132.64], R231 ;  /* 0x000000e784006986 */ /* 0x000fe2000c101906 */
        /* <DEDUP_REMOVED lines=16> */
[----:B------:R-:W-:Y:S02]  /*aa4d0*/  LOP3.LUT P6, RZ, R40, 0x8000000, RZ, 0xc0, !PT ;  /* 0x0800000028ff7812 */ /* 0x000fe400078cc0ff */
[----:B------:R-:W-:Y:S01]  /*aa4e0*/  LOP3.LUT P5, RZ, R11, 0x2, RZ, 0xc0, !PT ;  /* 0x000000020bff7812 */ /* 0x000fe200078ac0ff */
[----:B------:R-:W-:Y:S01]  /*aa4f0*/  IMAD.WIDE R30, R233, 0x4, R16 ;  /* 0x00000004e91e7825 */ /* 0x000fe200078e0210 */
[C---:B------:R-:W-:Y:S02]  /*aa500*/  LOP3.LUT P4, RZ, R11.reuse, 0x4, RZ, 0xc0, !PT ;  /* 0x000000040bff7812 */ /* 0x040fe4000788c0ff */
[----:B------:R-:W-:-:S07]  /*aa510*/  LOP3.LUT P3, RZ, R11, 0x10, RZ, 0xc0, !PT ;  /* 0x000000100bff7812 */ /* 0x000fce000786c0ff */
[----:B------:R1:W-:Y:S01]  /*aa520*/  @P6 STG.E desc[UR6][R30.64], R229 ;  /* 0x000000e51e006986 */ /* 0x0003e2000c101906 */
[----:B------:R-:W-:Y:S01]  /*aa530*/  LOP3.LUT P2, RZ, R11, 0x40, RZ, 0xc0, !PT ;  /* 0x000000400bff7812 */ /* 0x000fe2000784c0ff */
[----:B-1----:R-:W-:Y:S01]  /*aa540*/  IMAD.WIDE R30, R233, 0x4, R14 ;  /* 0x00000004e91e7825 */ /* 0x002fe200078e020e */
[----:B------:R-:W-:-:S04]  /*aa550*/  LOP3.LUT P1, RZ, R11, 0x200, RZ, 0xc0, !PT ;  /* 0x000002000bff7812 */ /* 0x000fc8000782c0ff */
[----:B--2---:R3:W-:Y:S02]  /*aa560*/  @P5 STG.E desc[UR6][R30.64], R237 ;  /* 0x000000ed1e005986 */ /* 0x0047e4000c101906 */
[----:B---3--:R-:W-:-:S05]  /*aa570*/  IMAD.WIDE R30, R232, 0x4, R16 ;  /* 0x00000004e81e7825 */ /* 0x008fca00078e0210 */
[----:B----4-:R1:W-:Y:S02]  /*aa580*/  @P4 STG.E desc[UR6][R30.64], R228 ;  /* 0x000000e41e004986 */ /* 0x0103e4000c101906 */
[----:B-1----:R-:W-:-:S05]  /*aa590*/  IMAD.WIDE R30, R232, 0x4, R14 ;  /* 0x00000004e81e7825 */ /* 0x002fca00078e020e */
[----:B------:R1:W-:Y:S02]  /*aa5a0*/  @P3 STG.E desc[UR6][R30.64], R236 ;  /* 0x000000ec1e003986 */ /* 0x0003e4000c101906 */
[----:B-1----:R-:W-:-:S05]  /*aa5b0*/  IMAD.WIDE R30, R134, 0x4, R16 ;  /* 0x00000004861e7825 */ /* 0x002fca00078e0210 */
[----:B------:R1:W-:Y:S02]  /*aa5c0*/  @P2 STG.E desc[UR6][R30.64], R240 ;  /* 0x000000f01e002986 */ /* 0x0003e4000c101906 */
[----:B-1----:R-:W-:-:S05]  /*aa5d0*/  IMAD.WIDE R30, R134, 0x4, R14 ;  /* 0x00000004861e7825 */ /* 0x002fca00078e020e */
[----:B------:R1:W-:Y:S04]  /*aa5e0*/  @P1 STG.E desc[UR6][R30.64], R12 ;  /* 0x0000000c1e001986 */ /* 0x0003e8000c101906 */
[----:B-1----:R-:W2:Y:S04]  /*aa5f0*/  LDL.LU R12, [R1+0x2b38] ;  /* 0x002b3800010c7983 */ /* 0x002ea80000300800 */
[----:B------:R-:W3:Y:S04]  /*aa600*/  LDL.LU R240, [R1+0x47c] ;  /* 0x00047c0001f07983 */ /* 0x000ee80000300800 */
[----:B------:R-:W4:Y:S01]  /*aa610*/  LDL.LU R228, [R1+0x550] ;  /* 0x0005500001e47983 */ /* 0x000f220000300800 */
[----:B------:R-:W-:-:S03]  /*aa620*/  LOP3.LUT P0, RZ, R11, 0x800, RZ, 0xc0, !PT ;  /* 0x000008000bff7812 */ /* 0x000fc6000780c0ff */
[----:B------:R-:W2:Y:S01]  /*aa630*/  LDL.LU R232, [R1+0xf9c] ;  /* 0x000f9c0001e87983 */ /* 0x000ea20000300800 */
[----:B------:R-:W-:-:S03]  /*aa640*/  IMAD.WIDE R30, R241, 0x4, R16 ;  /* 0x00000004f11e7825 */ /* 0x000fc600078e0210 */
[----:B------:R-:W4:Y:S04]  /*aa650*/  LDL.LU R236, [R1+0x540] ;  /* 0x0005400001ec7983 */ /* 0x000f280000300800 */
[----:B------:R-:W4:Y:S04]  /*aa660*/  LDL.LU R134, [R1+0x530] ;  /* 0x0005300001867983 */ /* 0x000f280000300800 */
[----:B------:R1:W-:Y:S04]  /*aa670*/  @P0 STG.E desc[UR6][R30.64], R135 ;  /* 0x000000871e000986 */ /* 0x0003e8000c101906 */
[----:B-1----:R-:W4:Y:S01]  /*aa680*/  LDL.LU R135, [R1+0xfa0] ;  /* 0x000fa00001877983 */ /* 0x002f220000300800 */
[----:B------:R-:W-:-:S03]  /*aa690*/  LOP3.LUT P3, RZ, R11, 0x2000, RZ, 0xc0, !PT ;  /* 0x000020000bff7812 */ /* 0x000fc6000786c0ff */
[----:B------:R-:W4:Y:S01]  /*aa6a0*/  LDL.LU R244, [R1+0x450] ;  /* 0x0004500001f47983 */ /* 0x000f220000300800 */
[----:B------:R-:W-:-:S03]  /*aa6b0*/  IMAD.WIDE R30, R241, 0x4, R14 ;  /* 0x00000004f11e7825 */ /* 0x000fc600078e020e */
[----:B------:R-:W4:Y:S01]  /*aa6c0*/  LDL.LU R248, [R1+0x554] ;  /* 0x0005540001f87983 */ /* 0x000f220000300800 */
[C---:B------:R-:W-:Y:S02]  /*aa6d0*/  LOP3.LUT P2, RZ, R11.reuse, 0x4000, RZ, 0xc0, !PT ;  /* 0x000040000bff7812 */ /* 0x040fe4000784c0ff */
[C---:B------:R-:W-:Y:S02]  /*aa6e0*/  LOP3.LUT P1, RZ, R11.reuse, 0x20000, RZ, 0xc0, !PT ;  /* 0x000200000bff7812 */ /* 0x040fe4000782c0ff */
[----:B------:R-:W-:Y:S02]  /*aa6f0*/  LOP3.LUT P0, RZ, R11, 0x80000, RZ, 0xc0, !PT ;  /* 0x000800000bff7812 */ /* 0x000fe4000780c0ff */
[----:B------:R-:W-:Y:S01]  /*aa700*/  LOP3.LUT R40, R40, 0xfff7ffff, RZ, 0xc0, !PT ;  /* 0xfff7ffff28287812 */ /* 0x000fe200078ec0ff */
[----:B---3--:R1:W-:Y:S04]  /*aa710*/  @P3 STG.E desc[UR6][R30.64], R240 ;  /* 0x000000f01e003986 */ /* 0x0083e8000c101906 */
        /* <DEDUP_REMOVED lines=10> */
[----:B--2---:R-:W-:-:S03]  /*aa7c0*/  IMAD.WIDE R30, R232, 0x4, R16 ;  /* 0x00000004e81e7825 */ /* 0x004fc600078e0210 */
[----:B------:R-:W2:Y:S04]  /*aa7d0*/  LDL.LU R233, [R1+0x458] ;  /* 0x0004580001e97983 */ /* 0x000ea80000300800 */
[----:B------:R-:W2:Y:S04]  /*aa7e0*/  LDL.LU R237, [R1+0x55c] ;  /* 0x00055c0001ed7983 */ /* 0x000ea80000300800 */
[----:B------:R-:W2:Y:S01]  /*aa7f0*/  LDL.LU R241, [R1+0xfb4] ;  /* 0x000fb40001f17983 */ /* 0x000ea20000300800 */
[----:B------:R-:W-:-:S03]  /*aa800*/  LOP3.LUT P6, RZ, R12, 0x40, RZ, 0xc0, !PT ;  /* 0x000000400cff7812 */ /* 0x000fc600078cc0ff */
[----:B----4-:R1:W-:Y:S02]  /*aa810*/  @P2 STG.E desc[UR6][R30.64], R228 ;  /* 0x000000e41e002986 */ /* 0x0103e4000c101906 */
[----:B-1----:R-:W-:Y:S02]  /*aa820*/  IMAD.WIDE R30, R232, 0x4, R14 ;  /* 0x00000004e81e7825 */ /* 0x002fe400078e020e */
[----:B------:R-:W4:Y:S04]  /*aa830*/  LDL.LU R228, [R1+0x54c] ;  /* 0x00054c0001e47983 */ /* 0x000f280000300800 */
[----:B------:R1:W-:Y:S04]  /*aa840*/  @P1 STG.E desc[UR6][R30.64], R236 ;  /* 0x000000ec1e001986 */ /* 0x0003e8000c101906 */
[----:B------:R-:W4:Y:S04]  /*aa850*/  LDL.LU R232, [R1+0x53c] ;  /* 0x00053c0001e87983 */ /* 0x000f280000300800 */
[----:B-1----:R-:W4:Y:S01]  /*aa860*/  LDL.LU R236, [R1+0xfb8] ;  /* 0x000fb80001ec7983 */ /* 0x002f220000300800 */
[----:B------:R-:W-:Y:S01]  /*aa870*/  IMAD.WIDE R30, R135, 0x4, R16 ;  /* 0x00000004871e7825 */ /* 0x000fe200078e0210 */
[----:B------:R-:W-:-:S02]  /*aa880*/  @P6 LOP3.LUT R40, R40, 0x80000, RZ, 0xfc, !PT ;  /* 0x0008000028286812 */ /* 0x000fc400078efcff */
        /* <DEDUP_REMOVED lines=28> */
[----:B---3--:R-:W-:-:S12]  /*aaa50*/  IMAD.WIDE R30, R240, 0x4, R16 ;  /* 0x00000004f01e7825 */ /* 0x008fd800078e0210 */
[----:B------:R1:W-:Y:S02]  /*aaa60*/  @P6 STG.E desc[UR6][R30.64], R248 ;  /* 0x000000f81e006986 */ /* 0x0003e4000c101906 */
[----:B-1----:R-:W-:Y:S02]  /*aaa70*/  IMAD.WIDE R30, R240, 0x4, R14 ;  /* 0x00000004f01e7825 */ /* 0x002fe400078e020e */
[----:B------:R-:W3:Y:S01]  /*aaa80*/  LDL.LU R240, [R1+0x580] ;  /* 0x0005800001f07983 */ /* 0x000ee20000300800 */
        /* <DEDUP_REMOVED lines=21> */
[----:B--2---:R1:W-:Y:S01]  /*aabe0*/  @P6 STG.E desc[UR6][R30.64], R233 ;  /* 0x000000e91e006986 */ /* 0x0043e2000c101906 */
[----:B------:R-:W-:Y:S01]  /*aabf0*/  LOP3.LUT P3, RZ, R12, 0x2000, RZ, 0xc0, !PT ;  /* 0x000020000cff7812 */ /* 0x000fe2000786c0ff */
[----:B-1----:R-:W-:-:S05]  /*aac00*/  IMAD.WIDE R30, R241, 0x4, R16 ;  /* 0x00000004f11e7825 */ /* 0x002fca00078e0210 */
[----:B------:R1:W-:Y:S01]  /*aac10*/  @P5 STG.E desc[UR6][R30.64], R237 ;  /* 0x000000ed1e005986 */ /* 0x0003e2000c101906 */
[----:B------:R-:W-:Y:S01]  /*aac20*/  LOP3.LUT P2, RZ, R12, 0x8000, RZ, 0xc0, !PT ;  /* 0x000080000cff7812 */ /* 0x000fe2000784c0ff */
[----:B-1----:R-:W-:-:S05]  /*aac30*/  IMAD.WIDE R30, R241, 0x4, R14 ;  /* 0x00000004f11e7825 */ /* 0x002fca00078e020e */
[----:B----4-:R1:W-:Y:S01]  /*aac40*/  @P4 STG.E desc[UR6][R30.64], R228 ;  /* 0x000000e41e004986 */ /* 0x0103e2000c101906 */
[----:B------:R-:W-:Y:S01]  /*aac50*/  LOP3.LUT P1, RZ, R12, 0x10000, RZ, 0xc0, !PT ;  /* 0x000100000cff7812 */ /* 0x000fe2000782c0ff */
[----:B-1----:R-:W-:-:S05]  /*aac60*/  IMAD.WIDE R30, R236, 0x4, R16 ;  /* 0x00000004ec1e7825 */ /* 0x002fca00078e0210 */
[----:B------:R1:W-:Y:S02]  /*aac70*/  @P3 STG.E desc[UR6][R30.64], R232 ;  /* 0x000000e81e003986 */ /* 0x0003e4000c101906 */
[----:B-1----:R-:W-:-:S05]  /*aac80*/  IMAD.WIDE R30, R236, 0x4, R14 ;  /* 0x00000004ec1e7825 */ /* 0x002fca00078e020e */
[----:B------:R1:W-:Y:S02]  /*aac90*/  @P2 STG.E desc[UR6][R30.64], R134 ;  /* 0x000000861e002986 */ /* 0x0003e4000c101906 */
[----:B-1----:R-:W-:-:S05]  /*aaca0*/  IMAD.WIDE R30, R135, 0x4, R16 ;  /* 0x00000004871e7825 */ /* 0x002fca00078e0210 */
[----:B------:R1:W-:Y:S04]  /*aacb0*/  @P1 STG.E desc[UR6][R30.64], R13 ;  /* 0x0000000d1e001986 */ /* 0x0003e8000c101906 */
[----:B-1----:R-:W2:Y:S01]  /*aacc0*/  LDL.LU R13, [R1+0x2b34] ;  /* 0x002b3400010d7983 */ /* 0x002ea20000300800 */
[----:B------:R-:W-:-:S03]  /*aacd0*/  IMAD.WIDE R30, R135, 0x4, R14 ;  /* 0x00000004871e7825 */ /* 0x000fc600078e020e */
[----:B------:R-:W4:Y:S04]  /*aace0*/  LDL.LU R134, [R1+0x564] ;  /* 0x0005640001867983 */ /* 0x000f280000300800 */
[----:B------:R-:W4:Y:S04]  /*aacf0*/  LDL.LU R135, [R1+0xfc8] ;  /* 0x000fc80001877983 */ /* 0x000f280000300800 */
[----:B------:R-:W4:Y:S04]  /*aad00*/  LDL.LU R237, [R1+0x560] ;  /* 0x0005600001ed7983 */ /* 0x000f280000300800 */
[----:B------:R-:W4:Y:S01]  /*aad10*/  LDL.LU R241, [R1+0xfc0] ;  /* 0x000fc00001f17983 */ /* 0x000f220000300800 */
[----:B------:R-:W-:-:S03]  /*aad20*/  LOP3.LUT P0, RZ, R12, 0x80000, RZ, 0xc0, !PT ;  /* 0x000800000cff7812 */ /* 0x000fc6000780c0ff */
[----:B------:R-:W4:Y:S04]  /*aad30*/  LDL.LU R228, [R1+0x440] ;  /* 0x0004400001e47983 */ /* 0x000f280000300800 */
[----:B------:R-:W4:Y:S04]  /*aad40*/  LDL.LU R232, [R1+0x594] ;  /* 0x0005940001e87983 */ /* 0x000f280000300800 */
[----:B------:R-:W4:Y:S04]  /*aad50*/  LDL.LU R236, [R1+0xfc4] ;  /* 0x000fc40001ec7983 */ /* 0x000f280000300800 */
[----:B---3--:R1:W-:Y:S04]  /*aad60*/  @P0 STG.E desc[UR6][R30.64], R240 ;  /* 0x000000f01e000986 */ /* 0x0083e8000c101906 */
[----:B-1----:R-:W3:Y:S01]  /*aad70*/  LDL.LU R240, [R1+0x584] ;  /* 0x0005840001f07983 */ /* 0x002ee20000300800 */
[----:B------:R-:W-:-:S03]  /*aad80*/  LOP3.LUT R40, R40, 0xfffff7ff, RZ, 0xc0, !PT ;  /* 0xfffff7ff28287812 */ /* 0x000fc600078ec0ff */
        /* <DEDUP_REMOVED lines=9> */
[----:B------:R-:W-:-:S02]  /*aae20*/  LOP3.LUT P3, RZ, R12, 0x200000, RZ, 0xc0, !PT ;  /* 0x002000000cff7812 */ /* 0x000fc4000786c0ff */
[C---:B------:R-:W-:Y:S01]  /*aae30*/  LOP3.LUT P2, RZ, R12.reuse, 0x1000000, RZ, 0xc0, !PT ;  /* 0x010000000cff7812 */ /* 0x040fe2000784c0ff */
[----:B------:R-:W3:Y:S01]  /*aae40*/  LDL.LU R242, [R1+0x58c] ;  /* 0x00058c0001f27983 */ /* 0x000ee20000300800 */
[----:B------:R-:W-:-:S03]  /*aae50*/  LOP3.LUT P1, RZ, R12, 0x4000000, RZ, 0xc0, !PT ;  /* 0x040000000cff7812 */ /* 0x000fc6000782c0ff */
[----:B------:R-:W3:Y:S01]  /*aae60*/  LDL.LU R229, [R1+0x56c] ;  /* 0x00056c0001e57983 */ /* 0x000ee20000300800 */
[----:B------:R-:W-:-:S03]  /*aae70*/  LOP3.LUT P0, RZ, R12, 0x10000000, RZ, 0xc0, !PT ;  /* 0x100000000cff7812 */ /* 0x000fc6000780c0ff */
[----:B------:R-:W3:Y:S01]  /*aae80*/  LDL.LU R233, [R1+0xfd8] ;  /* 0x000fd80001e97983 */ /* 0x000ee20000300800 */
[----:B--2---:R-:W-:-:S13]  /*aae90*/  LOP3.LUT P6, RZ, R13, 0x8000, RZ, 0xc0, !PT ;  /* 0x000080000dff7812 */ /* 0x004fda00078cc0ff */
        /* <DEDUP_REMOVED lines=18> */
[----:B----4-:R-:W-:-:S05]  /*aafc0*/  IMAD.WIDE R30, R241, 0x4, R16 ;  /* 0x00000004f11e7825 */ /* 0x010fca00078e0210 */
[----:B------:R1:W-:Y:S05]  /*aafd0*/  @P3 STG.E desc[UR6][R30.64], R237 ;  /* 0x000000ed1e003986 */ /* 0x0003ea000c101906 */
        /* <DEDUP_REMOVED lines=11> */
[----:B------:R-:W4:Y:S04]  /*ab090*/  LDL.LU R232, [R1+0xfdc] ;  /* 0x000fdc0001e87983 */ /* 0x000f280000300800 */
[----:B---3--:R1:W-:Y:S04]  /*ab0a0*/  @P0 STG.E desc[UR6][R30.64], R240 ;  /* 0x000000f01e000986 */ /* 0x0083e8000c101906 */
[----:B------:R-:W3:Y:S04]  /*ab0b0*/  LDL.LU R228, [R1+0x5c0] ;  /* 0x0005c00001e47983 */ /* 0x000ee80000300800 */
[----:B------:R-:W3:Y:S01]  /*ab0c0*/  LDL.LU R236, [R1+0x5b0] ;  /* 0x0005b00001ec7983 */ /* 0x000ee20000300800 */
[----:B-1----:R-:W-:-:S03]  /*ab0d0*/  IMAD.WIDE R30, R135, 0x4, R16 ;  /* 0x00000004871e7825 */ /* 0x002fc600078e0210 */
[----:B------:R-:W3:Y:S04]  /*ab0e0*/  LDL.LU R240, [R1+0x5a0] ;  /* 0x0005a00001f07983 */ /* 0x000ee80000300800 */
[----:B------:R1:W-:Y:S02]  /*ab0f0*/  @P6 STG.E desc[UR6][R30.64], R134 ;  /* 0x000000861e006986 */ /* 0x0003e4000c101906 */
[----:B-1----:R-:W-:Y:S02]  /*ab100*/  IMAD.WIDE R30, R135, 0x4, R14 ;  /* 0x00000004871e7825 */ /* 0x002fe400078e020e */
[----:B------:R-:W3:Y:S04]  /*ab110*/  LDL.LU R135, [R1+0xfe0] ;  /* 0x000fe00001877983 */ /* 0x000ee80000300800 */
[----:B------:R-:W3:Y:S04]  /*ab120*/  LDL.LU R134, [R1+0x5c4] ;  /* 0x0005c40001867983 */ /* 0x000ee80000300800 */
        /* <DEDUP_REMOVED lines=27> */
[----:B-1----:R-:W-:Y:S01]  /*ab2e0*/  IMAD.WIDE R30, R233, 0x4, R14 ;  /* 0x00000004e91e7825 */ /* 0x002fe200078e020e */
[C---:B------:R-:W-:Y:S02]  /*ab2f0*/  LOP3.LUT P2, RZ, R13.reuse, 0x80000, RZ, 0xc0, !PT ;  /* 0x000800000dff7812 */ /* 0x040fe4000784c0ff */
[C---:B------:R-:W-:Y:S02]  /*ab300*/  LOP3.LUT P1, RZ, R13.reuse, 0x100000, RZ, 0xc0, !PT ;  /* 0x001000000dff7812 */ /* 0x040fe4000782c0ff */
[----:B------:R-:W-:Y:S01]  /*ab310*/  LOP3.LUT P0, RZ, R13, 0x200000, RZ, 0xc0, !PT ;  /* 0x002000000dff7812 */ /* 0x000fe2000780c0ff */
[----:B--2---:R4:W-:Y:S02]  /*ab320*/  @P5 STG.E desc[UR6][R30.64], R237 ;  /* 0x000000ed1e005986 */ /* 0x0049e4000c101906 */
[----:B----4-:R-:W-:-:S05]  /*ab330*/  IMAD.WIDE R30, R232, 0x4, R16 ;  /* 0x00000004e81e7825 */ /* 0x010fca00078e0210 */
[----:B---3--:R1:W-:Y:S02]  /*ab340*/  @P4 STG.E desc[UR6][R30.64], R228 ;  /* 0x000000e41e004986 */ /* 0x0083e4000c101906 */
        /* <DEDUP_REMOVED lines=10> */
[----:B------:R-:W3:Y:S01]  /*ab3f0*/  LDL.LU R236, [R1+0xfe8] ;  /* 0x000fe80001ec7983 */ /* 0x000ee20000300800 */
[----:B------:R-:W-:-:S03]  /*ab400*/  IMAD.WIDE R30, R241, 0x4, R16 ;  /* 0x00000004f11e7825 */ /* 0x000fc600078e0210 */
[----:B------:R-:W2:Y:S04]  /*ab410*/  LDL.LU R240, [R1+0x434] ;  /* 0x0004340001f07983 */ /* 0x000ea80000300800 */
[----:B------:R1:W-:Y:S04]  /*ab420*/  @P0 STG.E desc[UR6][R30.64], R134 ;  /* 0x000000861e000986 */ /* 0x0003e8000c101906 */
[----:B-1----:R-:W2:Y:S04]  /*ab430*/  LDL.LU R134, [R1+0x5c8] ;  /* 0x0005c80001867983 */ /* 0x002ea80000300800 */
        /* <DEDUP_REMOVED lines=12> */
[----:B------:R-:W-:-:S02]  /*ab500*/  LOP3.LUT P3, RZ, R13, 0x400000, RZ, 0xc0, !PT ;  /* 0x004000000dff7812 */ /* 0x000fc4000786c0ff */
[----:B------:R-:W-:Y:S01]  /*ab510*/  LOP3.LUT P2, RZ, R13, 0x800000, RZ, 0xc0, !PT ;  /* 0x008000000dff7812 */ /* 0x000fe2000784c0ff */
[----:B------:R-:W2:Y:S01]  /*ab520*/  LDL.LU R233, [R1+0x5e0] ;  /* 0x0005e00001e97983 */ /* 0x000ea20000300800 */
[----:B------:R-:W-:-:S03]  /*ab530*/  IMAD.WIDE R30, R241, 0x4, R14 ;  /* 0x00000004f11e7825 */ /* 0x000fc600078e020e */
[----:B------:R-:W2:Y:S01]  /*ab540*/  LDL.LU R237, [R1+0x5d0] ;  /* 0x0005d00001ed7983 */ /* 0x000ea20000300800 */
[----:B------:R-:W-:-:S03]  /*ab550*/  LOP3.LUT P1, RZ, R13, 0x1000000, RZ, 0xc0, !PT ;  /* 0x010000000dff7812 */ /* 0x000fc6000782c0ff */
[----:B------:R-:W2:Y:S01]  /*ab560*/  LDL.LU R241, [R1+0x1000] ;  /* 0x0010000001f17983 */ /* 0x000ea20000300800 */
[----:B------:R-:W-:Y:S02]  /*ab570*/  LOP3.LUT P0, RZ, R13, 0x2000000, RZ, 0xc0, !PT ;  /* 0x020000000dff7812 */ /* 0x000fe4000780c0ff */
[----:B------:R-:W-:Y:S01]  /*ab580*/  LOP3.LUT R40, R40, 0xfffffff7, RZ, 0xc0, !PT ;  /* 0xfffffff728287812 */ /* 0x000fe200078ec0ff */
[----:B----4-:R3:W-:Y:S02]  /*ab590*/  @P3 STG.E desc[UR6][R30.64], R228 ;  /* 0x000000e41e003986 */ /* 0x0107e4000c101906 */
[C---:B---3--:R-:W-:Y:S02]  /*ab5a0*/  IMAD.WIDE R30, R236.reuse, 0x4, R16 ;  /* 0x00000004ec1e7825 */ /* 0x048fe400078e0210 */
[----:B------:R-:W3:Y:S04]  /*ab5b0*/  LDL.LU R228, [R1+0x420] ;  /* 0x0004200001e47983 */ /* 0x000ee80000300800 */
[----:B--2---:R1:W-:Y:S02]  /*ab5c0*/  @P2 STG.E desc[UR6][R30.64], R232 ;  /* 0x000000e81e002986 */ /* 0x0043e4000c101906 */
[----:B-1----:R-:W-:-:S02]  /*ab5d0*/  IMAD.WIDE R30, R236, 0x4, R14 ;  /* 0x00000004ec1e7825 */ /* 0x002fc400078e020e */
[----:B------:R-:W2:Y:S04]  /*ab5e0*/  LDL.LU R232, [R1+0x5f4] ;  /* 0x0005f40001e87983 */ /* 0x000ea80000300800 */
[----:B------:R-:W4:Y:S04]  /*ab5f0*/  LDL.LU R236, [R1+0x1004] ;  /* 0x0010040001ec7983 */ /* 0x000f280000300800 */
[----:B------:R1:W-:Y:S02]  /*ab600*/  @P1 STG.E desc[UR6][R30.64], R240 ;  /* 0x000000f01e001986 */ /* 0x0003e4000c101906 */
[----:B-1----:R-:W-:-:S02]  /*ab610*/  IMAD.WIDE R30, R135, 0x4, R16 ;  /* 0x00000004871e7825 */ /* 0x002fc400078e0210 */
[----:B------:R-:W2:Y:S04]  /*ab620*/  LDL.LU R240, [R1+0x5e4] ;  /* 0x0005e40001f07983 */ /* 0x000ea80000300800 */
[----:B------:R1:W-:Y:S02]  /*ab630*/  @P0 STG.E desc[UR6][R30.64], R134 ;  /* 0x000000861e000986 */ /* 0x0003e4000c101906 */
[----:B-1----:R-:W-:Y:S02]  /*ab640*/  IMAD.WIDE R30, R135, 0x4, R14 ;  /* 0x00000004871e7825 */ /* 0x002fe400078e020e */
[----:B------:R-:W2:Y:S04]  /*ab650*/  LDL.LU R134, [R1+0x5d4] ;  /* 0x0005d40001867983 */ /* 0x000ea80000300800 */
[----:B------:R-:W2:Y:S01]  /*ab660*/  LDL.LU R135, [R1+0x1008] ;  /* 0x0010080001877983 */ /* 0x000ea20000300800 */
[----:B------:R-:W-:-:S13]  /*ab670*/  LOP3.LUT P6, RZ, R18, 0x4, RZ, 0xc0, !PT ;  /* 0x0000000412ff7812 */ /* 0x000fda00078cc0ff */
        /* <DEDUP_REMOVED lines=51> */
[----:B-1----:R-:W-:-:S05]  /*ab9b0*/  IMAD.WIDE R30, R241, 0x4, R16 ;  /* 0x00000004f11e7825 */ /* 0x002fca00078e0210 */
[----:B------:R1:W-:Y:S01]  /*ab9c0*/  @P5 STG.E desc[UR6][R30.64], R237 ;  /* 0x000000ed1e005986 */ /* 0x0003e2000c101906 */
[----:B------:R-:W-:Y:S01]  /*ab9d0*/  LOP3.LUT P2, RZ, R18, 0x40, RZ, 0xc0, !PT ;  /* 0x0000004012ff7812 */ /* 0x000fe2000784c0ff */
[----:B-1----:R-:W-:-:S05]  /*ab9e0*/  IMAD.WIDE R30, R241, 0x4, R14 ;  /* 0x00000004f11e7825 */ /* 0x002fca00078e020e */
[----:B---3--:R4:W-:Y:S01]  /*ab9f0*/  @P4 STG.E desc[UR6][R30.64], R228 ;  /* 0x000000e41e004986 */ /* 0x0089e2000c101906 */
[----:B------:R-:W-:Y:S01]  /*aba00*/  LOP3.LUT P1, RZ, R18, 0x80, RZ, 0xc0, !PT ;  /* 0x0000008012ff7812 */ /* 0x000fe2000782c0ff */
[----:B----4-:R-:W-:-:S05]  /*aba10*/  IMAD.WIDE R30, R236, 0x4, R16 ;  /* 0x00000004ec1e7825 */ /* 0x010fca00078e0210 */
[----:B--2---:R1:W-:Y:S01]  /*aba20*/  @P3 STG.E desc[UR6][R30.64], R232 ;  /* 0x000000e81e003986 */ /* 0x0043e2000c101906 */
[----:B------:R-:W-:Y:S01]  /*aba30*/  LOP3.LUT P0, RZ, R18, 0x100, RZ, 0xc0, !PT ;  /* 0x0000010012ff7812 */ /* 0x000fe2000780c0ff */
[----:B-1----:R-:W-:Y:S02]  /*aba40*/  IMAD.WIDE R30, R236, 0x4, R14 ;  /* 0x00000004ec1e7825 */ /* 0x002fe400078e020e */
[----:B------:R-:W2:Y:S04]  /*aba50*/  LDL.LU R236, [R1+0x5fc] ;  /* 0x0005fc0001ec7983 */ /* 0x000ea80000300800 */
[----:B------:R1:W-:Y:S02]  /*aba60*/  @P2 STG.E desc[UR6][R30.64], R240 ;  /* 0x000000f01e002986 */ /* 0x0003e4000c101906 */
[----:B-1----:R-:W-:-:S05]  /*aba70*/  IMAD.WIDE R30, R135, 0x4, R16 ;  /* 0x00000004871e7825 */ /* 0x002fca00078e0210 */
[----:B------:R1:W-:Y:S02]  /*aba80*/  @P1 STG.E desc[UR6][R30.64], R134 ;  /* 0x000000861e001986 */ /* 0x0003e4000c101906 */
[----:B-1----:R-:W-:Y:S02]  /*aba90*/  IMAD.WIDE R30, R135, 0x4, R14 ;  /* 0x00000004871e7825 */ /* 0x002fe400078e020e */
[----:B------:R-:W3:Y:S04]  /*abaa0*/  LDL.LU R135, [R1+0x1014] ;  /* 0x0010140001877983 */ /* 0x000ee80000300800 */
[----:B------:R-:W4:Y:S04]  /*abab0*/  LDL.LU R134, [R1+0x5ec] ;  /* 0x0005ec0001867983 */ /* 0x000f280000300800 */
[----:B------:R-:W4:Y:S04]  /*abac0*/  LDL.LU R240, [R1+0x1018] ;  /* 0x0010180001f07983 */ /* 0x000f280000300800 */
[----:B------:R1:W-:Y:S04]  /*abad0*/  @P0 STG.E desc[UR6][R30.64], R41 ;  /* 0x000000291e000986 */ /* 0x0003e8000c101906 */
[----:B-1----:R-:W2:Y:S04]  /*abae0*/  LDL.LU R41, [R1+0x2b2c] ;  /* 0x002b2c0001297983 */ /* 0x002ea80000300800 */
[----:B------:R-:W3:Y:S04]  /*abaf0*/  LDL.LU R229, [R1+0x5f8] ;  /* 0x0005f80001e57983 */ /* 0x000ee80000300800 */
[----:B------:R-:W4:Y:S04]  /*abb00*/  LDL.LU R237, [R1+0x100c] ;  /* 0x00100c0001ed7983 */ /* 0x000f280000300800 */
[----:B------:R-:W2:Y:S04]  /*abb10*/  LDL.LU R233, [R1+0x5e8] ;  /* 0x0005e80001e97983 */ /* 0x000ea80000300800 */
[----:B------:R-:W2:Y:S04]  /*abb20*/  LDL.LU R241, [R1+0x5d8] ;  /* 0x0005d80001f17983 */ /* 0x000ea80000300800 */
[----:B------:R-:W2:Y:S04]  /*abb30*/  LDL.LU R228, [R1+0x1010] ;  /* 0x0010100001e47983 */ /* 0x000ea80000300800 */
[----:B------:R-:W2:Y:S01]  /*abb40*/  LDL.LU R232, [R1+0x428] ;  /* 0x0004280001e87983 */ /* 0x000ea20000300800 */
[----:B------:R-:W-:-:S02]  /*abb50*/  LOP3.LUT P3, RZ, R18, 0x200, RZ, 0xc0, !PT ;  /* 0x0000020012ff7812 */ /* 0x000fc4000786c0ff */
[----:B------:R-:W-:Y:S02]  /*abb60*/  LOP3.LUT P6, RZ, R18, 0x200000, RZ, 0xc0, !PT ;  /* 0x0020000012ff7812 */ /* 0x000fe400078cc0ff */
[----:B------:R-:W-:Y:S02]  /*abb70*/  LOP3.LUT R40, R40, 0xfffffffe, RZ, 0xc0, !PT ;  /* 0xfffffffe28287812 */ /* 0x000fe400078ec0ff */
[C---:B------:R-:W-:Y:S02]  /*abb80*/  LOP3.LUT P2, RZ, R18.reuse, 0x400, RZ, 0xc0, !PT ;  /* 0x0000040012ff7812 */ /* 0x040fe4000784c0ff */
[C---:B------:R-:W-:Y:S02]  /*abb90*/  LOP3.LUT P1, RZ, R18.reuse, 0x800, RZ, 0xc0, !PT ;  /* 0x0000080012ff7812 */ /* 0x040fe4000782c0ff */
[----:B------:R-:W-:Y:S01]  /*abba0*/  LOP3.LUT P0, RZ, R18, 0x1000, RZ, 0xc0, !PT ;  /* 0x0000100012ff7812 */ /* 0x000fe2000780c0ff */
[----:B----4-:R-:W-:-:S05]  /*abbb0*/  IMAD.WIDE R30, R237, 0x4, R16 ;  /* 0x00000004ed1e7825 */ /* 0x010fca00078e0210 */
[----:B---3--:R1:W-:Y:S02]  /*abbc0*/  @P3 STG.E desc[UR6][R30.64], R229 ;  /* 0x000000e51e003986 */ /* 0x0083e4000c101906 */
[----:B-1----:R-:W-:Y:S02]  /*abbd0*/  IMAD.WIDE R30, R237, 0x4, R14 ;  /* 0x00000004ed1e7825 */ /* 0x002fe400078e020e */
[----:B------:R-:W3:Y:S04]  /*abbe0*/  LDL.LU R237, [R1+0x5dc] ;  /* 0x0005dc0001ed7983 */ /* 0x000ee80000300800 */
[----:B------:R-:W4:Y:S04]  /*abbf0*/  LDL.LU R239, [R1+0x42c] ;  /* 0x00042c0001ef7983 */ /* 0x000f280000300800 */
[----:B------:R-:W4:Y:S04]  /*abc00*/  LDL.LU R243, [R1+0x660] ;  /* 0x0006600001f37983 */ /* 0x000f280000300800 */
[----:B------:R-:W4:Y:S04]  /*abc10*/  LDL.LU R230, [R1+0x101c] ;  /* 0x00101c0001e67983 */ /* 0x000f280000300800 */
[----:B------:R-:W4:Y:S04]  /*abc20*/  LDL.LU R234, [R1+0x620] ;  /* 0x0006200001ea7983 */ /* 0x000f280000300800 */
[----:B------:R-:W4:Y:S04]  /*abc30*/  LDL.LU R238, [R1+0x600] ;  /* 0x0006000001ee7983 */ /* 0x000f280000300800 */
[----:B------:R-:W4:Y:S01]  /*abc40*/  LDL.LU R242, [R1+0x1020] ;  /* 0x0010200001f27983 */ /* 0x000f220000300800 */
[----:B--2---:R-:W-:-:S03]  /*abc50*/  LOP3.LUT R41, R41, 0xf7ffffff, RZ, 0xc0, !PT ;  /* 0xf7ffffff29297812 */ /* 0x004fc600078ec0ff */
[----:B------:R1:W-:Y:S01]  /*abc60*/  @P2 STG.E desc[UR6][R30.64], R233 ;  /* 0x000000e91e002986 */ /* 0x0003e2000c101906 */
[----:B------:R-:W-:Y:S02]  /*abc70*/  @P6 LOP3.LUT R41, R41, 0x8000000, RZ, 0xfc, !PT ;  /* 0x0800000029296812 */ /* 0x000fe400078efcff */
[----:B------:R-:W-:Y:S01]  /*abc80*/  LOP3.LUT P6, RZ, R18, 0x100000, RZ, 0xc0, !PT ;  /* 0x0010000012ff7812 */ /* 0x000fe200078cc0ff */
[----:B------:R-:W2:Y:S01]  /*abc90*/  LDL.LU R229, [R1+0x664] ;  /* 0x0006640001e57983 */ /* 0x000ea20000300800 */
[----:B------:R-:W-:Y:S01]  /*abca0*/  LOP3.LUT R41, R41, 0xefffffff, RZ, 0xc0, !PT ;  /* 0xefffffff29297812 */ /* 0x000fe200078ec0ff */
[----:B-1----:R-:W-:Y:S02]  /*abcb0*/  IMAD.WIDE R30, R228, 0x4, R16 ;  /* 0x00000004e41e7825 */ /* 0x002fe400078e0210 */
[----:B------:R-:W2:Y:S08]  /*abcc0*/  LDL.LU R233, [R1+0x1024] ;  /* 0x0010240001e97983 */ /* 0x000eb00000300800 */
        /* <DEDUP_REMOVED lines=21> */
[----:B------:R-:W2:Y:S04]  /*abe20*/  LDL.LU R241, [R1+0x624] ;  /* 0x0006240001f17983 */ /* 0x000ea80000300800 */
[----:B------:R1:W-:Y:S02]  /*abe30*/  @P0 STG.E desc[UR6][R30.64], R232 ;  /* 0x000000e81e000986 */ /* 0x0003e4000c101906 */
[----:B-1----:R-:W-:Y:S02]  /*abe40*/  IMAD.WIDE R30, R135, 0x4, R16 ;  /* 0x00000004871e7825 */ /* 0x002fe400078e0210 */
[----:B------:R-:W2:Y:S04]  /*abe50*/  LDL.LU R232, [R1+0x1028] ;  /* 0x0010280001e87983 */ /* 0x000ea80000300800 */
[----:B------:R1:W-:Y:S01]  /*abe60*/  @P6 STG.E desc[UR6][R30.64], R236 ;  /* 0x000000ec1e006986 */ /* 0x0003e2000c101906 */
[----:B------:R-:W-:-:S03]  /*abe70*/  LOP3.LUT P6, RZ, R40, 0x4, RZ, 0xc0, !PT ;  /* 0x0000000428ff7812 */ /* 0x000fc600078cc0ff */
[----:B------:R-:W2:Y:S01]  /*abe80*/  LDL.LU R228, [R1+0x604] ;  /* 0x0006040001e47983 */ /* 0x000ea20000300800 */
[----:B-1----:R-:W-:-:S03]  /*abe90*/  IMAD.WIDE R30, R135, 0x4, R14 ;  /* 0x00000004871e7825 */ /* 0x002fc600078e020e */
[----:B------:R-:W2:Y:S06]  /*abea0*/  LDL.LU R236, [R1+0x414] ;  /* 0x0004140001ec7983 */ /* 0x000eac0000300800 */
[----:B------:R1:W-:Y:S01]  /*abeb0*/  @P6 STG.E desc[UR6][R30.64], R134 ;  /* 0x000000861e006986 */ /* 0x0003e2000c101906 */
[----:B------:R-:W-:-:S03]  /*abec0*/  LOP3.LUT P6, RZ, R40, 0x2, RZ, 0xc0, !PT ;  /* 0x0000000228ff7812 */ /* 0x000fc600078cc0ff */
[----:B------:R-:W2:Y:S01]  /*abed0*/  LDL.LU R135, [R1+0x102c] ;  /* 0x00102c0001877983 */ /* 0x000ea20000300800 */
[----:B-1----:R-:W-:-:S03]  /*abee0*/  IMAD.WIDE R30, R240, 0x4, R16 ;  /* 0x00000004f01e7825 */ /* 0x002fc600078e0210 */
[----:B------:R-:W2:Y:S06]  /*abef0*/  LDL.LU R134, [R1+0x668] ;  /* 0x0006680001867983 */ /* 0x000eac0000300800 */
[----:B---3--:R1:W-:Y:S01]  /*abf00*/  @P6 STG.E desc[UR6][R30.64], R237 ;  /* 0x000000ed1e006986 */ /* 0x0083e2000c101906 */
[----:B------:R-:W-:Y:S01]  /*abf10*/  LOP3.LUT P6, RZ, R40, 0x1, RZ, 0xc0, !PT ;  /* 0x0000000128ff7812 */ /* 0x000fe200078cc0ff */
[----:B-1----:R-:W-:Y:S02]  /*abf20*/  IMAD.WIDE R30, R240, 0x4, R14 ;  /* 0x00000004f01e7825 */ /* 0x002fe400078e020e */
[----:B------:R-:W3:Y:S10]  /*abf30*/  LDL.LU R237, [R1+0x1030] ;  /* 0x0010300001ed7983 */ /* 0x000ef40000300800 */
[----:B----4-:R1:W-:Y:S01]  /*abf40*/  @P6 STG.E desc[UR6][R30.64], R239 ;  /* 0x000000ef1e006986 */ /* 0x0103e2000c101906 */
        /* <DEDUP_REMOVED lines=13> */
[----:B-1----:R-:W3:Y:S01]  /*ac020*/  LDL.LU R19, [R1+0x2b28] ;  /* 0x002b280001137983 */ /* 0x002ee20000300800 */
[----:B------:R-:W-:Y:S02]  /*ac030*/  LOP3.LUT P6, RZ, R41, 0x8000000, RZ, 0xc0, !PT ;  /* 0x0800000029ff7812 */ /* 0x000fe400078cc0ff */
[C---:B------:R-:W-:Y:S01]  /*ac040*/  LOP3.LUT P5, RZ, R18.reuse, 0x400000, RZ, 0xc0, !PT ;  /* 0x0040000012ff7812 */ /* 0x040fe200078ac0ff */
[----:B--2---:R-:W-:Y:S01]  /*ac050*/  IMAD.WIDE R30, R233, 0x4, R16 ;  /* 0x00000004e91e7825 */ /* 0x004fe200078e0210 */
[C---:B------:R-:W-:Y:S02]  /*ac060*/  LOP3.LUT P4, RZ, R18.reuse, 0x800000, RZ, 0xc0, !PT ;  /* 0x0080000012ff7812 */ /* 0x040fe4000788c0ff */
[----:B------:R-:W-:-:S07]  /*ac070*/  LOP3.LUT P3, RZ, R18, 0x1000000, RZ, 0xc0, !PT ;  /* 0x0100000012ff7812 */ /* 0x000fce000786c0ff */
[----:B------:R1:W-:Y:S01]  /*ac080*/  @P6 STG.E desc[UR6][R30.64], R229 ;  /* 0x000000e51e006986 */ /* 0x0003e2000c101906 */
[C---:B------:R-:W-:Y:S01]  /*ac090*/  LOP3.LUT P2, RZ, R18.reuse, 0x2000000, RZ, 0xc0, !PT ;  /* 0x0200000012ff7812 */ /* 0x040fe2000784c0ff */
[----:B-1----:R-:W-:Y:S01]  /*ac0a0*/  IMAD.WIDE R30, R233, 0x4, R14 ;  /* 0x00000004e91e7825 */ /* 0x002fe200078e020e */
[----:B------:R-:W-:-:S04]  /*ac0b0*/  LOP3.LUT P1, RZ, R18, 0x4000000, RZ, 0xc0, !PT ;  /* 0x0400000012ff7812 */ /* 0x000fc8000782c0ff */
        /* <DEDUP_REMOVED lines=8> */
[----:B------:R-:W2:Y:S04]  /*ac140*/  LDL.LU R134, [R1+0x1038] ;  /* 0x0010380001867983 */ /* 0x000ea80000300800 */
[----:B------:R-:W2:Y:S01]  /*ac150*/  LDL.LU R135, [R1+0x41c] ;  /* 0x00041c0001877983 */ /* 0x000ea20000300800 */
[----:B------:R-:W-:-:S03]  /*ac160*/  LOP3.LUT P0, RZ, R18, 0x8000000, RZ, 0xc0, !PT ;  /* 0x0800000012ff7812 */ /* 0x000fc6000780c0ff */
[----:B---3--:R1:W-:Y:S04]  /*ac170*/  @P1 STG.E desc[UR6][R30.64], R19 ;  /* 0x000000131e001986 */ /* 0x0083e8000c101906 */
[----:B-1----:R-:W3:Y:S04]  /*ac180*/  LDL.LU R19, [R1+0x2b24] ;  /* 0x002b240001137983 */ /* 0x002ee80000300800 */
[----:B------:R-:W2:Y:S04]  /*ac190*/  LDL.LU R241, [R1+0x418] ;  /* 0x0004180001f17983 */ /* 0x000ea80000300800 */
[----:B------:R-:W2:Y:S04]  /*ac1a0*/  LDL.LU R228, [R1+0x66c] ;  /* 0x00066c0001e47983 */ /* 0x000ea80000300800 */
[----:B------:R-:W2:Y:S01]  /*ac1b0*/  LDL.LU R232, [R1+0x1034] ;  /* 0x0010340001e87983 */ /* 0x000ea20000300800 */
[----:B------:R-:W-:-:S03]  /*ac1c0*/  IMAD.WIDE R30, R237, 0x4, R16 ;  /* 0x00000004ed1e7825 */ /* 0x000fc600078e0210 */
[----:B------:R-:W2:Y:S04]  /*ac1d0*/  LDL.LU R236, [R1+0x62c] ;  /* 0x00062c0001ec7983 */ /* 0x000ea80000300800 */
[----:B----4-:R1:W-:Y:S04]  /*ac1e0*/  @P0 STG.E desc[UR6][R30.64], R240 ;  /* 0x000000f01e000986 */ /* 0x0103e8000c101906 */
        /* <DEDUP_REMOVED lines=13> */
[C---:B------:R-:W-:Y:S02]  /*ac2c0*/  LOP3.LUT P3, RZ, R18.reuse, 0x10000000, RZ, 0xc0, !PT ;  /* 0x1000000012ff7812 */ /* 0x040fe4000786c0ff */
[C---:B------:R-:W-:Y:S01]  /*ac2d0*/  LOP3.LUT P2, RZ, R18.reuse, 0x20000000, RZ, 0xc0, !PT ;  /* 0x2000000012ff7812 */ /* 0x040fe2000784c0ff */
[----:B------:R-:W-:Y:S01]  /*ac2e0*/  IMAD.WIDE R30, R237, 0x4, R14 ;  /* 0x00000004ed1e7825 */ /* 0x000fe200078e020e */
[C---:B------:R-:W-:Y:S01]  /*ac2f0*/  LOP3.LUT P1, RZ, R18.reuse, 0x40000000, RZ, 0xc0, !PT ;  /* 0x4000000012ff7812 */ /* 0x040fe2000782c0ff */
[----:B------:R-:W4:Y:S01]  /*ac300*/  LDL.LU R237, [R1+0x6d8] ;  /* 0x0006d80001ed7983 */ /* 0x000f220000300800 */
[----:B------:R-:W-:Y:S02]  /*ac310*/  LOP3.LUT P0, RZ, R18, 0x80000000, RZ, 0xc0, !PT ;  /* 0x8000000012ff7812 */ /* 0x000fe4000780c0ff */
[----:B---3--:R-:W-:-:S13]  /*ac320*/  LOP3.LUT P6, RZ, R19, 0x200, RZ, 0xc0, !PT ;  /* 0x0000020013ff7812 */ /* 0x008fda00078cc0ff */
        /* <DEDUP_REMOVED lines=22> */
[----:B------:R-:W-:Y:S01]  /*ac490*/  LOP3.LUT R41, R41, 0xfbffffff, RZ, 0xc0, !PT ;  /* 0xfbffffff29297812 */ /* 0x000fe200078ec0ff */
[----:B------:R-:W2:Y:S04]  /*ac4a0*/  LDL.LU R241, [R1+0x104c] ;  /* 0x00104c0001f17983 */ /* 0x000ea80000300800 */
[----:B------:R1:W-:Y:S06]  /*ac4b0*/  @P2 STG.E desc[UR6][R30.64], R228 ;  /* 0x000000e41e002986 */ /* 0x0003ec000c101906 */
[----:B------:R-:W-:-:S02]  /*ac4c0*/  @P6 LOP3.LUT R41, R41, 0x4000000, RZ, 0xfc, !PT ;  /* 0x0400000029296812 */ /* 0x000fc400078efcff */
[----:B------:R-:W-:Y:S01]  /*ac4d0*/  LOP3.LUT P6, RZ, R19, 0x1, RZ, 0xc0, !PT ;  /* 0x0000000113ff7812 */ /* 0x000fe200078cc0ff */
[----:B-1----:R-:W-:Y:S01]  /*ac4e0*/  IMAD.WIDE R30, R232, 0x4, R14 ;  /* 0x00000004e81e7825 */ /* 0x002fe200078e020e */
[----:B------:R-:W3:Y:S04]  /*ac4f0*/  LDL.LU R228, [R1+0x6a8] ;  /* 0x0006a80001e47983 */ /* 0x000ee80000300800 */
[----:B------:R1:W-:Y:S04]  /*ac500*/  @P1 STG.E desc[UR6][R30.64], R236 ;  /* 0x000000ec1e001986 */ /* 0x0003e8000c101906 */
[----:B------:R-:W3:Y:S01]  /*ac510*/  LDL.LU R232, [R1+0x688] ;  /* 0x0006880001e87983 */ /* 0x000ee20000300800 */
[----:B-1----:R-:W-:-:S03]  /*ac520*/  IMAD.WIDE R30, R134, 0x4, R16 ;  /* 0x00000004861e7825 */ /* 0x002fc600078e0210 */
[----:B------:R-:W3:Y:S04]  /*ac530*/  LDL.LU R236, [R1+0x1630] ;  /* 0x0016300001ec7983 */ /* 0x000ee80000300800 */
[----:B----4-:R1:W-:Y:S02]  /*ac540*/  @P0 STG.E desc[UR6][R30.64], R240 ;  /* 0x000000f01e000986 */ /* 0x0103e4000c101906 */
[----:B-1----:R-:W-:Y:S02]  /*ac550*/  IMAD.WIDE R30, R134, 0x4, R14 ;  /* 0x00000004861e7825 */ /* 0x002fe400078e020e */
[----:B------:R-:W4:Y:S04]  /*ac560*/  LDL.LU R240, [R1+0x3f8] ;  /* 0x0003f80001f07983 */ /* 0x000f280000300800 */
[----:B------:R1:W-:Y:S01]  /*ac570*/  @P6 STG.E desc[UR6][R30.64], R135 ;  /* 0x000000871e006986 */ /* 0x0003e2000c101906 */
[----:B------:R-:W-:-:S03]  /*ac580*/  LOP3.LUT P6, RZ, R41, 0x4000000, RZ, 0xc0, !PT ;  /* 0x0400000029ff7812 */ /* 0x000fc600078cc0ff */
[----:B------:R-:W4:Y:S01]  /*ac590*/  LDL.LU R134, [R1+0x6dc] ;  /* 0x0006dc0001867983 */ /* 0x000f220000300800 */
[----:B-1----:R-:W-:-:S03]  /*ac5a0*/  IMAD.WIDE R30, R231, 0x4, R16 ;  /* 0x00000004e71e7825 */ /* 0x002fc600078e0210 */
[----:B------:R-:W4:Y:S06]  /*ac5b0*/  LDL.LU R135, [R1+0x1634] ;  /* 0x0016340001877983 */ /* 0x000f2c0000300800 */
        /* <DEDUP_REMOVED lines=23> */
[C---:B------:R-:W-:Y:S02]  /*ac730*/  LOP3.LUT P5, RZ, R19.reuse, 0x400, RZ, 0xc0, !PT ;  /* 0x0000040013ff7812 */ /* 0x040fe400078ac0ff */
[C---:B------:R-:W-:Y:S02]  /*ac740*/  LOP3.LUT P4, RZ, R19.reuse, 0x2000, RZ, 0xc0, !PT ;  /* 0x0000200013ff7812 */ /* 0x040fe4000788c0ff */
[C---:B------:R-:W-:Y:S02]  /*ac750*/  LOP3.LUT P3, RZ, R19.reuse, 0x4000, RZ, 0xc0, !PT ;  /* 0x0000400013ff7812 */ /* 0x040fe4000786c0ff */
[----:B------:R-:W-:-:S02]  /*ac760*/  LOP3.LUT P2, RZ, R19, 0x10000, RZ, 0xc0, !PT ;  /* 0x0001000013ff7812 */ /* 0x000fc4000784c0ff */
[C---:B------:R-:W-:Y:S02]  /*ac770*/  LOP3.LUT P1, RZ, R19.reuse, 0x40000, RZ, 0xc0, !PT ;  /* 0x0004000013ff7812 */ /* 0x040fe4000782c0ff */
[----:B------:R-:W-:Y:S01]  /*ac780*/  LOP3.LUT P0, RZ, R19, 0x100000, RZ, 0xc0, !PT ;  /* 0x0010000013ff7812 */ /* 0x000fe2000780c0ff */
[----:B--2---:R-:W-:-:S05]  /*ac790*/  IMAD.WIDE R30, R241, 0x4, R16 ;  /* 0x00000004f11e7825 */ /* 0x004fca00078e0210 */
[----:B------:R1:W-:Y:S02]  /*ac7a0*/  @P5 STG.E desc[UR6][R30.64], R237 ;  /* 0x000000ed1e005986 */ /* 0x0003e4000c101906 */
[----:B-1----:R-:W-:-:S05]  /*ac7b0*/  IMAD.WIDE R30, R241, 0x4, R14 ;  /* 0x00000004f11e7825 */ /* 0x002fca00078e020e */
[----:B---3--:R1:W-:Y:S02]  /*ac7c0*/  @P4 STG.E desc[UR6][R30.64], R228 ;  /* 0x000000e41e004986 */ /* 0x0083e4000c101906 */
[----:B-1----:R-:W-:-:S05]  /*ac7d0*/  IMAD.WIDE R30, R236, 0x4, R16 ;  /* 0x00000004ec1e7825 */ /* 0x002fca00078e0210 */
[----:B------:R1:W-:Y:S02]  /*ac7e0*/  @P3 STG.E desc[UR6][R30.64], R232 ;  /* 0x000000e81e003986 */ /* 0x0003e4000c101906 */
[----:B-1----:R-:W-:-:S05]  /*ac7f0*/  IMAD.WIDE R30, R236, 0x4, R14 ;  /* 0x00000004ec1e7825 */ /* 0x002fca00078e020e */
[----:B----4-:R1:W-:Y:S02]  /*ac800*/  @P2 STG.E desc[UR6][R30.64], R240 ;  /* 0x000000f01e002986 */ /* 0x0103e4000c101906 */
[----:B-1----:R-:W-:-:S05]  /*ac810*/  IMAD.WIDE R30, R135, 0x4, R16 ;  /* 0x00000004871e7825 */ /* 0x002fca00078e0210 */
[----:B------:R1:W-:Y:S02]  /*ac820*/  @P1 STG.E desc[UR6][R30.64], R134 ;  /* 0x000000861e001986 */ /* 0x0003e4000c101906 */
[----:B-1----:R-:W-:-:S05]  /*ac830*/  IMAD.WIDE R30, R135, 0x4, R14 ;  /* 0x00000004871e7825 */ /* 0x002fca00078e020e */
[----:B------:R1:W-:Y:S04]  /*ac840*/  @P0 STG.E desc[UR6][R30.64], R20 ;  /* 0x000000141e000986 */ /* 0x0003e8000c101906 */
[----:B-1----:R-:W2:Y:S04]  /*ac850*/  LDL.LU R20, [R1+0x2b1c] ;  /* 0x002b1c0001147983 */ /* 0x002ea80000300800 */
        /* <DEDUP_REMOVED lines=8> */
[----:B------:R-:W3:Y:S01]  /*ac8e0*/  LDL.LU R248, [R1+0x3d0] ;  /* 0x0003d00001f87983 */ /* 0x000ee20000300800 */
        /* <DEDUP_REMOVED lines=9> */
[----:B------:R-:W-:-:S03]  /*ac980*/  LOP3.LUT P3, RZ, R19, 0x200000, RZ, 0xc0, !PT ;  /* 0x0020000013ff7812 */ /* 0x000fc6000786c0ff */
[----:B------:R-:W3:Y:S01]  /*ac990*/  LDL.LU R229, [R1+0x718] ;  /* 0x0007180001e57983 */ /* 0x000ee20000300800 */
[----:B------:R-:W-:-:S03]  /*ac9a0*/  LOP3.LUT P2, RZ, R19, 0x1000000, RZ, 0xc0, !PT ;  /* 0x0100000013ff7812 */ /* 0x000fc6000784c0ff */
[----:B------:R-:W3:Y:S01]  /*ac9b0*/  LDL.LU R233, [R1+0x6f8] ;  /* 0x0006f80001e97983 */ /* 0x000ee20000300800 */
[----:B------:R-:W-:-:S03]  /*ac9c0*/  LOP3.LUT P1, RZ, R19, 0x2000000, RZ, 0xc0, !PT ;  /* 0x0200000013ff7812 */ /* 0x000fc6000782c0ff */
[----:B------:R-:W3:Y:S01]  /*ac9d0*/  LDL.LU R237, [R1+0x1654] ;  /* 0x0016540001ed7983 */ /* 0x000ee20000300800 */
[----:B------:R-:W-:Y:S02]  /*ac9e0*/  LOP3.LUT P0, RZ, R19, 0x8000000, RZ, 0xc0, !PT ;  /* 0x0800000013ff7812 */ /* 0x000fe4000780c0ff */
        /* <DEDUP_REMOVED lines=20> */
[----:B---3--:R1:W-:Y:S05]  /*acb30*/  @P3 STG.E desc[UR6][R30.64], R228 ;  /* 0x000000e41e003986 */ /* 0x0083ea000c101906 */
[----:B------:R-:W-:Y:S02]  /*acb40*/  @P6 LOP3.LUT R41, R41, 0x20000, RZ, 0xfc, !PT ;  /* 0x0002000029296812 */ /* 0x000fe400078efcff */
[----:B------:R-:W-:Y:S01]  /*acb50*/  LOP3.LUT P6, RZ, R19, 0x80000000, RZ, 0xc0, !PT ;  /* 0x8000000013ff7812 */ /* 0x000fe200078cc0ff */
[----:B-1----:R-:W-:Y:S01]  /*acb60*/  IMAD.WIDE R30, R232, 0x4, R14 ;  /* 0x00000004e81e7825 */ /* 0x002fe200078e020e */
[----:B------:R-:W-:Y:S01]  /*acb70*/  LOP3.LUT R41, R41, 0xfffbffff, RZ, 0xc0, !PT ;  /* 0xfffbffff29297812 */ /* 0x000fe200078ec0ff */
[----:B------:R-:W2:Y:S04]  /*acb80*/  LDL.LU R228, [R1+0x3d8] ;  /* 0x0003d80001e47983 */ /* 0x000ea80000300800 */
[----:B------:R1:W-:Y:S06]  /*acb90*/  @P2 STG.E desc[UR6][R30.64], R236 ;  /* 0x000000ec1e002986 */ /* 0x0003ec000c101906 */
[----:B------:R-:W-:Y:S01]  /*acba0*/  @P6 LOP3.LUT R41, R41, 0x40000, RZ, 0xfc, !PT ;  /* 0x0004000029296812 */ /* 0x000fe200078efcff */
[----:B------:R-:W3:Y:S01]  /*acbb0*/  LDL.LU R232, [R1+0x73c] ;  /* 0x00073c0001e87983 */ /* 0x000ee20000300800 */
[----:B------:R-:W-:Y:S01]  /*acbc0*/  LOP3.LUT P6, RZ, R19, 0x20000000, RZ, 0xc0, !PT ;  /* 0x2000000013ff7812 */ /* 0x000fe200078cc0ff */
[----:B-1----:R-:W-:-:S02]  /*acbd0*/  IMAD.WIDE R30, R135, 0x4, R16 ;  /* 0x00000004871e7825 */ /* 0x002fc400078e0210 */
[----:B------:R-:W4:Y:S04]  /*acbe0*/  LDL.LU R236, [R1+0x1658] ;  /* 0x0016580001ec7983 */ /* 0x000f280000300800 */
[----:B------:R1:W-:Y:S02]  /*acbf0*/  @P1 STG.E desc[UR6][R30.64], R240 ;  /* 0x000000f01e001986 */ /* 0x0003e4000c101906 */
[----:B-1----:R-:W-:Y:S02]  /*acc00*/  IMAD.WIDE R30, R135, 0x4, R14 ;  /* 0x00000004871e7825 */ /* 0x002fe400078e020e */
[----:B------:R-:W3:Y:S04]  /*acc10*/  LDL.LU R240, [R1+0x71c] ;  /* 0x00071c0001f07983 */ /* 0x000ee80000300800 */
[----:B------:R1:W-:Y:S04]  /*acc20*/  @P0 STG.E desc[UR6][R30.64], R244 ;  /* 0x000000f41e000986 */ /* 0x0003e8000c101906 */
[----:B------:R-:W3:Y:S01]  /*acc30*/  LDL.LU R135, [R1+0x165c] ;  /* 0x00165c0001877983 */ /* 0x000ee20000300800 */
[----:B-1----:R-:W-:-:S05]  /*acc40*/  IMAD.WIDE R30, R134, 0x4, R16 ;  /* 0x00000004861e7825 */ /* 0x002fca00078e0210 */
[----:B------:R1:W-:Y:S02]  /*acc50*/  @P6 STG.E desc[UR6][R30.64], R241 ;  /* 0x000000f11e006986 */ /* 0x0003e4000c101906 */
[----:B-1----:R-:W-:Y:S02]  /*acc60*/  IMAD.WIDE R30, R134, 0x4, R14 ;  /* 0x00000004861e7825 */ /* 0x002fe400078e020e */
        /* <DEDUP_REMOVED lines=43> */
[----:B------:R-:W3:Y:S04]  /*acf20*/  LDL.LU R135, [R1+0x1668] ;  /* 0x0016680001877983 */ /* 0x000ee80000300800 */
[----:B------:R1:W-:Y:S04]  /*acf30*/  @P0 STG.E desc[UR6][R30.64], R22 ;  /* 0x000000161e000986 */ /* 0x0003e8000c101906 */
[----:B-1----:R-:W4:Y:S04]  /*acf40*/  LDL.LU R22, [R1+0x2b14] ;  /* 0x002b140001167983 */ /* 0x002f280000300800 */
[----:B------:R-:W2:Y:S04]  /*acf50*/  LDL.LU R228, [R1+0x9a0] ;  /* 0x0009a00001e47983 */ /* 0x000ea80000300800 */
        /* <DEDUP_REMOVED lines=17> */
[----:B------:R-:W-:Y:S01]  /*ad070*/  LOP3.LUT P2, RZ, R20, 0x4000000, RZ, 0xc0, !PT ;  /* 0x0400000014ff7812 */ /* 0x000fe2000784c0ff */
[----:B------:R-:W3:Y:S01]  /*ad080*/  LDL.LU R233, [R1+0x9ac] ;  /* 0x0009ac0001e97983 */ /* 0x000ee20000300800 */
[----:B------:R-:W-:-:S03]  /*ad090*/  IMAD.WIDE R30, R241, 0x4, R14 ;  /* 0x00000004f11e7825 */ /* 0x000fc600078e020e */
[----:B------:R-:W3:Y:S01]  /*ad0a0*/  LDL.LU R237, [R1+0x84c] ;  /* 0x00084c0001ed7983 */ /* 0x000ee20000300800 */
[----:B------:R-:W-:-:S03]  /*ad0b0*/  LOP3.LUT P1, RZ, R20, 0x10000000, RZ, 0xc0, !PT ;  /* 0x1000000014ff7812 */ /* 0x000fc6000782c0ff */
[----:B------:R-:W3:Y:S01]  /*ad0c0*/  LDL.LU R241, [R1+0x167c] ;  /* 0x00167c0001f17983 */ /* 0x000ee20000300800 */
[----:B------:R-:W-:Y:S02]  /*ad0d0*/  LOP3.LUT P0, RZ, R20, 0x40000000, RZ, 0xc0, !PT ;  /* 0x4000000014ff7812 */ /* 0x000fe4000780c0ff */
[----:B------:R-:W-:Y:S01]  /*ad0e0*/  LOP3.LUT R41, R41, 0xfffffff7, RZ, 0xc0, !PT ;  /* 0xfffffff729297812 */ /* 0x000fe200078ec0ff */
[----:B--2---:R4:W-:Y:S02]  /*ad0f0*/  @P3 STG.E desc[UR6][R30.64], R228 ;  /* 0x000000e41e003986 */ /* 0x0049e4000c101906 */
[C---:B----4-:R-:W-:Y:S02]  /*ad100*/  IMAD.WIDE R30, R236.reuse, 0x4, R16 ;  /* 0x00000004ec1e7825 */ /* 0x050fe400078e0210 */
[----:B------:R-:W2:Y:S04]  /*ad110*/  LDL.LU R228, [R1+0x3cc] ;  /* 0x0003cc0001e47983 */ /* 0x000ea80000300800 */
[----:B---3--:R1:W-:Y:S02]  /*ad120*/  @P2 STG.E desc[UR6][R30.64], R232 ;  /* 0x000000e81e002986 */ /* 0x0083e4000c101906 */
[----:B-1----:R-:W-:-:S02]  /*ad130*/  IMAD.WIDE R30, R236, 0x4, R14 ;  /* 0x00000004ec1e7825 */ /* 0x002fc400078e020e */
[----:B------:R-:W3:Y:S04]  /*ad140*/  LDL.LU R232, [R1+0x9c0] ;  /* 0x0009c00001e87983 */ /* 0x000ee80000300800 */
[----:B------:R-:W4:Y:S04]  /*ad150*/  LDL.LU R236, [R1+0x1680] ;  /* 0x0016800001ec7983 */ /* 0x000f280000300800 */
[----:B------:R1:W-:Y:S02]  /*ad160*/  @P1 STG.E desc[UR6][R30.64], R240 ;  /* 0x000000f01e001986 */ /* 0x0003e4000c101906 */
[----:B-1----:R-:W-:-:S02]  /*ad170*/  IMAD.WIDE R30, R135, 0x4, R16 ;  /* 0x00000004871e7825 */ /* 0x002fc400078e0210 */
[----:B------:R-:W3:Y:S04]  /*ad180*/  LDL.LU R240, [R1+0x990] ;  /* 0x0009900001f07983 */ /* 0x000ee80000300800 */
[----:B------:R1:W-:Y:S02]  /*ad190*/  @P0 STG.E desc[UR6][R30.64], R134 ;  /* 0x000000861e000986 */ /* 0x0003e4000c101906 */
[----:B-1----:R-:W-:Y:S02]  /*ad1a0*/  IMAD.WIDE R30, R135, 0x4, R14 ;  /* 0x00000004871e7825 */ /* 0x002fe400078e020e */
[----:B------:R-:W3:Y:S04]  /*ad1b0*/  LDL.LU R134, [R1+0x980] ;  /* 0x0009800001867983 */ /* 0x000ee80000300800 */
[----:B------:R-:W3:Y:S01]  /*ad1c0*/  LDL.LU R135, [R1+0x1684] ;  /* 0x0016840001877983 */ /* 0x000ee20000300800 */
        /* <DEDUP_REMOVED lines=56> */
[----:B--2---:R4:W-:Y:S01]  /*ad550*/  @P4 STG.E desc[UR6][R30.64], R228 ;  /* 0x000000e41e004986 */ /* 0x0049e2000c101906 */
[----:B------:R-:W-:Y:S01]  /*ad560*/  LOP3.LUT P1, RZ, R21, 0x10000, RZ, 0xc0, !PT ;  /* 0x0001000015ff7812 */ /* 0x000fe2000782c0ff */
[----:B----4-:R-:W-:-:S05]  /*ad570*/  IMAD.WIDE R30, R236, 0x4, R16 ;  /* 0x00000004ec1e7825 */ /* 0x010fca00078e0210 */
[----:B---3--:R1:W-:Y:S01]  /*ad580*/  @P3 STG.E desc[UR6][R30.64], R232 ;  /* 0x000000e81e003986 */ /* 0x0083e2000c101906 */
[----:B------:R-:W-:Y:S01]  /*ad590*/  LOP3.LUT P0, RZ, R21, 0x40000, RZ, 0xc0, !PT ;  /* 0x0004000015ff7812 */ /* 0x000fe2000780c0ff */
        /* <DEDUP_REMOVED lines=12> */
[----:B------:R-:W4:Y:S04]  /*ad660*/  LDL.LU R232, [R1+0x984] ;  /* 0x0009840001e87983 */ /* 0x000f280000300800 */
[----:B------:R-:W4:Y:S04]  /*ad670*/  LDL.LU R236, [R1+0x168c] ;  /* 0x00168c0001ec7983 */ /* 0x000f280000300800 */
[----:B------:R-:W4:Y:S01]  /*ad680*/  LDL.LU R240, [R1+0x394] ;  /* 0x0003940001f07983 */ /* 0x000f220000300800 */
[----:B------:R-:W-:-:S02]  /*ad690*/  LOP3.LUT P6, RZ, R22, 0x80000000, RZ, 0xc0, !PT ;  /* 0x8000000016ff7812 */ /* 0x000fc400078cc0ff */
[----:B------:R-:W-:Y:S01]  /*ad6a0*/  LOP3.LUT R18, R18, 0xf7ffffff, RZ, 0xc0, !PT ;  /* 0xf7ffffff12127812 */ /* 0x000fe200078ec0ff */
[----:B------:R-:W4:Y:S04]  /*ad6b0*/  LDL.LU R249, [R1+0x998] ;  /* 0x0009980001f97983 */ /* 0x000f280000300800 */
[----:B------:R-:W4:Y:S04]  /*ad6c0*/  LDL.LU R244, [R1+0x988] ;  /* 0x0009880001f47983 */ /* 0x000f280000300800 */
[----:B------:R-:W4:Y:S02]  /*ad6d0*/  LDL.LU R248, [R1+0x1694] ;  /* 0x0016940001f87983 */ /* 0x000f240000300800 */
[----:B------:R-:W-:-:S02]  /*ad6e0*/  @P6 LOP3.LUT R18, R18, 0x8000000, RZ, 0xfc, !PT ;  /* 0x0800000012126812 */ /* 0x000fc400078efcff */
[----:B------:R-:W-:Y:S01]  /*ad6f0*/  LOP3.LUT P6, RZ, R21, 0x400000, RZ, 0xc0, !PT ;  /* 0x0040000015ff7812 */ /* 0x000fe200078cc0ff */
[----:B------:R-:W4:Y:S01]  /*ad700*/  LDL.LU R231, [R1+0x398] ;  /* 0x0003980001e77983 */ /* 0x000f220000300800 */
[----:B------:R-:W-:-:S03]  /*ad710*/  LOP3.LUT R18, R18, 0xefffffff, RZ, 0xc0, !PT ;  /* 0xefffffff12127812 */ /* 0x000fc600078ec0ff */
[----:B------:R-:W4:Y:S04]  /*ad720*/  LDL.LU R239, [R1+0x1698] ;  /* 0x0016980001ef7983 */ /* 0x000f280000300800 */
[----:B------:R-:W4:Y:S04]  /*ad730*/  LDL.LU R235, [R1+0x9cc] ;  /* 0x0009cc0001eb7983 */ /* 0x000f280000300800 */
[----:B------:R-:W-:Y:S01]  /*ad740*/  @P6 LOP3.LUT R18, R18, 0x10000000, RZ, 0xfc, !PT ;  /* 0x1000000012126812 */ /* 0x000fe200078efcff */
[----:B------:R-:W4:Y:S01]  /*ad750*/  LDL.LU R243, [R1+0x99c] ;  /* 0x00099c0001f37983 */ /* 0x000f220000300800 */
[----:B------:R-:W-:-:S02]  /*ad760*/  LOP3.LUT P6, RZ, R21, 0x100000, RZ, 0xc0, !PT ;  /* 0x0010000015ff7812 */ /* 0x000fc400078cc0ff */
[----:B------:R-:W-:Y:S01]  /*ad770*/  LOP3.LUT R18, R18, 0xdfffffff, RZ, 0xc0, !PT ;  /* 0xdfffffff12127812 */ /* 0x000fe200078ec0ff */
[----:B------:R-:W4:Y:S04]  /*ad780*/  LDL.LU R230, [R1+0x98c] ;  /* 0x00098c0001e67983 */ /* 0x000f280000300800 */
[----:B------:R-:W4:Y:S01]  /*ad790*/  LDL.LU R234, [R1+0x169c] ;  /* 0x00169c0001ea7983 */ /* 0x000f220000300800 */
[----:B------:R-:W-:Y:S02]  /*ad7a0*/  LOP3.LUT R41, R41, 0xfffffffe, RZ, 0xc0, !PT ;  /* 0xfffffffe29297812 */ /* 0x000fe400078ec0ff */
[----:B------:R-:W-:Y:S01]  /*ad7b0*/  LOP3.LUT P3, RZ, R22, 0x80000, RZ, 0xc0, !PT ;  /* 0x0008000016ff7812 */ /* 0x000fe2000786c0ff */
[----:B------:R-:W4:Y:S02]  /*ad7c0*/  LDL.LU R238, [R1+0x39c] ;  /* 0x00039c0001ee7983 */ /* 0x000f240000300800 */
[----:B------:R-:W-:-:S02]  /*ad7d0*/  @P6 LOP3.LUT R18, R18, 0x20000000, RZ, 0xfc, !PT ;  /* 0x2000000012126812 */ /* 0x000fc400078efcff */
[----:B------:R-:W-:Y:S01]  /*ad7e0*/  LOP3.LUT P6, RZ, R22, 0x2, RZ, 0xc0, !PT ;  /* 0x0000000216ff7812 */ /* 0x000fe200078cc0ff */
[----:B------:R-:W4:Y:S01]  /*ad7f0*/  LDL.LU R229, [R1+0x16a0] ;  /* 0x0016a00001e57983 */ /* 0x000f220000300800 */
[----:B------:R-:W-:Y:S02]  /*ad800*/  LOP3.LUT R18, R18, 0xbfffffff, RZ, 0xc0, !PT ;  /* 0xbfffffff12127812 */ /* 0x000fe400078ec0ff */
[C---:B------:R-:W-:Y:S01]  /*ad810*/  LOP3.LUT P2, RZ, R22.reuse, 0x400000, RZ, 0xc0, !PT ;  /* 0x0040000016ff7812 */ /* 0x040fe2000784c0ff */
[----:B------:R-:W4:Y:S01]  /*ad820*/  LDL.LU R242, [R1+0x9e0] ;  /* 0x0009e00001f27983 */ /* 0x000f220000300800 */
[C---:B------:R-:W-:Y:S02]  /*ad830*/  LOP3.LUT P1, RZ, R22.reuse, 0x10000000, RZ, 0xc0, !PT ;  /* 0x1000000016ff7812 */ /* 0x040fe4000782c0ff */
[----:B------:R-:W-:Y:S01]  /*ad840*/  LOP3.LUT P0, RZ, R22, 0x40000000, RZ, 0xc0, !PT ;  /* 0x4000000016ff7812 */ /* 0x000fe2000780c0ff */
[----:B------:R-:W4:Y:S04]  /*ad850*/  LDL.LU R233, [R1+0x9d0] ;  /* 0x0009d00001e97983 */ /* 0x000f280000300800 */
[----:B------:R-:W-:-:S02]  /*ad860*/  @P6 LOP3.LUT R18, R18, 0x40000000, RZ, 0xfc, !PT ;  /* 0x4000000012126812 */ /* 0x000fc400078efcff */
        /* <DEDUP_REMOVED lines=11> */
[----:B------:R-:W-:Y:S01]  /*ad920*/  LOP3.LUT P6, RZ, R22, 0x800000, RZ, 0xc0, !PT ;  /* 0x0080000016ff7812 */ /* 0x000fe200078cc0ff */
[----:B---3--:R-:W-:-:S05]  /*ad930*/  IMAD.WIDE R30, R241, 0x4, R16 ;  /* 0x00000004f11e7825 */ /* 0x008fca00078e0210 */
[----:B--2---:R1:W-:Y:S02]  /*ad940*/  @P3 STG.E desc[UR6][R30.64], R237 ;  /* 0x000000ed1e003986 */ /* 0x0043e4000c101906 */
[----:B-1----:R-:W-:Y:S02]  /*ad950*/  IMAD.WIDE R30, R241, 0x4, R14 ;  /* 0x00000004f11e7825 */ /* 0x002fe400078e020e */
[----:B------:R-:W2:Y:S04]  /*ad960*/  LDL.LU R237, [R1+0x970] ;  /* 0x0009700001ed7983 */ /* 0x000ea80000300800 */
[----:B----4-:R1:W-:Y:S04]  /*ad970*/  @P2 STG.E desc[UR6][R30.64], R228 ;  /* 0x000000e41e002986 */ /* 0x0103e8000c101906 */
[----:B------:R-:W3:Y:S01]  /*ad980*/  LDL.LU R241, [R1+0x16a4] ;  /* 0x0016a40001f17983 */ /* 0x000ee20000300800 */
[----:B-1----:R-:W-:-:S03]  /*ad990*/  IMAD.WIDE R30, R236, 0x4, R16 ;  /* 0x00000004ec1e7825 */ /* 0x002fc600078e0210 */
[----:B------:R-:W4:Y:S04]  /*ad9a0*/  LDL.LU R228, [R1+0x380] ;  /* 0x0003800001e47983 */ /* 0x000f280000300800 */
[----:B------:R1:W-:Y:S02]  /*ad9b0*/  @P1 STG.E desc[UR6][R30.64], R232 ;  /* 0x000000e81e001986 */ /* 0x0003e4000c101906 */
[----:B-1----:R-:W-:Y:S02]  /*ad9c0*/  IMAD.WIDE R30, R236, 0x4, R14 ;  /* 0x00000004ec1e7825 */ /* 0x002fe400078e020e */
[----:B------:R-:W4:Y:S04]  /*ad9d0*/  LDL.LU R232, [R1+0x9e4] ;  /* 0x0009e40001e87983 */ /* 0x000f280000300800 */
[----:B------:R1:W-:Y:S02]  /*ad9e0*/  @P0 STG.E desc[UR6][R30.64], R240 ;  /* 0x000000f01e000986 */ /* 0x0003e4000c101906 */
[----:B-1----:R-:W-:-:S05]  /*ad9f0*/  IMAD.WIDE R30, R135, 0x4, R16 ;  /* 0x00000004871e7825 */ /* 0x002fca00078e0210 */
[----:B------:R1:W-:Y:S02]  /*ada00*/  @P6 STG.E desc[UR6][R30.64], R134 ;  /* 0x000000861e006986 */ /* 0x0003e4000c101906 */
[----:B-1----:R-:W-:Y:S02]  /*ada10*/  IMAD.WIDE R30, R135, 0x4, R14 ;  /* 0x00000004871e7825 */ /* 0x002fe400078e020e */
[----:B------:R-:W4:Y:S04]  /*ada20*/  LDL.LU R135, [R1+0x16a8] ;  /* 0x0016a80001877983 */ /* 0x000f280000300800 */
        /* <DEDUP_REMOVED lines=31> */
[C---:B------:R-:W-:Y:S02]  /*adc20*/  LOP3.LUT P2, RZ, R22.reuse, 0x2000000, RZ, 0xc0, !PT ;  /* 0x0200000016ff7812 */ /* 0x040fe4000784c0ff */
[C---:B------:R-:W-:Y:S02]  /*adc30*/  LOP3.LUT P1, RZ, R22.reuse, 0x4000000, RZ, 0xc0, !PT ;  /* 0x0400000016ff7812 */ /* 0x040fe4000782c0ff */
[----:B------:R-:W-:Y:S01]  /*adc40*/  LOP3.LUT P0, RZ, R22, 0x2000, RZ, 0xc0, !PT ;  /* 0x0000200016ff7812 */ /* 0x000fe2000780c0ff */
[----:B---3--:R-:W-:-:S05]  /*adc50*/  IMAD.WIDE R30, R241, 0x4, R16 ;  /* 0x00000004f11e7825 */ /* 0x008fca00078e0210 */
[----:B--2---:R1:W-:Y:S02]  /*adc60*/  @P4 STG.E desc[UR6][R30.64], R237 ;  /* 0x000000ed1e004986 */ /* 0x0043e4000c101906 */
[----:B-1----:R-:W-:-:S05]  /*adc70*/  IMAD.WIDE R30, R241, 0x4, R14 ;  /* 0x00000004f11e7825 */ /* 0x002fca00078e020e */
[----:B----4-:R1:W-:Y:S02]  /*adc80*/  @P3 STG.E desc[UR6][R30.64], R228 ;  /* 0x000000e41e003986 */ /* 0x0103e4000c101906 */
[----:B-1----:R-:W-:-:S05]  /*adc90*/  IMAD.WIDE R30, R135, 0x4, R16 ;  /* 0x00000004871e7825 */ /* 0x002fca00078e0210 */
[----:B------:R1:W-:Y:S02]  /*adca0*/  @P2 STG.E desc[UR6][R30.64], R232 ;  /* 0x000000e81e002986 */ /* 0x0003e4000c101906 */
[----:B-1----:R-:W-:Y:S02]  /*adcb0*/  IMAD.WIDE R30, R135, 0x4, R14 ;  /* 0x00000004871e7825 */ /* 0x002fe400078e020e */
[----:B------:R-:W2:Y:S04]  /*adcc0*/  LDL.LU R135, [R1+0x16b4] ;  /* 0x0016b40001877983 */ /* 0x000ea80000300800 */
[----:B------:R-:W3:Y:S04]  /*adcd0*/  LDL.LU R241, [R1+0x384] ;  /* 0x0003840001f17983 */ /* 0x000ee80000300800 */
[----:B------:R-:W4:Y:S04]  /*adce0*/  LDL.LU R228, [R1+0x9e8] ;  /* 0x0009e80001e47983 */ /* 0x000f280000300800 */
[----:B------:R-:W2:Y:S04]  /*adcf0*/  LDL.LU R232, [R1+0x16b0] ;  /* 0x0016b00001e87983 */ /* 0x000ea80000300800 */
[----:B------:R1:W-:Y:S02]  /*add00*/  @P1 STG.E desc[UR6][R30.64], R236 ;  /* 0x000000ec1e001986 */ /* 0x0003e4000c101906 */
[----:B-1----:R-:W-:-:S02]  /*add10*/  IMAD.WIDE R30, R134, 0x4, R16 ;  /* 0x00000004861e7825 */ /* 0x002fc400078e0210 */
[----:B------:R-:W4:Y:S04]  /*add20*/  LDL.LU R236, [R1+0x9d8] ;  /* 0x0009d80001ec7983 */ /* 0x000f280000300800 */
[----:B------:R1:W-:Y:S04]  /*add30*/  @P0 STG.E desc[UR6][R30.64], R240 ;  /* 0x000000f01e000986 */ /* 0x0003e8000c101906 */
[----:B-1----:R-:W4:Y:S04]  /*add40*/  LDL.LU R240, [R1+0x978] ;  /* 0x0009780001f07983 */ /* 0x002f280000300800 */
[----:B------:R-:W4:Y:S01]  /*add50*/  LDL.LU R248, [R1+0x388] ;  /* 0x0003880001f87983 */ /* 0x000f220000300800 */
[----:B------:R-:W-:-:S03]  /*add60*/  IMAD.WIDE R30, R134, 0x4, R14 ;  /* 0x00000004861e7825 */ /* 0x000fc600078e020e */
        /* <DEDUP_REMOVED lines=13> */
[----:B------:R-:W4:Y:S10]  /*ade40*/  LDL.LU R237, [R1+0xa04] ;  /* 0x000a040001ed7983 */ /* 0x000f340000300800 */
        /* <DEDUP_REMOVED lines=14> */
[----:B------:R-:W-:Y:S02]  /*adf30*/  LOP3.LUT R18, R18, 0xfeffffff, RZ, 0xc0, !PT ;  /* 0xfeffffff12127812 */ /* 0x000fe400078ec0ff */
[----:B------:R-:W-:-:S09]  /*adf40*/  LOP3.LUT P3, RZ, R22, 0x10000, RZ, 0xc0, !PT ;  /* 0x0001000016ff7812 */ /* 0x000fd2000786c0ff */
[----:B------:R-:W-:Y:S02]  /*adf50*/  @P6 LOP3.LUT R18, R18, 0x1000000, RZ, 0xfc, !PT ;  /* 0x0100000012126812 */ /* 0x000fe400078efcff */
[----:B------:R-:W-:Y:S02]  /*adf60*/  LOP3.LUT P6, RZ, R23, 0x40, RZ, 0xc0, !PT ;  /* 0x0000004017ff7812 */ /* 0x000fe400078cc0ff */
[----:B------:R-:W-:Y:S02]  /*adf70*/  LOP3.LUT R18, R18, 0xfdffffff, RZ, 0xc0, !PT ;  /* 0xfdffffff12127812 */ /* 0x000fe400078ec0ff */
[C---:B------:R-:W-:Y:S02]  /*adf80*/  LOP3.LUT P2, RZ, R22.reuse, 0x4, RZ, 0xc0, !PT ;  /* 0x0000000416ff7812 */ /* 0x040fe4000784c0ff */
[----:B------:R-:W-:-:S07]  /*adf90*/  LOP3.LUT P1, RZ, R22, 0x40, RZ, 0xc0, !PT ;  /* 0x0000004016ff7812 */ /* 0x000fce000782c0ff */
[----:B------:R-:W-:Y:S02]  /*adfa0*/  @P6 LOP3.LUT R18, R18, 0x2000000, RZ, 0xfc, !PT ;  /* 0x0200000012126812 */ /* 0x000fe400078efcff */
[----:B------:R-:W-:Y:S02]  /*adfb0*/  LOP3.LUT P6, RZ, R23, 0x10, RZ, 0xc0, !PT ;  /* 0x0000001017ff7812 */ /* 0x000fe400078cc0ff */
[----:B------:R-:W-:Y:S02]  /*adfc0*/  LOP3.LUT P0, RZ, R21, 0x800000, RZ, 0xc0, !PT ;  /* 0x0080000015ff7812 */ /* 0x000fe4000780c0ff */
[----:B------:R-:W-:-:S09]  /*adfd0*/  LOP3.LUT R18, R18, 0xfbffffff, RZ, 0xc0, !PT ;  /* 0xfbffffff12127812 */ /* 0x000fd200078ec0ff */
[----:B------:R-:W-:Y:S02]  /*adfe0*/  @P6 LOP3.LUT R18, R18, 0x4000000, RZ, 0xfc, !PT ;  /* 0x0400000012126812 */ /* 0x000fe400078efcff */
[----:B------:R-:W-:Y:S01]  /*adff0*/  LOP3.LUT P6, RZ, R21, 0x8000000, RZ, 0xc0, !PT ;  /* 0x0800000015ff7812 */ /* 0x000fe200078cc0ff */
[----:B---3--:R2:W-:Y:S02]  /*ae000*/  @P3 STG.E desc[UR6][R30.64], R241 ;  /* 0x000000f11e003986 */ /* 0x0085e4000c101906 */
[C---:B--2---:R-:W-:Y:S02]  /*ae010*/  IMAD.WIDE R30, R232.reuse, 0x4, R16 ;  /* 0x00000004e81e7825 */ /* 0x044fe400078e0210 */
[----:B------:R-:W2:Y:S04]  /*ae020*/  LDL.LU R241, [R1+0x16c8] ;  /* 0x0016c80001f17983 */ /* 0x000ea80000300800 */
[----:B----4-:R1:W-:Y:S02]  /*ae030*/  @P2 STG.E desc[UR6][R30.64], R228 ;  /* 0x000000e41e002986 */ /* 0x0103e4000c101906 */
[----:B-1----:R-:W-:-:S02]  /*ae040*/  IMAD.WIDE R30, R232, 0x4, R14 ;  /* 0x00000004e81e7825 */ /* 0x002fc400078e020e */
[----:B------:R-:W3:Y:S04]  /*ae050*/  LDL.LU R228, [R1+0x9f4] ;  /* 0x0009f40001e47983 */ /* 0x000ee80000300800 */
[----:B------:R1:W-:Y:S04]  /*ae060*/  @P1 STG.E desc[UR6][R30.64], R236 ;  /* 0x000000ec1e001986 */ /* 0x0003e8000c101906 */
[----:B------:R-:W4:Y:S01]  /*ae070*/  LDL.LU R232, [R1+0x964] ;  /* 0x0009640001e87983 */ /* 0x000f220000300800 */
[----:B-1----:R-:W-:-:S03]  /*ae080*/  IMAD.WIDE R30, R135, 0x4, R16 ;  /* 0x00000004871e7825 */ /* 0x002fc600078e0210 */
[----:B------:R-:W4:Y:S04]  /*ae090*/  LDL.LU R236, [R1+0x16cc] ;  /* 0x0016cc0001ec7983 */ /* 0x000f280000300800 */
[----:B------:R1:W-:Y:S02]  /*ae0a0*/  @P0 STG.E desc[UR6][R30.64], R240 ;  /* 0x000000f01e000986 */ /* 0x0003e4000c101906 */
[----:B-1----:R-:W-:Y:S02]  /*ae0b0*/  IMAD.WIDE R30, R135, 0x4, R14 ;  /* 0x00000004871e7825 */ /* 0x002fe400078e020e */
[----:B------:R-:W4:Y:S04]  /*ae0c0*/  LDL.LU R240, [R1+0x354] ;  /* 0x0003540001f07983 */ /* 0x000f280000300800 */
[----:B------:R1:W-:Y:S01]  /*ae0d0*/  @P6 STG.E desc[UR6][R30.64], R248 ;  /* 0x000000f81e006986 */ /* 0x0003e2000c101906 */
[----:B------:R-:W-:-:S03]  /*ae0e0*/  LOP3.LUT P6, RZ, R18, 0x4000000, RZ, 0xc0, !PT ;  /* 0x0400000012ff7812 */ /* 0x000fc600078cc0ff */
[----:B------:R-:W4:Y:S01]  /*ae0f0*/  LDL.LU R135, [R1+0x16d0] ;  /* 0x0016d00001877983 */ /* 0x000f220000300800 */
[----:B-1----:R-:W-:-:S09]  /*ae100*/  IMAD.WIDE R30, R231, 0x4, R16 ;  /* 0x00000004e71e7825 */ /* 0x002fd200078e0210 */
[----:B------:R1:W-:Y:S01]  /*ae110*/  @P6 STG.E desc[UR6][R30.64], R134 ;  /* 0x000000861e006986 */ /* 0x0003e2000c101906 */
[C---:B------:R-:W-:Y:S01]  /*ae120*/  LOP3.LUT P6, RZ, R18.reuse, 0x2000000, RZ, 0xc0, !PT ;  /* 0x0200000012ff7812 */ /* 0x040fe200078cc0ff */
[----:B-1----:R-:W-:Y:S02]  /*ae130*/  IMAD.WIDE R30, R231, 0x4, R14 ;  /* 0x00000004e71e7825 */ /* 0x002fe400078e020e */
[----:B------:R-:W4:Y:S10]  /*ae140*/  LDL.LU R134, [R1+0xa08] ;  /* 0x000a080001867983 */ /* 0x000f340000300800 */
        /* <DEDUP_REMOVED lines=30> */
[----:B----4-:R-:W-:-:S05]  /*ae330*/  IMAD.WIDE R30, R236, 0x4, R16 ;  /* 0x00000004ec1e7825 */ /* 0x010fca00078e0210 */
[----:B------:R1:W-:Y:S02]  /*ae340*/  @P3 STG.E desc[UR6][R30.64], R232 ;  /* 0x000000e81e003986 */ /* 0x0003e4000c101906 */
[----:B-1----:R-:W-:-:S05]  /*ae350*/  IMAD.WIDE R30, R236, 0x4, R14 ;  /* 0x00000004ec1e7825 */ /* 0x002fca00078e020e */
[----:B------:R1:W-:Y:S02]  /*ae360*/  @P2 STG.E desc[UR6][R30.64], R240 ;  /* 0x000000f01e002986 */ /* 0x0003e4000c101906 */
[C---:B-1----:R-:W-:Y:S02]  /*ae370*/  IMAD.WIDE R30, R135.reuse, 0x4, R16 ;  /* 0x00000004871e7825 */ /* 0x042fe400078e0210 */
[----:B------:R-:W2:Y:S04]  /*ae380*/  LDL.LU R240, [R1+0x96c] ;  /* 0x00096c0001f07983 */ /* 0x000ea80000300800 */
[----:B------:R1:W-:Y:S02]  /*ae390*/  @P1 STG.E desc[UR6][R30.64], R134 ;  /* 0x000000861e001986 */ /* 0x0003e4000c101906 */
[----:B-1----:R-:W-:-:S02]  /*ae3a0*/  IMAD.WIDE R30, R135, 0x4, R14 ;  /* 0x00000004871e7825 */ /* 0x002fc400078e020e */
[----:B------:R-:W3:Y:S04]  /*ae3b0*/  LDL.LU R134, [R1+0x16dc] ;  /* 0x0016dc0001867983 */ /* 0x000ee80000300800 */
[----:B------:R-:W4:Y:S04]  /*ae3c0*/  LDL.LU R135, [R1+0x35c] ;  /* 0x00035c0001877983 */ /* 0x000f280000300800 */
[----:B------:R1:W-:Y:S04]  /*ae3d0*/  @P0 STG.E desc[UR6][R30.64], R24 ;  /* 0x000000181e000986 */ /* 0x0003e8000c101906 */
[----:B-1----:R-:W4:Y:S04]  /*ae3e0*/  LDL.LU R24, [R1+0x2b08] ;  /* 0x002b080001187983 */ /* 0x002f280000300800 */
[----:B------:R-:W2:Y:S04]  /*ae3f0*/  LDL.LU R237, [R1+0x968] ;  /* 0x0009680001ed7983 */ /* 0x000ea80000300800 */
        /* <DEDUP_REMOVED lines=24> */
[C---:B------:R-:W-:Y:S02]  /*ae580*/  LOP3.LUT P6, RZ, R23.reuse, 0x100000, RZ, 0xc0, !PT ;  /* 0x0010000017ff7812 */ /* 0x040fe400078cc0ff */
[----:B------:R-:W-:Y:S02]  /*ae590*/  LOP3.LUT R18, R18, 0xfffeffff, RZ, 0xc0, !PT ;  /* 0xfffeffff12127812 */ /* 0x000fe400078ec0ff */
[----:B------:R-:W-:-:S09]  /*ae5a0*/  LOP3.LUT P3, RZ, R23, 0x2000, RZ, 0xc0, !PT ;  /* 0x0000200017ff7812 */ /* 0x000fd2000786c0ff */
[----:B------:R-:W-:Y:S02]  /*ae5b0*/  @P6 LOP3.LUT R18, R18, 0x10000, RZ, 0xfc, !PT ;  /* 0x0001000012126812 */ /* 0x000fe400078efcff */
[C---:B------:R-:W-:Y:S02]  /*ae5c0*/  LOP3.LUT P6, RZ, R23.reuse, 0x80000, RZ, 0xc0, !PT ;  /* 0x0008000017ff7812 */ /* 0x040fe400078cc0ff */
[----:B------:R-:W-:Y:S02]  /*ae5d0*/  LOP3.LUT R18, R18, 0xfffdffff, RZ, 0xc0, !PT ;  /* 0xfffdffff12127812 */ /* 0x000fe400078ec0ff */
[C---:B------:R-:W-:Y:S02]  /*ae5e0*/  LOP3.LUT P2, RZ, R23.reuse, 0x4000, RZ, 0xc0, !PT ;  /* 0x0000400017ff7812 */ /* 0x040fe4000784c0ff */
[----:B------:R-:W-:-:S07]  /*ae5f0*/  LOP3.LUT P1, RZ, R23, 0x8000, RZ, 0xc0, !PT ;  /* 0x0000800017ff7812 */ /* 0x000fce000782c0ff */
[----:B------:R-:W-:Y:S02]  /*ae600*/  @P6 LOP3.LUT R18, R18, 0x20000, RZ, 0xfc, !PT ;  /* 0x0002000012126812 */ /* 0x000fe400078efcff */
[C---:B------:R-:W-:Y:S02]  /*ae610*/  LOP3.LUT P6, RZ, R23.reuse, 0x40000, RZ, 0xc0, !PT ;  /* 0x0004000017ff7812 */ /* 0x040fe400078cc0ff */
[----:B------:R-:W-:Y:S02]  /*ae620*/  LOP3.LUT P0, RZ, R23, 0x10000, RZ, 0xc0, !PT ;  /* 0x0001000017ff7812 */ /* 0x000fe4000780c0ff */
[----:B------:R-:W-:-:S09]  /*ae630*/  LOP3.LUT R18, R18, 0xfffbffff, RZ, 0xc0, !PT ;  /* 0xfffbffff12127812 */ /* 0x000fd200078ec0ff */
[----:B------:R-:W-:Y:S02]  /*ae640*/  @P6 LOP3.LUT R18, R18, 0x40000, RZ, 0xfc, !PT ;  /* 0x0004000012126812 */ /* 0x000fe400078efcff */
[----:B------:R-:W-:Y:S01]  /*ae650*/  LOP3.LUT P6, RZ, R23, 0x20000, RZ, 0xc0, !PT ;  /* 0x0002000017ff7812 */ /* 0x000fe200078cc0ff */
[----:B---3--:R-:W-:-:S05]  /*ae660*/  IMAD.WIDE R30, R241, 0x4, R16 ;  /* 0x00000004f11e7825 */ /* 0x008fca00078e0210 */
[----:B--2---:R1:W-:Y:S02]  /*ae670*/  @P3 STG.E desc[UR6][R30.64], R237 ;  /* 0x000000ed1e003986 */ /* 0x0043e4000c101906 */
[----:B-1----:R-:W-:-:S05]  /*ae680*/  IMAD.WIDE R30, R241, 0x4, R14 ;  /* 0x00000004f11e7825 */ /* 0x002fca00078e020e */
[----:B------:R4:W-:Y:S02]  /*ae690*/  @P2 STG.E desc[UR6][R30.64], R25 ;  /* 0x000000191e002986 */ /* 0x0009e4000c101906 */
[C---:B----4-:R-:W-:Y:S02]  /*ae6a0*/  IMAD.WIDE R30, R232.reuse, 0x4, R16 ;  /* 0x00000004e81e7825 */ /* 0x050fe400078e0210 */
[----:B------:R-:W2:Y:S04]  /*ae6b0*/  LDL.LU R25, [R1+0x2b04] ;  /* 0x002b040001197983 */ /* 0x000ea80000300800 */
[----:B------:R1:W-:Y:S04]  /*ae6c0*/  @P1 STG.E desc[UR6][R30.64], R228 ;  /* 0x000000e41e001986 */ /* 0x0003e8000c101906 */
[----:B------:R-:W3:Y:S04]  /*ae6d0*/  LDL.LU R242, [R1+0x16e8] ;  /* 0x0016e80001f27983 */ /* 0x000ee80000300800 */
[----:B------:R-:W4:Y:S01]  /*ae6e0*/  LDL.LU R238, [R1+0xa24] ;  /* 0x000a240001ee7983 */ /* 0x000f220000300800 */
[----:B-1----:R-:W-:-:S03]  /*ae6f0*/  IMAD.WIDE R30, R232, 0x4, R14 ;  /* 0x00000004e81e7825 */ /* 0x002fc600078e020e */
[----:B------:R-:W2:Y:S04]  /*ae700*/  LDL.LU R229, [R1+0xa14] ;  /* 0x000a140001e57983 */ /* 0x000ea80000300800 */
[----:B------:R1:W-:Y:S04]  /*ae710*/  @P0 STG.E desc[UR6][R30.64], R236 ;  /* 0x000000ec1e000986 */ /* 0x0003e8000c101906 */
[----:B------:R-:W2:Y:S04]  /*ae720*/  LDL.LU R237, [R1+0x16ec] ;  /* 0x0016ec0001ed7983 */ /* 0x000ea80000300800 */
[----:B------:R-:W2:Y:S01]  /*ae730*/  LDL.LU R233, [R1+0x954] ;  /* 0x0009540001e97983 */ /* 0x000ea20000300800 */
[----:B-1----:R-:W-:-:S03]  /*ae740*/  IMAD.WIDE R30, R134, 0x4, R16 ;  /* 0x00000004861e7825 */ /* 0x002fc600078e0210 */
[----:B------:R-:W2:Y:S04]  /*ae750*/  LDL.LU R228, [R1+0x344] ;  /* 0x0003440001e47983 */ /* 0x000ea80000300800 */
[----:B------:R1:W-:Y:S01]  /*ae760*/  @P6 STG.E desc[UR6][R30.64], R240 ;  /* 0x000000f01e006986 */ /* 0x0003e2000c101906 */
[----:B------:R-:W-:-:S03]  /*ae770*/  LOP3.LUT P6, RZ, R18, 0x40000, RZ, 0xc0, !PT ;  /* 0x0004000012ff7812 */ /* 0x000fc600078cc0ff */
[----:B------:R-:W2:Y:S04]  /*ae780*/  LDL.LU R232, [R1+0xa28] ;  /* 0x000a280001e87983 */ /* 0x000ea80000300800 */
[----:B------:R-:W2:Y:S01]  /*ae790*/  LDL.LU R236, [R1+0x16f0] ;  /* 0x0016f00001ec7983 */ /* 0x000ea20000300800 */
[----:B-1----:R-:W-:-:S03]  /*ae7a0*/  IMAD.WIDE R30, R134, 0x4, R14 ;  /* 0x00000004861e7825 */ /* 0x002fc600078e020e */
        /* <DEDUP_REMOVED lines=9> */
[----:B-1----:R-:W-:-:S09]  /*ae840*/  IMAD.WIDE R30, R239, 0x4, R14 ;  /* 0x00000004ef1e7825 */ /* 0x002fd200078e020e */
[----:B------:R1:W-:Y:S01]  /*ae850*/  @P6 STG.E desc[UR6][R30.64], R243 ;  /* 0x000000f31e006986 */ /* 0x0003e2000c101906 */
[----:B------:R-:W-:Y:S01]  /*ae860*/  LOP3.LUT P6, RZ, R18, 0x8000, RZ, 0xc0, !PT ;  /* 0x0000800012ff7812 */ /* 0x000fe200078cc0ff */
[----:B-1----:R-:W-:-:S12]  /*ae870*/  IMAD.WIDE R30, R234, 0x4, R16 ;  /* 0x00000004ea1e7825 */ /* 0x002fd800078e0210 */
[----:B------:R1:W-:Y:S01]  /*ae880*/  @P6 STG.E desc[UR6][R30.64], R230 ;  /* 0x000000e61e006986 */ /* 0x0003e2000c101906 */
[----:B------:R-:W-:Y:S01]  /*ae890*/  LOP3.LUT P6, RZ, R18, 0x4000, RZ, 0xc0, !PT ;  /* 0x0000400012ff7812 */ /* 0x000fe200078cc0ff */
[----:B-1----:R-:W-:-:S12]  /*ae8a0*/  IMAD.WIDE R30, R234, 0x4, R14 ;  /* 0x00000004ea1e7825 */ /* 0x002fd800078e020e */
[----:B------:R1:W-:Y:S04]  /*ae8b0*/  @P6 STG.E desc[UR6][R30.64], R26 ;  /* 0x0000001a1e006986 */ /* 0x0003e8000c101906 */
[----:B-1----:R-:W2:Y:S01]  /*ae8c0*/  LDL.LU R26, [R1+0x2b00] ;  /* 0x002b0000011a7983 */ /* 0x002ea20000300800 */
[----:B------:R-:W-:Y:S02]  /*ae8d0*/  LOP3.LUT P6, RZ, R18, 0x2000, RZ, 0xc0, !PT ;  /* 0x0000200012ff7812 */ /* 0x000fe400078cc0ff */
[----:B------:R-:W-:Y:S02]  /*ae8e0*/  LOP3.LUT P5, RZ, R23, 0x4000000, RZ, 0xc0, !PT ;  /* 0x0400000017ff7812 */ /* 0x000fe400078ac0ff */
[C---:B------:R-:W-:Y:S02]  /*ae8f0*/  LOP3.LUT P4, RZ, R24.reuse, 0x10000000, RZ, 0xc0, !PT ;  /* 0x1000000018ff7812 */ /* 0x040fe4000788c0ff */
[----:B------:R-:W-:-:S02]  /*ae900*/  LOP3.LUT P3, RZ, R24, 0x40000000, RZ, 0xc0, !PT ;  /* 0x4000000018ff7812 */ /* 0x000fc4000786c0ff */
[C---:B------:R-:W-:Y:S02]  /*ae910*/  LOP3.LUT P2, RZ, R24.reuse, 0x1, RZ, 0xc0, !PT ;  /* 0x0000000118ff7812 */ /* 0x040fe4000784c0ff */
[----:B------:R-:W-:Y:S01]  /*ae920*/  LOP3.LUT P1, RZ, R24, 0x4, RZ, 0xc0, !PT ;  /* 0x0000000418ff7812 */ /* 0x000fe2000782c0ff */
[----:B---3--:R-:W-:-:S05]  /*ae930*/  IMAD.WIDE R30, R242, 0x4, R16 ;  /* 0x00000004f21e7825 */ /* 0x008fca00078e0210 */
[----:B----4-:R1:W-:Y:S01]  /*ae940*/  @P6 STG.E desc[UR6][R30.64], R238 ;  /* 0x000000ee1e006986 */ /* 0x0103e2000c101906 */
[----:B------:R-:W-:Y:S01]  /*ae950*/  LOP3.LUT P6, RZ, R18, 0x1000, RZ, 0xc0, !PT ;  /* 0x0000100012ff7812 */ /* 0x000fe200078cc0ff */
[----:B-1----:R-:W-:-:S12]  /*ae960*/  IMAD.WIDE R30, R242, 0x4, R14 ;  /* 0x00000004f21e7825 */ /* 0x002fd800078e020e */
[----:B--2---:R1:W-:Y:S01]  /*ae970*/  @P6 STG.E desc[UR6][R30.64], R229 ;  /* 0x000000e51e006986 */ /* 0x0043e2000c101906 */
        /* <DEDUP_REMOVED lines=10> */
[----:B------:R1:W-:Y:S04]  /*aea20*/  @P2 STG.E desc[UR6][R30.64], R26 ;  /* 0x0000001a1e002986 */ /* 0x0003e8000c101906 */
[----:B-1----:R-:W2:Y:S01]  /*aea30*/  LDL.LU R26, [R1+0x2afc] ;  /* 0x002afc00011a7983 */ /* 0x002ea20000300800 */
[----:B------:R-:W-:Y:S01]  /*aea40*/  IMAD.WIDE R30, R134, 0x4, R14 ;  /* 0x00000004861e7825 */ /* 0x000fe200078e020e */
[----:B------:R-:W-:-:S04]  /*aea50*/  LOP3.LUT P0, RZ, R25, 0x4, RZ, 0xc0, !PT ;  /* 0x0000000419ff7812 */ /* 0x000fc8000780c0ff */
[----:B------:R1:W-:Y:S04]  /*aea60*/  @P1 STG.E desc[UR6][R30.64], R27 ;  /* 0x0000001b1e001986 */ /* 0x0003e8000c101906 */
[----:B-1----:R-:W3:Y:S04]  /*aea70*/  LDL.LU R27, [R1+0x2af8] ;  /* 0x002af800011b7983 */ /* 0x002ee80000300800 */
[----:B------:R-:W4:Y:S04]  /*aea80*/  LDL.LU R228, [R1+0xa1c] ;  /* 0x000a1c0001e47983 */ /* 0x000f280000300800 */
[----:B------:R-:W3:Y:S04]  /*aea90*/  LDL.LU R232, [R1+0x95c] ;  /* 0x00095c0001e87983 */ /* 0x000ee80000300800 */
[----:B------:R-:W3:Y:S01]  /*aeaa0*/  LDL.LU R236, [R1+0x16fc] ;  /* 0x0016fc0001ec7983 */ /* 0x000ee20000300800 */
[----:B------:R-:W-:-:S03]  /*aeab0*/  IMAD.WIDE R30, R241, 0x4, R16 ;  /* 0x00000004f11e7825 */ /* 0x000fc600078e0210 */
[----:B------:R-:W3:Y:S04]  /*aeac0*/  LDL.LU R240, [R1+0x34c] ;  /* 0x00034c0001f07983 */ /* 0x000ee80000300800 */
[----:B------:R1:W-:Y:S04]  /*aead0*/  @P0 STG.E desc[UR6][R30.64], R135 ;  /* 0x000000871e000986 */ /* 0x0003e8000c101906 */
        /* <DEDUP_REMOVED lines=12> */
[----:B------:R-:W-:Y:S02]  /*aeba0*/  LOP3.LUT R18, R18, 0xfffffff7, RZ, 0xc0, !PT ;  /* 0xfffffff712127812 */ /* 0x000fe400078ec0ff */
[----:B------:R-:W-:Y:S01]  /*aebb0*/  LOP3.LUT P3, RZ, R25, 0x10, RZ, 0xc0, !PT ;  /* 0x0000001019ff7812 */ /* 0x000fe2000786c0ff */
[----:B------:R-:W-:Y:S01]  /*aebc0*/  IMAD.WIDE R30, R241, 0x4, R14 ;  /* 0x00000004f11e7825 */ /* 0x000fe200078e020e */
[----:B------:R-:W3:Y:S04]  /*aebd0*/  LDL.LU R229, [R1+0xa48] ;  /* 0x000a480001e57983 */ /* 0x000ee80000300800 */
[----:B------:R-:W3:Y:S03]  /*aebe0*/  LDL.LU R233, [R1+0x1710] ;  /* 0x0017100001e97983 */ /* 0x000ee60000300800 */
[----:B------:R-:W-:Y:S01]  /*aebf0*/  @P6 LOP3.LUT R18, R18, 0x8, RZ, 0xfc, !PT ;  /* 0x0000000812126812 */ /* 0x000fe200078efcff */
[----:B------:R-:W3:Y:S01]  /*aec00*/  LDL.LU R237, [R1+0xa38] ;  /* 0x000a380001ed7983 */ /* 0x000ee20000300800 */
[----:B------:R-:W-:-:S02]  /*aec10*/  LOP3.LUT P6, RZ, R25, 0x20, RZ, 0xc0, !PT ;  /* 0x0000002019ff7812 */ /* 0x000fc400078cc0ff */
[----:B------:R-:W-:Y:S01]  /*aec20*/  LOP3.LUT R18, R18, 0xffffffef, RZ, 0xc0, !PT ;  /* 0xffffffef12127812 */ /* 0x000fe200078ec0ff */
[----:B------:R-:W3:Y:S10]  /*aec30*/  LDL.LU R241, [R1+0x948] ;  /* 0x0009480001f17983 */ /* 0x000ef40000300800 */
[----:B------:R-:W-:-:S02]  /*aec40*/  @P6 LOP3.LUT R18, R18, 0x10, RZ, 0xfc, !PT ;  /* 0x0000001012126812 */ /* 0x000fc400078efcff */
[----:B------:R-:W-:Y:S02]  /*aec50*/  LOP3.LUT P6, RZ, R24, 0x10, RZ, 0xc0, !PT ;  /* 0x0000001018ff7812 */ /* 0x000fe400078cc0ff */
[----:B------:R-:W-:-:S11]  /*aec60*/  LOP3.LUT R18, R18, 0xffffffdf, RZ, 0xc0, !PT ;  /* 0xffffffdf12127812 */ /* 0x000fd600078ec0ff */
[----:B------:R-:W-:Y:S02]  /*aec70*/  @P6 LOP3.LUT R18, R18, 0x20, RZ, 0xfc, !PT ;  /* 0x0000002012126812 */ /* 0x000fe400078efcff */
[----:B------:R-:W-:Y:S02]  /*aec80*/  LOP3.LUT P6, RZ, R24, 0x8, RZ, 0xc0, !PT ;  /* 0x0000000818ff7812 */ /* 0x000fe400078cc0ff */
[----:B------:R-:W-:-:S11]  /*aec90*/  LOP3.LUT R18, R18, 0xffffffbf, RZ, 0xc0, !PT ;  /* 0xffffffbf12127812 */ /* 0x000fd600078ec0ff */
[----:B------:R-:W-:-:S04]  /*aeca0*/  @P6 LOP3.LUT R18, R18, 0x40, RZ, 0xfc, !PT ;  /* 0x0000004012126812 */ /* 0x000fc800078efcff */
[----:B------:R-:W-:Y:S02]  /*aecb0*/  LOP3.LUT R18, R18, 0xffffff7f, RZ, 0xc0, !PT ;  /* 0xffffff7f12127812 */ /* 0x000fe400078ec0ff */
[----:B--2---:R-:W-:-:S13]  /*aecc0*/  LOP3.LUT P6, RZ, R26, 0x1, RZ, 0xc0, !PT ;  /* 0x000000011aff7812 */ /* 0x004fda00078cc0ff */
[----:B------:R-:W-:Y:S02]  /*aecd0*/  @P6 LOP3.LUT R18, R18, 0x80, RZ, 0xfc, !PT ;  /* 0x0000008012126812 */ /* 0x000fe400078efcff */
[----:B------:R-:W-:Y:S02]  /*aece0*/  LOP3.LUT P6, RZ, R24, 0x80000000, RZ, 0xc0, !PT ;  /* 0x8000000018ff7812 */ /* 0x000fe400078cc0ff */
[----:B------:R-:W-:-:S11]  /*aecf0*/  LOP3.LUT R18, R18, 0xfffffeff, RZ, 0xc0, !PT ;  /* 0xfffffeff12127812 */ /* 0x000fd600078ec0ff */
[----:B------:R-:W-:Y:S02]  /*aed00*/  @P6 LOP3.LUT R18, R18, 0x100, RZ, 0xfc, !PT ;  /* 0x0000010012126812 */ /* 0x000fe400078efcff */
[----:B------:R-:W-:Y:S02]  /*aed10*/  LOP3.LUT P6, RZ, R26, 0x10000000, RZ, 0xc0, !PT ;  /* 0x100000001aff7812 */ /* 0x000fe400078cc0ff */
[----:B------:R-:W-:Y:S02]  /*aed20*/  LOP3.LUT R18, R18, 0xfffffdff, RZ, 0xc0, !PT ;  /* 0xfffffdff12127812 */ /* 0x000fe400078ec0ff */
[C---:B------:R-:W-:Y:S01]  /*aed30*/  LOP3.LUT P2, RZ, R26.reuse, 0x1000000, RZ, 0xc0, !PT ;  /* 0x010000001aff7812 */ /* 0x040fe2000784c0ff */
[----:B----4-:R3:W-:Y:S01]  /*aed40*/  @P3 STG.E desc[UR6][R30.64], R228 ;  /* 0x000000e41e003986 */ /* 0x0107e2000c101906 */
[----:B------:R-:W-:-:S07]  /*aed50*/  LOP3.LUT P1, RZ, R26, 0x4000000, RZ, 0xc0, !PT ;  /* 0x040000001aff7812 */ /* 0x000fce000782c0ff */
[----:B------:R-:W-:Y:S02]  /*aed60*/  @P6 LOP3.LUT R18, R18, 0x200, RZ, 0xfc, !PT ;  /* 0x0000020012126812 */ /* 0x000fe400078efcff */
[----:B------:R-:W-:Y:S01]  /*aed70*/  LOP3.LUT P6, RZ, R26, 0x8000000, RZ, 0xc0, !PT ;  /* 0x080000001aff7812 */ /* 0x000fe200078cc0ff */
[----:B---3--:R-:W-:Y:S01]  /*aed80*/  IMAD.WIDE R30, R236, 0x4, R16 ;  /* 0x00000004ec1e7825 */ /* 0x008fe200078e0210 */
[----:B------:R-:W-:Y:S01]  /*aed90*/  LOP3.LUT P0, RZ, R27, 0x400000, RZ, 0xc0, !PT ;  /* 0x004000001bff7812 */ /* 0x000fe2000780c0ff */
[----:B------:R-:W2:Y:S01]  /*aeda0*/  LDL.LU R228, [R1+0x1714] ;  /* 0x0017140001e47983 */ /* 0x000ea20000300800 */
[----:B------:R-:W-:-:S03]  /*aedb0*/  LOP3.LUT R18, R18, 0xfffffbff, RZ, 0xc0, !PT ;  /* 0xfffffbff12127812 */ /* 0x000fc600078ec0ff */
[----:B------:R1:W-:Y:S06]  /*aedc0*/  @P2 STG.E desc[UR6][R30.64], R232 ;  /* 0x000000e81e002986 */ /* 0x0003ec000c101906 */
[----:B------:R-:W-:Y:S02]  /*aedd0*/  @P6 LOP3.LUT R18, R18, 0x400, RZ, 0xfc, !PT ;  /* 0x0000040012126812 */ /* 0x000fe400078efcff */
[----:B------:R-:W-:Y:S01]  /*aede0*/  LOP3.LUT P6, RZ, R27, 0x1000000, RZ, 0xc0, !PT ;  /* 0x010000001bff7812 */ /* 0x000fe200078cc0ff */
[----:B-1----:R-:W-:Y:S01]  /*aedf0*/  IMAD.WIDE R30, R236, 0x4, R14 ;  /* 0x00000004ec1e7825 */ /* 0x002fe200078e020e */
        /* <DEDUP_REMOVED lines=37> */
[C---:B------:R-:W-:Y:S02]  /*af050*/  LOP3.LUT P3, RZ, R27.reuse, 0x8000000, RZ, 0xc0, !PT ;  /* 0x080000001bff7812 */ /* 0x040fe4000786c0ff */
[----:B------:R-:W-:Y:S02]  /*af060*/  LOP3.LUT P2, RZ, R27, 0x10000000, RZ, 0xc0, !PT ;  /* 0x100000001bff7812 */ /* 0x000fe4000784c0ff */
        /* <DEDUP_REMOVED lines=10> */
[----:B-1----:R-:W-:-:S05]  /*af110*/  IMAD.WIDE R30, R135, 0x4, R16 ;  /* 0x00000004871e7825 */ /* 0x002fca00078e0210 */
[----:B------:R1:W-:Y:S04]  /*af120*/  @P1 STG.E desc[UR6][R30.64], R42 ;  /* 0x0000002a1e001986 */ /* 0x0003e8000c101906 */
[----:B-1----:R-:W2:Y:S01]  /*af130*/  LDL.LU R42, [R1+0x2af0] ;  /* 0x002af000012a7983 */ /* 0x002ea20000300800 */
[----:B------:R-:W-:-:S05]  /*af140*/  IMAD.WIDE R30, R135, 0x4, R14 ;  /* 0x00000004871e7825 */ /* 0x000fca00078e020e */
[----:B------:R1:W-:Y:S04]  /*af150*/  @P0 STG.E desc[UR6][R30.64], R28 ;  /* 0x0000001c1e000986 */ /* 0x0003e8000c101906 */
[----:B-1----:R-:W3:Y:S04]  /*af160*/  LDL.LU R28, [R1+0x2aec] ;  /* 0x002aec00011c7983 */ /* 0x002ee80000300800 */
        /* <DEDUP_REMOVED lines=21> */
[----:B------:R-:W-:Y:S02]  /*af2c0*/  LOP3.LUT P2, RZ, R26, 0x4, RZ, 0xc0, !PT ;  /* 0x000000041aff7812 */ /* 0x000fe4000784c0ff */
[C---:B------:R-:W-:Y:S01]  /*af2d0*/  LOP3.LUT P1, RZ, R24.reuse, 0x20, RZ, 0xc0, !PT ;  /* 0x0000002018ff7812 */ /* 0x040fe2000782c0ff */
[----:B------:R-:W4:Y:S01]  /*af2e0*/  LDL.LU R229, [R1+0x1738] ;  /* 0x0017380001e57983 */ /* 0x000f220000300800 */
[----:B------:R-:W-:-:S03]  /*af2f0*/  LOP3.LUT P0, RZ, R24, 0x40, RZ, 0xc0, !PT ;  /* 0x0000004018ff7812 */ /* 0x000fc6000780c0ff */
[----:B------:R-:W4:Y:S04]  /*af300*/  LDL.LU R242, [R1+0xa6c] ;  /* 0x000a6c0001f27983 */ /* 0x000f280000300800 */
[----:B------:R-:W4:Y:S01]  /*af310*/  LDL.LU R233, [R1+0xa5c] ;  /* 0x000a5c0001e97983 */ /* 0x000f220000300800 */
        /* <DEDUP_REMOVED lines=14> */
[----:B---3--:R-:W-:-:S13]  /*af400*/  LOP3.LUT P6, RZ, R28, 0x400000, RZ, 0xc0, !PT ;  /* 0x004000001cff7812 */ /* 0x008fda00078cc0ff */
        /* <DEDUP_REMOVED lines=52> */
[----:B------:R-:W-:Y:S01]  /*af750*/  LOP3.LUT P3, RZ, R24, 0x100, RZ, 0xc0, !PT ;  /* 0x0000010018ff7812 */ /* 0x000fe2000786c0ff */
[----:B-1----:R-:W-:-:S05]  /*af760*/  IMAD.WIDE R30, R229, 0x4, R14 ;  /* 0x00000004e51e7825 */ /* 0x002fca00078e020e */
[----:B------:R3:W-:Y:S01]  /*af770*/  @P5 STG.E desc[UR6][R30.64], R233 ;  /* 0x000000e91e005986 */ /* 0x0007e2000c101906 */
[C---:B------:R-:W-:Y:S02]  /*af780*/  LOP3.LUT P2, RZ, R25.reuse, 0x200, RZ, 0xc0, !PT ;  /* 0x0000020019ff7812 */ /* 0x040fe4000784c0ff */
[----:B------:R-:W-:Y:S02]  /*af790*/  LOP3.LUT P1, RZ, R25, 0x400, RZ, 0xc0, !PT ;  /* 0x0000040019ff7812 */ /* 0x000fe4000782c0ff */
        /* <DEDUP_REMOVED lines=16> */
[----:B-1----:R-:W4:Y:S01]  /*af8a0*/  LDL.LU R240, [R1+0x924] ;  /* 0x0009240001f07983 */ /* 0x002f220000300800 */
[----:B------:R-:W-:-:S03]  /*af8b0*/  IMAD.WIDE R30, R134, 0x4, R14 ;  /* 0x00000004861e7825 */ /* 0x000fc600078e020e */
[----:B------:R-:W4:Y:S04]  /*af8c0*/  LDL.LU R134, [R1+0x1750] ;  /* 0x0017500001867983 */ /* 0x000f280000300800 */
[----:B------:R-:W4:Y:S04]  /*af8d0*/  LDL.LU R249, [R1+0x2f4] ;  /* 0x0002f40001f97983 */ /* 0x000f280000300800 */
        /* <DEDUP_REMOVED lines=16> */
[----:B------:R-:W4:Y:S01]  /*af9e0*/  LDL.LU R238, [R1+0x92c] ;  /* 0x00092c0001ee7983 */ /* 0x000f220000300800 */
[----:B------:R-:W-:-:S03]  /*af9f0*/  LOP3.LUT P3, RZ, R28, 0x1000000, RZ, 0xc0, !PT ;  /* 0x010000001cff7812 */ /* 0x000fc6000786c0ff */
[----:B------:R-:W4:Y:S01]  /*afa00*/  LDL.LU R242, [R1+0x175c] ;  /* 0x00175c0001f27983 */ /* 0x000f220000300800 */
[----:B------:R-:W-:Y:S02]  /*afa10*/  LOP3.LUT P2, RZ, R27, 0x80000000, RZ, 0xc0, !PT ;  /* 0x800000001bff7812 */ /* 0x000fe4000784c0ff */
[----:B------:R-:W-:Y:S01]  /*afa20*/  LOP3.LUT P1, RZ, R28, 0x1, RZ, 0xc0, !PT ;  /* 0x000000011cff7812 */ /* 0x000fe2000782c0ff */
[----:B------:R-:W4:Y:S02]  /*afa30*/  LDL.LU R229, [R1+0x2fc] ;  /* 0x0002fc0001e57983 */ /* 0x000f240000300800 */
[----:B------:R-:W-:Y:S02]  /*afa40*/  @P6 LOP3.LUT R42, R42, 0x200000, RZ, 0xfc, !PT ;  /* 0x002000002a2a6812 */ /* 0x000fe400078efcff */
[----:B------:R-:W-:Y:S01]  /*afa50*/  LOP3.LUT P6, RZ, R25, 0x800, RZ, 0xc0, !PT ;  /* 0x0000080019ff7812 */ /* 0x000fe200078cc0ff */
[----:B------:R-:W4:Y:S01]  /*afa60*/  LDL.LU R233, [R1+0xaa0] ;  /* 0x000aa00001e97983 */ /* 0x000f220000300800 */
[----:B------:R-:W-:-:S02]  /*afa70*/  LOP3.LUT R42, R42, 0xffbfffff, RZ, 0xc0, !PT ;  /* 0xffbfffff2a2a7812 */ /* 0x000fc400078ec0ff */
[----:B------:R-:W-:Y:S01]  /*afa80*/  LOP3.LUT P0, RZ, R27, 0x2, RZ, 0xc0, !PT ;  /* 0x000000021bff7812 */ /* 0x000fe2000780c0ff */
[----:B------:R-:W4:Y:S08]  /*afa90*/  LDL.LU R237, [R1+0x1760] ;  /* 0x0017600001ed7983 */ /* 0x000f300000300800 */
[----:B------:R-:W-:Y:S02]  /*afaa0*/  @P6 LOP3.LUT R42, R42, 0x400000, RZ, 0xfc, !PT ;  /* 0x004000002a2a6812 */ /* 0x000fe400078efcff */
        /* <DEDUP_REMOVED lines=22> */
[----:B------:R-:W3:Y:S04]  /*afc10*/  LDL.LU R236, [R1+0x2e0] ;  /* 0x0002e00001ec7983 */ /* 0x000ee80000300800 */
[----:B------:R1:W-:Y:S02]  /*afc20*/  @P0 STG.E desc[UR6][R30.64], R240 ;  /* 0x000000f01e000986 */ /* 0x0003e4000c101906 */
[----:B-1----:R-:W-:Y:S02]  /*afc30*/  IMAD.WIDE R30, R135, 0x4, R14 ;  /* 0x00000004871e7825 */ /* 0x002fe400078e020e */
[----:B------:R-:W3:Y:S04]  /*afc40*/  LDL.LU R240, [R1+0xaa4] ;  /* 0x000aa40001f07983 */ /* 0x000ee80000300800 */
[----:B------:R1:W-:Y:S01]  /*afc50*/  @P6 STG.E desc[UR6][R30.64], R249 ;  /* 0x000000f91e006986 */ /* 0x0003e2000c101906 */
[----:B------:R-:W-:-:S03]  /*afc60*/  LOP3.LUT P6, RZ, R42, 0x4000000, RZ, 0xc0, !PT ;  /* 0x040000002aff7812 */ /* 0x000fc600078cc0ff */
[----:B------:R-:W3:Y:S01]  /*afc70*/  LDL.LU R135, [R1+0x1768] ;  /* 0x0017680001877983 */ /* 0x000ee20000300800 */
[----:B-1----:R-:W-:-:S09]  /*afc80*/  IMAD.WIDE R30, R134, 0x4, R16 ;  /* 0x00000004861e7825 */ /* 0x002fd200078e0210 */
        /* <DEDUP_REMOVED lines=29> */
[----:B-1----:R-:W-:Y:S01]  /*afe60*/  IMAD.WIDE R30, R237, 0x4, R14 ;  /* 0x00000004ed1e7825 */ /* 0x002fe200078e020e */
[C---:B------:R-:W-:Y:S02]  /*afe70*/  LOP3.LUT P1, RZ, R26.reuse, 0x80, RZ, 0xc0, !PT ;  /* 0x000000801aff7812 */ /* 0x040fe4000782c0ff */
[----:B------:R-:W-:Y:S02]  /*afe80*/  LOP3.LUT P0, RZ, R26, 0x100, RZ, 0xc0, !PT ;  /* 0x000001001aff7812 */ /* 0x000fe4000780c0ff */
        /* <DEDUP_REMOVED lines=9> */
[----:B------:R-:W3:Y:S04]  /*aff20*/  LDL.LU R135, [R1+0x1774] ;  /* 0x0017740001877983 */ /* 0x000ee80000300800 */
[----:B------:R-:W4:Y:S04]  /*aff30*/  LDL.LU R236, [R1+0x2e8] ;  /* 0x0002e80001ec7983 */ /* 0x000f280000300800 */
[----:B------:R-:W4:Y:S04]  /*aff40*/  LDL.LU R235, [R1+0x1778] ;  /* 0x0017780001eb7983 */ /* 0x000f280000300800 */
[----:B------:R1:W-:Y:S04]  /*aff50*/  @P0 STG.E desc[UR6][R30.64], R134 ;  /* 0x000000861e000986 */ /* 0x0003e8000c101906 */
[----:B------:R-:W2:Y:S04]  /*aff60*/  LDL.LU R233, [R1+0x914] ;  /* 0x0009140001e97983 */ /* 0x000ea80000300800 */
[----:B-1----:R-:W3:Y:S04]  /*aff70*/  LDL.LU R134, [R1+0x176c] ;  /* 0x00176c0001867983 */ /* 0x002ee80000300800 */
[----:B------:R-:W4:Y:S04]  /*aff80*/  LDL.LU R237, [R1+0x2e4] ;  /* 0x0002e40001ed7983 */ /* 0x000f280000300800 */
[----:B------:R-:W4:Y:S04]  /*aff90*/  LDL.LU R241, [R1+0xaa8] ;  /* 0x000aa80001f17983 */ /* 0x000f280000300800 */
[----:B------:R-:W4:Y:S04]  /*affa0*/  LDL.LU R228, [R1+0x1770] ;  /* 0x0017700001e47983 */ /* 0x000f280000300800 */
[----:B------:R-:W4:Y:S01]  /*affb0*/  LDL.LU R232, [R1+0xa98] ;  /* 0x000a980001e87983 */ /* 0x000f220000300800 */
[----:B------:R-:W-:-:S02]  /*affc0*/  LOP3.LUT P3, RZ, R24, 0x800, RZ, 0xc0, !PT ;  /* 0x0000080018ff7812 */ /* 0x000fc4000786c0ff */
[C---:B------:R-:W-:Y:S02]  /*affd0*/  LOP3.LUT P2, RZ, R24.reuse, 0x1000, RZ, 0xc0, !PT ;  /* 0x0000100018ff7812 */ /* 0x040fe4000784c0ff */
        /* <DEDUP_REMOVED lines=24> */
[----:B----4-:R1:W-:Y:S04]  /*b0160*/  @P2 STG.E desc[UR6][R30.64], R237 ;  /* 0x000000ed1e002986 */ /* 0x0103e8000c101906 */
[----:B------:R-:W4:Y:S04]  /*b0170*/  LDL.LU R233, [R1+0x900] ;  /* 0x0009000001e97983 */ /* 0x000f280000300800 */
[----:B-1----:R-:W4:Y:S01]  /*b0180*/  LDL.LU R237, [R1+0x1784] ;  /* 0x0017840001ed7983 */ /* 0x002f220000300800 */
[----:B------:R-:W-:-:S04]  /*b0190*/  LOP3.LUT R42, R42, 0xffff7fff, RZ, 0xc0, !PT ;  /* 0xffff7fff2a2a7812 */ /* 0x000fc800078ec0ff */
        /* <DEDUP_REMOVED lines=9> */
[----:B------:R-:W-:Y:S01]  /*b0230*/  LOP3.LUT P0, RZ, R25, 0x4000, RZ, 0xc0, !PT ;  /* 0x0000400019ff7812 */ /* 0x000fe2000780c0ff */
[----:B------:R-:W-:Y:S01]  /*b0240*/  IMAD.WIDE R30, R228, 0x4, R16 ;  /* 0x00000004e41e7825 */ /* 0x000fe200078e0210 */
[----:B------:R-:W-:-:S04]  /*b0250*/  LOP3.LUT R42, R42, 0xfffbffff, RZ, 0xc0, !PT ;  /* 0xfffbffff2a2a7812 */ /* 0x000fc800078ec0ff */
[----:B------:R1:W-:Y:S05]  /*b0260*/  @P1 STG.E desc[UR6][R30.64], R241 ;  /* 0x000000f11e001986 */ /* 0x0003ea000c101906 */
[----:B------:R-:W-:Y:S02]  /*b0270*/  @P6 LOP3.LUT R42, R42, 0x40000, RZ, 0xfc, !PT ;  /* 0x000400002a2a6812 */ /* 0x000fe400078efcff */
[----:B------:R-:W-:Y:S01]  /*b0280*/  LOP3.LUT P6, RZ, R28, 0x8000000, RZ, 0xc0, !PT ;  /* 0x080000001cff7812 */ /* 0x000fe200078cc0ff */
[----:B-1----:R-:W-:Y:S02]  /*b0290*/  IMAD.WIDE R30, R228, 0x4, R14 ;  /* 0x00000004e41e7825 */ /* 0x002fe400078e020e */
[----:B------:R-:W4:Y:S04]  /*b02a0*/  LDL.LU R228, [R1+0x1788] ;  /* 0x0017880001e47983 */ /* 0x000f280000300800 */
[----:B------:R1:W-:Y:S04]  /*b02b0*/  @P0 STG.E desc[UR6][R30.64], R232 ;  /* 0x000000e81e000986 */ /* 0x0003e8000c101906 */
[----:B------:R-:W4:Y:S01]  /*b02c0*/  LDL.LU R241, [R1+0xac4] ;  /* 0x000ac40001f17983 */ /* 0x000f220000300800 */
[----:B-1----:R-:W-:-:S03]  /*b02d0*/  IMAD.WIDE R30, R135, 0x4, R16 ;  /* 0x00000004871e7825 */ /* 0x002fc600078e0210 */
[----:B------:R-:W4:Y:S04]  /*b02e0*/  LDL.LU R232, [R1+0xab4] ;  /* 0x000ab40001e87983 */ /* 0x000f280000300800 */
[----:B------:R1:W-:Y:S01]  /*b02f0*/  @P6 STG.E desc[UR6][R30.64], R240 ;  /* 0x000000f01e006986 */ /* 0x0003e2000c101906 */
[C---:B------:R-:W-:Y:S01]  /*b0300*/  LOP3.LUT P6, RZ, R42.reuse, 0x40000, RZ, 0xc0, !PT ;  /* 0x000400002aff7812 */ /* 0x040fe200078cc0ff */
[----:B-1----:R-:W-:Y:S02]  /*b0310*/  IMAD.WIDE R30, R135, 0x4, R14 ;  /* 0x00000004871e7825 */ /* 0x002fe400078e020e */
[----:B------:R-:W4:Y:S10]  /*b0320*/  LDL.LU R240, [R1+0x904] ;  /* 0x0009040001f07983 */ /* 0x000f340000300800 */
[----:B------:R1:W-:Y:S01]  /*b0330*/  @P6 STG.E desc[UR6][R30.64], R236 ;  /* 0x000000ec1e006986 */ /* 0x0003e2000c101906 */
[----:B------:R-:W-:-:S03]  /*b0340*/  LOP3.LUT P6, RZ, R42, 0x20000, RZ, 0xc0, !PT ;  /* 0x000200002aff7812 */ /* 0x000fc600078cc0ff */
[----:B------:R-:W4:Y:S01]  /*b0350*/  LDL.LU R135, [R1+0x178c] ;  /* 0x00178c0001877983 */ /* 0x000f220000300800 */
[C---:B-1----:R-:W-:Y:S01]  /*b0360*/  IMAD.WIDE R30, R235.reuse, 0x4, R16 ;  /* 0x00000004eb1e7825 */ /* 0x042fe200078e0210 */
[----:B------:R-:W-:Y:S02]  /*b0370*/  LOP3.LUT P5, RZ, R24, 0x4000, RZ, 0xc0, !PT ;  /* 0x0000400018ff7812 */ /* 0x000fe400078ac0ff */
[----:B------:R-:W4:Y:S06]  /*b0380*/  LDL.LU R236, [R1+0x2c4] ;  /* 0x0002c40001ec7983 */ /* 0x000f2c0000300800 */
[----:B--2---:R1:W-:Y:S01]  /*b0390*/  @P6 STG.E desc[UR6][R30.64], R134 ;  /* 0x000000861e006986 */ /* 0x0043e2000c101906 */
[----:B------:R-:W-:Y:S01]  /*b03a0*/  LOP3.LUT P6, RZ, R42, 0x10000, RZ, 0xc0, !PT ;  /* 0x000100002aff7812 */ /* 0x000fe200078cc0ff */
[----:B-1----:R-:W-:-:S02]  /*b03b0*/  IMAD.WIDE R30, R235, 0x4, R14 ;  /* 0x00000004eb1e7825 */ /* 0x002fc400078e020e */
[----:B------:R-:W2:Y:S10]  /*b03c0*/  LDL.LU R134, [R1+0x1790] ;  /* 0x0017900001867983 */ /* 0x000eb40000300800 */
[----:B---3--:R1:W-:Y:S01]  /*b03d0*/  @P6 STG.E desc[UR6][R30.64], R239 ;  /* 0x000000ef1e006986 */ /* 0x0083e2000c101906 */
        /* <DEDUP_REMOVED lines=13> */
[----:B----4-:R-:W-:-:S12]  /*b04b0*/  IMAD.WIDE R30, R237, 0x4, R16 ;  /* 0x00000004ed1e7825 */ /* 0x010fd800078e0210 */
[----:B------:R1:W-:Y:S02]  /*b04c0*/  @P6 STG.E desc[UR6][R30.64], R233 ;  /* 0x000000e91e006986 */ /* 0x0003e4000c101906 */
[----:B-1----:R-:W-:-:S05]  /*b04d0*/  IMAD.WIDE R30, R237, 0x4, R14 ;  /* 0x00000004ed1e7825 */ /* 0x002fca00078e020e */
[----:B------:R1:W-:Y:S04]  /*b04e0*/  @P5 STG.E desc[UR6][R30.64], R0 ;  /* 0x000000001e005986 */ /* 0x0003e8000c101906 */
[----:B-1----:R-:W3:Y:S01]  /*b04f0*/  LDL.LU R0, [R1+0x2ae8] ;  /* 0x002ae80001007983 */ /* 0x002ee20000300800 */
[C---:B------:R-:W-:Y:S02]  /*b0500*/  LOP3.LUT P4, RZ, R25.reuse, 0x8000, RZ, 0xc0, !PT ;  /* 0x0000800019ff7812 */ /* 0x040fe4000788c0ff */
[----:B------:R-:W-:Y:S01]  /*b0510*/  LOP3.LUT P3, RZ, R25, 0x10000, RZ, 0xc0, !PT ;  /* 0x0001000019ff7812 */ /* 0x000fe2000786c0ff */
[----:B------:R-:W-:Y:S01]  /*b0520*/  IMAD.WIDE R30, R228, 0x4, R16 ;  /* 0x00000004e41e7825 */ /* 0x000fe200078e0210 */
[C---:B------:R-:W-:Y:S02]  /*b0530*/  LOP3.LUT P2, RZ, R28.reuse, 0x20000000, RZ, 0xc0, !PT ;  /* 0x200000001cff7812 */ /* 0x040fe4000784c0ff */
[----:B------:R-:W-:-:S07]  /*b0540*/  LOP3.LUT P1, RZ, R28, 0x40000000, RZ, 0xc0, !PT ;  /* 0x400000001cff7812 */ /* 0x000fce000782c0ff */
[----:B------:R1:W-:Y:S01]  /*b0550*/  @P4 STG.E desc[UR6][R30.64], R241 ;  /* 0x000000f11e004986 */ /* 0x0003e2000c101906 */
[----:B------:R-:W-:Y:S01]  /*b0560*/  LOP3.LUT P0, RZ, R28, 0x20, RZ, 0xc0, !PT ;  /* 0x000000201cff7812 */ /* 0x000fe2000780c0ff */
[----:B-1----:R-:W-:-:S05]  /*b0570*/  IMAD.WIDE R30, R228, 0x4, R14 ;  /* 0x00000004e41e7825 */ /* 0x002fca00078e020e */
[----:B------:R1:W-:Y:S02]  /*b0580*/  @P3 STG.E desc[UR6][R30.64], R232 ;  /* 0x000000e81e003986 */ /* 0x0003e4000c101906 */
[----:B-1----:R-:W-:-:S05]  /*b0590*/  IMAD.WIDE R30, R135, 0x4, R16 ;  /* 0x00000004871e7825 */ /* 0x002fca00078e0210 */
[----:B------:R1:W-:Y:S02]  /*b05a0*/  @P2 STG.E desc[UR6][R30.64], R240 ;  /* 0x000000f01e002986 */ /* 0x0003e4000c101906 */
[----:B-1----:R-:W-:Y:S02]  /*b05b0*/  IMAD.WIDE R30, R135, 0x4, R14 ;  /* 0x00000004871e7825 */ /* 0x002fe400078e020e */
[----:B------:R-:W4:Y:S04]  /*b05c0*/  LDL.LU R240, [R1+0x1798] ;  /* 0x0017980001f07983 */ /* 0x000f280000300800 */
[----:B------:R2:W-:Y:S04]  /*b05d0*/  @P1 STG.E desc[UR6][R30.64], R236 ;  /* 0x000000ec1e001986 */ /* 0x0005e8000c101906 */
[----:B------:R-:W4:Y:S01]  /*b05e0*/  LDL.LU R135, [R1+0xabc] ;  /* 0x000abc0001877983 */ /* 0x000f220000300800 */
[----:B--2---:R-:W-:-:S05]  /*b05f0*/  IMAD.WIDE R30, R134, 0x4, R16 ;  /* 0x00000004861e7825 */ /* 0x004fca00078e0210 */
[----:B---3--:R1:W-:Y:S04]  /*b0600*/  @P0 STG.E desc[UR6][R30.64], R0 ;  /* 0x000000001e000986 */ /* 0x0083e8000c101906 */
[----:B-1----:R-:W2:Y:S04]  /*b0610*/  LDL.LU R0, [R1+0x2ae4] ;  /* 0x002ae40001007983 */ /* 0x002ea80000300800 */
[----:B------:R-:W3:Y:S04]  /*b0620*/  LDL.LU R237, [R1+0xab8] ;  /* 0x000ab80001ed7983 */ /* 0x000ee80000300800 */
[----:B------:R-:W4:Y:S04]  /*b0630*/  LDL.LU R241, [R1+0x908] ;  /* 0x0009080001f17983 */ /* 0x000f280000300800 */
[----:B------:R-:W4:Y:S04]  /*b0640*/  LDL.LU R228, [R1+0x1794] ;  /* 0x0017940001e47983 */ /* 0x000f280000300800 */
[----:B------:R-:W4:Y:S04]  /*b0650*/  LDL.LU R232, [R1+0x2c8] ;  /* 0x0002c80001e87983 */ /* 0x000f280000300800 */
[----:B------:R-:W4:Y:S01]  /*b0660*/  LDL.LU R236, [R1+0xacc] ;  /* 0x000acc0001ec7983 */ /* 0x000f220000300800 */
[----:B------:R-:W-:-:S03]  /*b0670*/  IMAD.WIDE R30, R134, 0x4, R14 ;  /* 0x00000004861e7825 */ /* 0x000fc600078e020e */
        /* <DEDUP_REMOVED lines=14> */
[----:B------:R-:W4:Y:S03]  /*b0760*/  LDL.LU R238, [R1+0x2b0] ;  /* 0x0002b00001ee7983 */ /* 0x000f260000300800 */
[----:B------:R-:W-:Y:S01]  /*b0770*/  LOP3.LUT R42, R42, 0xffffffdf, RZ, 0xc0, !PT ;  /* 0xffffffdf2a2a7812 */ /* 0x000fe200078ec0ff */
[----:B------:R-:W4:Y:S01]  /*b0780*/  LDL.LU R229, [R1+0x17a8] ;  /* 0x0017a80001e57983 */ /* 0x000f220000300800 */
[----:B------:R-:W-:-:S02]  /*b0790*/  LOP3.LUT P3, RZ, R28, 0x40, RZ, 0xc0, !PT ;  /* 0x000000401cff7812 */ /* 0x000fc4000786c0ff */
[C---:B------:R-:W-:Y:S01]  /*b07a0*/  LOP3.LUT P2, RZ, R27.reuse, 0x80, RZ, 0xc0, !PT ;  /* 0x000000801bff7812 */ /* 0x040fe2000784c0ff */
[----:B------:R-:W4:Y:S01]  /*b07b0*/  LDL.LU R242, [R1+0xae4] ;  /* 0x000ae40001f27983 */ /* 0x000f220000300800 */
[----:B------:R-:W-:Y:S02]  /*b07c0*/  LOP3.LUT P1, RZ, R27, 0x100, RZ, 0xc0, !PT ;  /* 0x000001001bff7812 */ /* 0x000fe4000782c0ff */
[----:B------:R-:W-:Y:S01]  /*b07d0*/  LOP3.LUT P0, RZ, R26, 0x800, RZ, 0xc0, !PT ;  /* 0x000008001aff7812 */ /* 0x000fe2000780c0ff */
[----:B------:R-:W4:Y:S01]  /*b07e0*/  LDL.LU R233, [R1+0xad4] ;  /* 0x000ad40001e97983 */ /* 0x000f220000300800 */
        /* <DEDUP_REMOVED lines=13> */
[----:B---3--:R4:W-:Y:S10]  /*b08c0*/  @P3 STG.E desc[UR6][R30.64], R237 ;  /* 0x000000ed1e003986 */ /* 0x0089f4000c101906 */
[----:B------:R-:W-:-:S02]  /*b08d0*/  @P6 LOP3.LUT R42, R42, 0x200, RZ, 0xfc, !PT ;  /* 0x000002002a2a6812 */ /* 0x000fc400078efcff */
[----:B------:R-:W-:Y:S01]  /*b08e0*/  LOP3.LUT P6, RZ, R24, 0x8000, RZ, 0xc0, !PT ;  /* 0x0000800018ff7812 */ /* 0x000fe200078cc0ff */
[----:B----4-:R-:W-:Y:S01]  /*b08f0*/  IMAD.WIDE R30, R228, 0x4, R16 ;  /* 0x00000004e41e7825 */ /* 0x010fe200078e0210 */
        /* <DEDUP_REMOVED lines=17> */
[----:B-1----:R-:W-:-:S03]  /*b0a10*/  IMAD.WIDE R30, R248, 0x4, R16 ;  /* 0x00000004f81e7825 */ /* 0x002fc600078e0210 */
[----:B------:R-:W4:Y:S06]  /*b0a20*/  LDL.LU R135, [R1+0x17b4] ;  /* 0x0017b40001877983 */ /* 0x000f2c0000300800 */
        /* <DEDUP_REMOVED lines=25> */
[C---:B------:R-:W-:Y:S02]  /*b0bc0*/  LOP3.LUT P3, RZ, R26.reuse, 0x2000, RZ, 0xc0, !PT ;  /* 0x000020001aff7812 */ /* 0x040fe4000786c0ff */
[----:B------:R-:W-:Y:S02]  /*b0bd0*/  LOP3.LUT P2, RZ, R26, 0x4000, RZ, 0xc0, !PT ;  /* 0x000040001aff7812 */ /* 0x000fe4000784c0ff */
        /* <DEDUP_REMOVED lines=33> */
[----:B------:R-:W4:Y:S01]  /*b0df0*/  LDL.LU R238, [R1+0x2a4] ;  /* 0x0002a40001ee7983 */ /* 0x000f220000300800 */
[----:B------:R-:W-:-:S03]  /*b0e00*/  LOP3.LUT P2, RZ, R25, 0x100000, RZ, 0xc0, !PT ;  /* 0x0010000019ff7812 */ /* 0x000fc6000784c0ff */
[----:B------:R-:W4:Y:S01]  /*b0e10*/  LDL.LU R229, [R1+0x17d0] ;  /* 0x0017d00001e57983 */ /* 0x000f220000300800 */
[----:B------:R-:W-:-:S03]  /*b0e20*/  LOP3.LUT P1, RZ, R0, 0x2, RZ, 0xc0, !PT ;  /* 0x0000000200ff7812 */ /* 0x000fc6000782c0ff */
[----:B------:R-:W4:Y:S01]  /*b0e30*/  LDL.LU R242, [R1+0xb08] ;  /* 0x000b080001f27983 */ /* 0x000f220000300800 */
[----:B------:R-:W-:-:S03]  /*b0e40*/  LOP3.LUT P0, RZ, R0, 0x4, RZ, 0xc0, !PT ;  /* 0x0000000400ff7812 */ /* 0x000fc6000780c0ff */
[----:B------:R-:W4:Y:S01]  /*b0e50*/  LDL.LU R233, [R1+0xaf8] ;  /* 0x000af80001e97983 */ /* 0x000f220000300800 */
[----:B------:R-:W-:Y:S02]  /*b0e60*/  LOP3.LUT P6, RZ, R25, 0x200000, RZ, 0xc0, !PT ;  /* 0x0020000019ff7812 */ /* 0x000fe400078cc0ff */
[----:B------:R-:W-:Y:S01]  /*b0e70*/  LOP3.LUT R42, R42, 0xfffffffe, RZ, 0xc0, !PT ;  /* 0xfffffffe2a2a7812 */ /* 0x000fe200078ec0ff */
[----:B---3--:R-:W-:-:S05]  /*b0e80*/  IMAD.WIDE R30, R241, 0x4, R16 ;  /* 0x00000004f11e7825 */ /* 0x008fca00078e0210 */
[----:B--2---:R1:W-:Y:S02]  /*b0e90*/  @P3 STG.E desc[UR6][R30.64], R237 ;  /* 0x000000ed1e003986 */ /* 0x0043e4000c101906 */
[----:B-1----:R-:W-:Y:S02]  /*b0ea0*/  IMAD.WIDE R30, R241, 0x4, R14 ;  /* 0x00000004f11e7825 */ /* 0x002fe400078e020e */
[----:B------:R-:W2:Y:S04]  /*b0eb0*/  LDL.LU R237, [R1+0x8e8] ;  /* 0x0008e80001ed7983 */ /* 0x000ea80000300800 */
[----:B----4-:R1:W-:Y:S02]  /*b0ec0*/  @P2 STG.E desc[UR6][R30.64], R228 ;  /* 0x000000e41e002986 */ /* 0x0103e4000c101906 */
[----:B-1----:R-:W-:-:S02]  /*b0ed0*/  IMAD.WIDE R30, R236, 0x4, R16 ;  /* 0x00000004ec1e7825 */ /* 0x002fc400078e0210 */
[----:B------:R-:W3:Y:S04]  /*b0ee0*/  LDL.LU R228, [R1+0x17d4] ;  /* 0x0017d40001e47983 */ /* 0x000ee80000300800 */
[----:B------:R1:W-:Y:S02]  /*b0ef0*/  @P1 STG.E desc[UR6][R30.64], R232 ;  /* 0x000000e81e001986 */ /* 0x0003e4000c101906 */
[----:B-1----:R-:W-:Y:S02]  /*b0f00*/  IMAD.WIDE R30, R236, 0x4, R14 ;  /* 0x00000004ec1e7825 */ /* 0x002fe400078e020e */
[----:B------:R-:W4:Y:S04]  /*b0f10*/  LDL.LU R232, [R1+0x2a8] ;  /* 0x0002a80001e87983 */ /* 0x000f280000300800 */
[----:B------:R1:W-:Y:S04]  /*b0f20*/  @P0 STG.E desc[UR6][R30.64], R240 ;  /* 0x000000f01e000986 */ /* 0x0003e8000c101906 */
        /* <DEDUP_REMOVED lines=23> */
[----:B------:R-:W-:-:S10]  /*b10a0*/  IMAD.WIDE R30, R135, 0x4, R16 ;  /* 0x00000004871e7825 */ /* 0x000fd400078e0210 */
[----:B------:R-:W-:Y:S02]  /*b10b0*/  @P6 LOP3.LUT R42, R42, 0x4, RZ, 0xfc, !PT ;  /* 0x000000042a2a6812 */ /* 0x000fe400078efcff */
[----:B------:R-:W-:-:S13]  /*b10c0*/  LOP3.LUT P6, RZ, R28, 0x200, RZ, 0xc0, !PT ;  /* 0x000002001cff7812 */ /* 0x000fda00078cc0ff */
[----:B------:R1:W-:Y:S01]  /*b10d0*/  @P6 STG.E desc[UR6][R30.64], R134 ;  /* 0x000000861e006986 */ /* 0x0003e2000c101906 */
[C---:B------:R-:W-:Y:S01]  /*b10e0*/  LOP3.LUT P6, RZ, R42.reuse, 0x4, RZ, 0xc0, !PT ;  /* 0x000000042aff7812 */ /* 0x040fe200078cc0ff */
[----:B-1----:R-:W-:Y:S02]  /*b10f0*/  IMAD.WIDE R30, R135, 0x4, R14 ;  /* 0x00000004871e7825 */ /* 0x002fe400078e020e */
[----:B------:R-:W4:Y:S10]  /*b1100*/  LDL.LU R134, [R1+0xafc] ;  /* 0x000afc0001867983 */ /* 0x000f340000300800 */
[----:B------:R1:W-:Y:S01]  /*b1110*/  @P6 STG.E desc[UR6][R30.64], R249 ;  /* 0x000000f91e006986 */ /* 0x0003e2000c101906 */
[----:B------:R-:W-:-:S03]  /*b1120*/  LOP3.LUT P6, RZ, R42, 0x2, RZ, 0xc0, !PT ;  /* 0x000000022aff7812 */ /* 0x000fc600078cc0ff */
[----:B------:R-:W4:Y:S01]  /*b1130*/  LDL.LU R135, [R1+0x8ec] ;  /* 0x0008ec0001877983 */ /* 0x000f220000300800 */
[----:B------:R-:W-:-:S03]  /*b1140*/  LOP3.LUT P5, RZ, R25, 0x400000, RZ, 0xc0, !PT ;  /* 0x0040000019ff7812 */ /* 0x000fc600078ac0ff */
[----:B------:R-:W4:Y:S01]  /*b1150*/  LDL.LU R241, [R1+0x17dc] ;  /* 0x0017dc0001f17983 */ /* 0x000f220000300800 */
[----:B-1----:R-:W-:-:S05]  /*b1160*/  IMAD.WIDE R30, R248, 0x4, R16 ;  /* 0x00000004f81e7825 */ /* 0x002fca00078e0210 */
        /* <DEDUP_REMOVED lines=31> */
[----:B------:R-:W2:Y:S01]  /*b1360*/  LDL.LU R240, [R1+0x2ac] ;  /* 0x0002ac0001f07983 */ /* 0x000ea20000300800 */
[----:B------:R-:W-:Y:S02]  /*b1370*/  LOP3.LUT P1, RZ, R28, 0x1000, RZ, 0xc0, !PT ;  /* 0x000010001cff7812 */ /* 0x000fe4000782c0ff */
[C---:B------:R-:W-:Y:S01]  /*b1380*/  LOP3.LUT P0, RZ, R27.reuse, 0x2000, RZ, 0xc0, !PT ;  /* 0x000020001bff7812 */ /* 0x040fe2000780c0ff */
[----:B------:R-:W3:Y:S04]  /*b1390*/  LDL.LU R228, [R1+0xc00] ;  /* 0x000c000001e47983 */ /* 0x000ee80000300800 */
[----:B------:R-:W4:Y:S04]  /*b13a0*/  LDL.LU R232, [R1+0x17e0] ;  /* 0x0017e00001e87983 */ /* 0x000f280000300800 */
[----:B------:R-:W3:Y:S01]  /*b13b0*/  LDL.LU R236, [R1+0xb30] ;  /* 0x000b300001ec7983 */ /* 0x000ee20000300800 */
[----:B------:R-:W-:-:S03]  /*b13c0*/  LOP3.LUT P3, RZ, R27, 0x4000, RZ, 0xc0, !PT ;  /* 0x000040001bff7812 */ /* 0x000fc6000786c0ff */
[----:B------:R1:W-:Y:S02]  /*b13d0*/  @P1 STG.E desc[UR6][R30.64], R134 ;  /* 0x000000861e001986 */ /* 0x0003e4000c101906 */
[C---:B-1----:R-:W-:Y:S02]  /*b13e0*/  IMAD.WIDE R30, R241.reuse, 0x4, R16 ;  /* 0x00000004f11e7825 */ /* 0x042fe400078e0210 */
[----:B------:R-:W3:Y:S04]  /*b13f0*/  LDL.LU R134, [R1+0x8d0] ;  /* 0x0008d00001867983 */ /* 0x000ee80000300800 */
[----:B------:R1:W-:Y:S04]  /*b1400*/  @P0 STG.E desc[UR6][R30.64], R135 ;  /* 0x000000871e000986 */ /* 0x0003e8000c101906 */
[----:B-1----:R-:W3:Y:S01]  /*b1410*/  LDL.LU R135, [R1+0x17e4] ;  /* 0x0017e40001877983 */ /* 0x002ee20000300800 */
[----:B------:R-:W-:-:S03]  /*b1420*/  IMAD.WIDE R30, R241, 0x4, R14 ;  /* 0x00000004f11e7825 */ /* 0x000fc600078e020e */
[----:B------:R-:W3:Y:S01]  /*b1430*/  LDL.LU R249, [R1+0x290] ;  /* 0x0002900001f97983 */ /* 0x000ee20000300800 */
[----:B------:R-:W-:-:S03]  /*b1440*/  LOP3.LUT P6, RZ, R27, 0x10000, RZ, 0xc0, !PT ;  /* 0x000100001bff7812 */ /* 0x000fc600078cc0ff */
[----:B--2---:R1:W-:Y:S04]  /*b1450*/  @P3 STG.E desc[UR6][R30.64], R240 ;  /* 0x000000f01e003986 */ /* 0x0043e8000c101906 */
[----:B-1----:R-:W2:Y:S04]  /*b1460*/  LDL.LU R240, [R1+0x17e8] ;  /* 0x0017e80001f07983 */ /* 0x002ea80000300800 */
[----:B------:R-:W2:Y:S04]  /*b1470*/  LDL.LU R244, [R1+0xc04] ;  /* 0x000c040001f47983 */ /* 0x000ea80000300800 */
[----:B------:R-:W2:Y:S01]  /*b1480*/  LDL.LU R248, [R1+0xb34] ;  /* 0x000b340001f87983 */ /* 0x000ea20000300800 */
[----:B------:R-:W-:-:S03]  /*b1490*/  LOP3.LUT R43, R43, 0xfff7ffff, RZ, 0xc0, !PT ;  /* 0xfff7ffff2b2b7812 */ /* 0x000fc600078ec0ff */
[----:B------:R-:W2:Y:S01]  /*b14a0*/  LDL.LU R231, [R1+0x8d4] ;  /* 0x0008d40001e77983 */ /* 0x000ea20000300800 */
[----:B------:R-:W-:-:S03]  /*b14b0*/  @P6 LOP3.LUT R43, R43, 0x80000, RZ, 0xfc, !PT ;  /* 0x000800002b2b6812 */ /* 0x000fc600078efcff */
[----:B------:R-:W2:Y:S01]  /*b14c0*/  LDL.LU R235, [R1+0x17ec] ;  /* 0x0017ec0001eb7983 */ /* 0x000ea20000300800 */
[----:B------:R-:W-:Y:S02]  /*b14d0*/  LOP3.LUT P6, RZ, R27, 0x8000, RZ, 0xc0, !PT ;  /* 0x000080001bff7812 */ /* 0x000fe400078cc0ff */
[----:B------:R-:W-:Y:S01]  /*b14e0*/  LOP3.LUT R43, R43, 0xffefffff, RZ, 0xc0, !PT ;  /* 0xffefffff2b2b7812 */ /* 0x000fe200078ec0ff */
[----:B------:R-:W2:Y:S04]  /*b14f0*/  LDL.LU R239, [R1+0x294] ;  /* 0x0002940001ef7983 */ /* 0x000ea80000300800 */
[----:B------:R-:W2:Y:S04]  /*b1500*/  LDL.LU R243, [R1+0xc08] ;  /* 0x000c080001f37983 */ /* 0x000ea80000300800 */
[----:B------:R-:W2:Y:S02]  /*b1510*/  LDL.LU R230, [R1+0x17f0] ;  /* 0x0017f00001e67983 */ /* 0x000ea40000300800 */
[----:B------:R-:W-:-:S02]  /*b1520*/  @P6 LOP3.LUT R43, R43, 0x100000, RZ, 0xfc, !PT ;  /* 0x001000002b2b6812 */ /* 0x000fc400078efcff */
[----:B------:R-:W-:Y:S01]  /*b1530*/  LOP3.LUT P6, RZ, R28, 0x4000, RZ, 0xc0, !PT ;  /* 0x000040001cff7812 */ /* 0x000fe200078cc0ff */
[----:B------:R-:W2:Y:S01]  /*b1540*/  LDL.LU R234, [R1+0xb38] ;  /* 0x000b380001ea7983 */ /* 0x000ea20000300800 */
[----:B------:R-:W-:-:S03]  /*b1550*/  LOP3.LUT R43, R43, 0xffdfffff, RZ, 0xc0, !PT ;  /* 0xffdfffff2b2b7812 */ /* 0x000fc600078ec0ff */
[----:B------:R-:W2:Y:S04]  /*b1560*/  LDL.LU R238, [R1+0x8d8] ;  /* 0x0008d80001ee7983 */ /* 0x000ea80000300800 */
[----:B------:R-:W2:Y:S04]  /*b1570*/  LDL.LU R242, [R1+0x17f4] ;  /* 0x0017f40001f27983 */ /* 0x000ea80000300800 */
[----:B------:R-:W-:Y:S01]  /*b1580*/  @P6 LOP3.LUT R43, R43, 0x200000, RZ, 0xfc, !PT ;  /* 0x002000002b2b6812 */ /* 0x000fe200078efcff */
[----:B------:R-:W2:Y:S01]  /*b1590*/  LDL.LU R229, [R1+0x298] ;  /* 0x0002980001e57983 */ /* 0x000ea20000300800 */
[----:B------:R-:W-:-:S02]  /*b15a0*/  LOP3.LUT P6, RZ, R28, 0x2000, RZ, 0xc0, !PT ;  /* 0x000020001cff7812 */ /* 0x000fc400078cc0ff */
[----:B------:R-:W-:Y:S01]  /*b15b0*/  LOP3.LUT R43, R43, 0xffbfffff, RZ, 0xc0, !PT ;  /* 0xffbfffff2b2b7812 */ /* 0x000fe200078ec0ff */
[----:B------:R-:W2:Y:S01]  /*b15c0*/  LDL.LU R233, [R1+0xc0c] ;  /* 0x000c0c0001e97983 */ /* 0x000ea20000300800 */
[----:B------:R-:W-:-:S03]  /*b15d0*/  LOP3.LUT P2, RZ, R26, 0x20000, RZ, 0xc0, !PT ;  /* 0x000200001aff7812 */ /* 0x000fc6000784c0ff */
[----:B------:R-:W2:Y:S01]  /*b15e0*/  LDL.LU R237, [R1+0x17f8] ;  /* 0x0017f80001ed7983 */ /* 0x000ea20000300800 */
[----:B------:R-:W-:Y:S01]  /*b15f0*/  LOP3.LUT P1, RZ, R26, 0x40000, RZ, 0xc0, !PT ;  /* 0x000400001aff7812 */ /* 0x000fe2000782c0ff */
[----:B----4-:R-:W-:Y:S01]  /*b1600*/  IMAD.WIDE R30, R232, 0x4, R16 ;  /* 0x00000004e81e7825 */ /* 0x010fe200078e0210 */
[----:B------:R-:W-:Y:S01]  /*b1610*/  LOP3.LUT P0, RZ, R24, 0x200000, RZ, 0xc0, !PT ;  /* 0x0020000018ff7812 */ /* 0x000fe2000780c0ff */
[----:B------:R-:W4:Y:S02]  /*b1620*/  LDL.LU R241, [R1+0xb3c] ;  /* 0x000b3c0001f17983 */ /* 0x000f240000300800 */
        /* <DEDUP_REMOVED lines=10> */
[----:B------:R-:W-:Y:S01]  /*b16d0*/  @P6 LOP3.LUT R43, R43, 0x2000000, RZ, 0xfc, !PT ;  /* 0x020000002b2b6812 */ /* 0x000fe200078efcff */
[----:B-1----:R-:W-:Y:S01]  /*b16e0*/  IMAD.WIDE R30, R232, 0x4, R14 ;  /* 0x00000004e81e7825 */ /* 0x002fe200078e020e */
[----:B------:R-:W3:Y:S01]  /*b16f0*/  LDL.LU R228, [R1+0x8dc] ;  /* 0x0008dc0001e47983 */ /* 0x000ee20000300800 */
[----:B------:R-:W-:-:S03]  /*b1700*/  LOP3.LUT P6, RZ, R25, 0x800000, RZ, 0xc0, !PT ;  /* 0x0080000019ff7812 */ /* 0x000fc600078cc0ff */
[----:B------:R-:W3:Y:S04]  /*b1710*/  LDL.LU R232, [R1+0x17fc] ;  /* 0x0017fc0001e87983 */ /* 0x000ee80000300800 */
[----:B------:R1:W-:Y:S01]  /*b1720*/  @P1 STG.E desc[UR6][R30.64], R236 ;  /* 0x000000ec1e001986 */ /* 0x0003e2000c101906 */
[----:B------:R-:W-:Y:S01]  /*b1730*/  LOP3.LUT R43, R43, 0xfbffffff, RZ, 0xc0, !PT ;  /* 0xfbffffff2b2b7812 */ /* 0x000fe200078ec0ff */
[----:B-1----:R-:W-:Y:S02]  /*b1740*/  IMAD.WIDE R30, R135, 0x4, R16 ;  /* 0x00000004871e7825 */ /* 0x002fe400078e0210 */
[----:B------:R-:W3:Y:S02]  /*b1750*/  LDL.LU R236, [R1+0x29c] ;  /* 0x00029c0001ec7983 */ /* 0x000ee40000300800 */
[----:B------:R-:W-:-:S02]  /*b1760*/  @P6 LOP3.LUT R43, R43, 0x4000000, RZ, 0xfc, !PT ;  /* 0x040000002b2b6812 */ /* 0x000fc400078efcff */
[----:B------:R1:W-:Y:S01]  /*b1770*/  @P0 STG.E desc[UR6][R30.64], R134 ;  /* 0x000000861e000986 */ /* 0x0003e2000c101906 */
[----:B------:R-:W-:Y:S01]  /*b1780*/  LOP3.LUT P6, RZ, R24, 0x400000, RZ, 0xc0, !PT ;  /* 0x0040000018ff7812 */ /* 0x000fe200078cc0ff */
[----:B-1----:R-:W-:Y:S02]  /*b1790*/  IMAD.WIDE R30, R135, 0x4, R14 ;  /* 0x00000004871e7825 */ /* 0x002fe400078e020e */
[----:B------:R-:W3:Y:S04]  /*b17a0*/  LDL.LU R134, [R1+0xbf0] ;  /* 0x000bf00001867983 */ /* 0x000ee80000300800 */
[----:B------:R-:W3:Y:S06]  /*b17b0*/  LDL.LU R135, [R1+0x1800] ;  /* 0x0018000001877983 */ /* 0x000eec0000300800 */
[----:B------:R2:W-:Y:S01]  /*b17c0*/  @P6 STG.E desc[UR6][R30.64], R249 ;  /* 0x000000f91e006986 */ /* 0x0005e2000c101906 */
[----:B------:R-:W-:Y:S01]  /*b17d0*/  LOP3.LUT P6, RZ, R43, 0x4000000, RZ, 0xc0, !PT ;  /* 0x040000002bff7812 */ /* 0x000fe200078cc0ff */
[----:B--2---:R-:W-:-:S12]  /*b17e0*/  IMAD.WIDE R30, R240, 0x4, R16 ;  /* 0x00000004f01e7825 */ /* 0x004fd800078e0210 */
[----:B------:R1:W-:Y:S02]  /*b17f0*/  @P6 STG.E desc[UR6][R30.64], R244 ;  /* 0x000000f41e006986 */ /* 0x0003e4000c101906 */
[----:B-1----:R-:W-:Y:S02]  /*b1800*/  IMAD.WIDE R30, R240, 0x4, R14 ;  /* 0x00000004f01e7825 */ /* 0x002fe400078e020e */
[----:B------:R-:W2:Y:S01]  /*b1810*/  LDL.LU R240, [R1+0xbe0] ;  /* 0x000be00001f07983 */ /* 0x000ea20000300800 */
        /* <DEDUP_REMOVED lines=27> */
[----:B----4-:R3:W-:Y:S01]  /*b19d0*/  @P4 STG.E desc[UR6][R30.64], R241 ;  /* 0x000000f11e004986 */ /* 0x0107e2000c101906 */
[----:B------:R-:W-:Y:S01]  /*b19e0*/  LOP3.LUT P1, RZ, R25, 0x2000000, RZ, 0xc0, !PT ;  /* 0x0200000019ff7812 */ /* 0x000fe2000782c0ff */
[----:B---3--:R-:W-:-:S05]  /*b19f0*/  IMAD.WIDE R30, R232, 0x4, R16 ;  /* 0x00000004e81e7825 */ /* 0x008fca00078e0210 */
[----:B------:R1:W-:Y:S02]  /*b1a00*/  @P3 STG.E desc[UR6][R30.64], R228 ;  /* 0x000000e41e003986 */ /* 0x0003e4000c101906 */
[----:B-1----:R-:W-:-:S05]  /*b1a10*/  IMAD.WIDE R30, R232, 0x4, R14 ;  /* 0x00000004e81e7825 */ /* 0x002fca00078e020e */
[----:B------:R1:W-:Y:S02]  /*b1a20*/  @P2 STG.E desc[UR6][R30.64], R236 ;  /* 0x000000ec1e002986 */ /* 0x0003e4000c101906 */
[----:B-1----:R-:W-:-:S05]  /*b1a30*/  IMAD.WIDE R30, R135, 0x4, R16 ;  /* 0x00000004871e7825 */ /* 0x002fca00078e0210 */
[----:B------:R1:W-:Y:S02]  /*b1a40*/  @P1 STG.E desc[UR6][R30.64], R134 ;  /* 0x000000861e001986 */ /* 0x0003e4000c101906 */
[----:B-1----:R-:W-:Y:S02]  /*b1a50*/  IMAD.WIDE R30, R135, 0x4, R14 ;  /* 0x00000004871e7825 */ /* 0x002fe400078e020e */
[----:B------:R-:W3:Y:S04]  /*b1a60*/  LDL.LU R134, [R1+0x8c4] ;  /* 0x0008c40001867983 */ /* 0x000ee80000300800 */
[----:B------:R-:W4:Y:S04]  /*b1a70*/  LDL.LU R135, [R1+0x180c] ;  /* 0x00180c0001877983 */ /* 0x000f280000300800 */
[----:B------:R-:W3:Y:S04]  /*b1a80*/  LDL.LU R237, [R1+0x8c0] ;  /* 0x0008c00001ed7983 */ /* 0x000ee80000300800 */
[----:B------:R-:W4:Y:S01]  /*b1a90*/  LDL.LU R241, [R1+0x1804] ;  /* 0x0018040001f17983 */ /* 0x000f220000300800 */
[----:B------:R-:W-:-:S03]  /*b1aa0*/  LOP3.LUT P0, RZ, R25, 0x4000000, RZ, 0xc0, !PT ;  /* 0x0400000019ff7812 */ /* 0x000fc6000780c0ff */
[----:B------:R-:W3:Y:S04]  /*b1ab0*/  LDL.LU R228, [R1+0x280] ;  /* 0x0002800001e47983 */ /* 0x000ee80000300800 */
[----:B------:R-:W3:Y:S04]  /*b1ac0*/  LDL.LU R232, [R1+0xbf4] ;  /* 0x000bf40001e87983 */ /* 0x000ee80000300800 */
[----:B------:R-:W3:Y:S04]  /*b1ad0*/  LDL.LU R236, [R1+0x1808] ;  /* 0x0018080001ec7983 */ /* 0x000ee80000300800 */
[----:B--2---:R1:W-:Y:S04]  /*b1ae0*/  @P0 STG.E desc[UR6][R30.64], R240 ;  /* 0x000000f01e000986 */ /* 0x0043e8000c101906 */
[----:B-1----:R-:W2:Y:S01]  /*b1af0*/  LDL.LU R240, [R1+0xbe4] ;  /* 0x000be40001f07983 */ /* 0x002ea20000300800 */
[----:B------:R-:W-:-:S02]  /*b1b00*/  LOP3.LUT P6, RZ, R0, 0x200, RZ, 0xc0, !PT ;  /* 0x0000020000ff7812 */ /* 0x000fc400078cc0ff */
        /* <DEDUP_REMOVED lines=14> */
[----:B------:R-:W2:Y:S04]  /*b1bf0*/  LDL.LU R234, [R1+0xbfc] ;  /* 0x000bfc0001ea7983 */ /* 0x000ea80000300800 */
[----:B------:R-:W2:Y:S01]  /*b1c00*/  LDL.LU R238, [R1+0x1818] ;  /* 0x0018180001ee7983 */ /* 0x000ea20000300800 */
[C---:B------:R-:W-:Y:S02]  /*b1c10*/  LOP3.LUT P3, RZ, R0.reuse, 0x80, RZ, 0xc0, !PT ;  /* 0x0000008000ff7812 */ /* 0x040fe4000786c0ff */
[----:B------:R-:W-:Y:S01]  /*b1c20*/  LOP3.LUT P2, RZ, R0, 0x100, RZ, 0xc0, !PT ;  /* 0x0000010000ff7812 */ /* 0x000fe2000784c0ff */
[----:B------:R-:W2:Y:S02]  /*b1c30*/  LDL.LU R242, [R1+0xbec] ;  /* 0x000bec0001f27983 */ /* 0x000ea40000300800 */
[----:B------:R-:W-:-:S02]  /*b1c40*/  @P6 LOP3.LUT R43, R43, 0x2000, RZ, 0xfc, !PT ;  /* 0x000020002b2b6812 */ /* 0x000fc400078efcff */
[----:B------:R-:W-:Y:S01]  /*b1c50*/  LOP3.LUT P6, RZ, R24, 0x4000000, RZ, 0xc0, !PT ;  /* 0x0400000018ff7812 */ /* 0x000fe200078cc0ff */
[----:B------:R-:W2:Y:S01]  /*b1c60*/  LDL.LU R229, [R1+0x8cc] ;  /* 0x0008cc0001e57983 */ /* 0x000ea20000300800 */
[----:B------:R-:W-:Y:S02]  /*b1c70*/  LOP3.LUT R43, R43, 0xffffbfff, RZ, 0xc0, !PT ;  /* 0xffffbfff2b2b7812 */ /* 0x000fe400078ec0ff */
[----:B------:R-:W-:Y:S01]  /*b1c80*/  LOP3.LUT P1, RZ, R28, 0x8000, RZ, 0xc0, !PT ;  /* 0x000080001cff7812 */ /* 0x000fe2000782c0ff */
        /* <DEDUP_REMOVED lines=13> */
[----:B------:R-:W-:-:S11]  /*b1d60*/  LOP3.LUT R43, R43, 0xfffbffff, RZ, 0xc0, !PT ;  /* 0xfffbffff2b2b7812 */ /* 0x000fd600078ec0ff */
[----:B------:R-:W-:Y:S02]  /*b1d70*/  @P6 LOP3.LUT R43, R43, 0x40000, RZ, 0xfc, !PT ;  /* 0x000400002b2b6812 */ /* 0x000fe400078efcff */
[----:B------:R-:W-:Y:S01]  /*b1d80*/  LOP3.LUT P6, RZ, R27, 0x20000, RZ, 0xc0, !PT ;  /* 0x000200001bff7812 */ /* 0x000fe200078cc0ff */
[----:B----4-:R-:W-:-:S05]  /*b1d90*/  IMAD.WIDE R30, R241, 0x4, R16 ;  /* 0x00000004f11e7825 */ /* 0x010fca00078e0210 */
[----:B---3--:R1:W-:Y:S02]  /*b1da0*/  @P3 STG.E desc[UR6][R30.64], R237 ;  /* 0x000000ed1e003986 */ /* 0x0083e4000c101906 */
[----:B-1----:R-:W-:Y:S02]  /*b1db0*/  IMAD.WIDE R30, R241, 0x4, R14 ;  /* 0x00000004f11e7825 */ /* 0x002fe400078e020e */
[----:B------:R-:W3:Y:S04]  /*b1dc0*/  LDL.LU R237, [R1+0x28c] ;  /* 0x00028c0001ed7983 */ /* 0x000ee80000300800 */
[----:B------:R1:W-:Y:S02]  /*b1dd0*/  @P2 STG.E desc[UR6][R30.64], R228 ;  /* 0x000000e41e002986 */ /* 0x0003e4000c101906 */
[----:B-1----:R-:W-:-:S05]  /*b1de0*/  IMAD.WIDE R30, R236, 0x4, R16 ;  /* 0x00000004ec1e7825 */ /* 0x002fca00078e0210 */
[----:B------:R1:W-:Y:S02]  /*b1df0*/  @P1 STG.E desc[UR6][R30.64], R232 ;  /* 0x000000e81e001986 */ /* 0x0003e4000c101906 */
[----:B-1----:R-:W-:Y:S02]  /*b1e00*/  IMAD.WIDE R30, R236, 0x4, R14 ;  /* 0x00000004ec1e7825 */ /* 0x002fe400078e020e */
[----:B------:R-:W4:Y:S04]  /*b1e10*/  LDL.LU R232, [R1+0x1820] ;  /* 0x0018200001e87983 */ /* 0x000f280000300800 */
[----:B------:R-:W4:Y:S04]  /*b1e20*/  LDL.LU R228, [R1+0xc10] ;  /* 0x000c100001e47983 */ /* 0x000f280000300800 */
[----:B------:R-:W4:Y:S04]  /*b1e30*/  LDL.LU R236, [R1+0xbd0] ;  /* 0x000bd00001ec7983 */ /* 0x000f280000300800 */
[----:B--2---:R1:W-:Y:S02]  /*b1e40*/  @P0 STG.E desc[UR6][R30.64], R240 ;  /* 0x000000f01e000986 */ /* 0x0043e4000c101906 */
[----:B-1----:R-:W-:-:S02]  /*b1e50*/  IMAD.WIDE R30, R135, 0x4, R16 ;  /* 0x00000004871e7825 */ /* 0x002fc400078e0210 */
[----:B------:R-:W2:Y:S04]  /*b1e60*/  LDL.LU R240, [R1+0x8b0] ;  /* 0x0008b00001f07983 */ /* 0x000ea80000300800 */
[----:B------:R1:W-:Y:S02]  /*b1e70*/  @P6 STG.E desc[UR6][R30.64], R134 ;  /* 0x000000861e006986 */ /* 0x0003e4000c101906 */
[----:B-1----:R-:W-:Y:S02]  /*b1e80*/  IMAD.WIDE R30, R135, 0x4, R14 ;  /* 0x00000004871e7825 */ /* 0x002fe400078e020e */
[----:B------:R-:W2:Y:S04]  /*b1e90*/  LDL.LU R135, [R1+0x1824] ;  /* 0x0018240001877983 */ /* 0x000ea80000300800 */
[----:B------:R-:W2:Y:S04]  /*b1ea0*/  LDL.LU R134, [R1+0x270] ;  /* 0x0002700001867983 */ /* 0x000ea80000300800 */
        /* <DEDUP_REMOVED lines=27> */
[----:B-1----:R-:W-:Y:S01]  /*b2060*/  IMAD.WIDE R30, R233, 0x4, R14 ;  /* 0x00000004e91e7825 */ /* 0x002fe200078e020e */
[C---:B------:R-:W-:Y:S02]  /*b2070*/  LOP3.LUT P2, RZ, R27.reuse, 0x80000, RZ, 0xc0, !PT ;  /* 0x000800001bff7812 */ /* 0x040fe4000784c0ff */
[----:B------:R-:W-:Y:S02]  /*b2080*/  LOP3.LUT P1, RZ, R27, 0x100000, RZ, 0xc0, !PT ;  /* 0x001000001bff7812 */ /* 0x000fe4000782c0ff */
[----:B------:R-:W-:Y:S01]  /*b2090*/  LOP3.LUT P0, RZ, R26, 0x800000, RZ, 0xc0, !PT ;  /* 0x008000001aff7812 */ /* 0x000fe2000780c0ff */
[----:B---3--:R4:W-:Y:S02]  /*b20a0*/  @P5 STG.E desc[UR6][R30.64], R237 ;  /* 0x000000ed1e005986 */ /* 0x0089e4000c101906 */
[----:B----4-:R-:W-:-:S05]  /*b20b0*/  IMAD.WIDE R30, R232, 0x4, R16 ;  /* 0x00000004e81e7825 */ /* 0x010fca00078e0210 */
[----:B------:R1:W-:Y:S02]  /*b20c0*/  @P4 STG.E desc[UR6][R30.64], R228 ;  /* 0x000000e41e004986 */ /* 0x0003e4000c101906 */
[----:B-1----:R-:W-:-:S05]  /*b20d0*/  IMAD.WIDE R30, R232, 0x4, R14 ;  /* 0x00000004e81e7825 */ /* 0x002fca00078e020e */
[----:B------:R2:W-:Y:S02]  /*b20e0*/  @P3 STG.E desc[UR6][R30.64], R236 ;  /* 0x000000ec1e003986 */ /* 0x0005e4000c101906 */
[----:B--2---:R-:W-:-:S05]  /*b20f0*/  IMAD.WIDE R30, R135, 0x4, R16 ;  /* 0x00000004871e7825 */ /* 0x004fca00078e0210 */
[----:B------:R1:W-:Y:S02]  /*b2100*/  @P2 STG.E desc[UR6][R30.64], R240 ;  /* 0x000000f01e002986 */ /* 0x0003e4000c101906 */
[----:B-1----:R-:W-:Y:S02]  /*b2110*/  IMAD.WIDE R30, R135, 0x4, R14 ;  /* 0x00000004871e7825 */ /* 0x002fe400078e020e */
[----:B------:R-:W2:Y:S04]  /*b2120*/  LDL.LU R135, [R1+0x1830] ;  /* 0x0018300001877983 */ /* 0x000ea80000300800 */
[----:B------:R1:W-:Y:S02]  /*b2130*/  @P1 STG.E desc[UR6][R30.64], R134 ;  /* 0x000000861e001986 */ /* 0x0003e4000c101906 */
[----:B-1----:R-:W-:-:S05]  /*b2140*/  IMAD.WIDE R30, R241, 0x4, R16 ;  /* 0x00000004f11e7825 */ /* 0x002fca00078e0210 */
[----:B------:R1:W-:Y:S04]  /*b2150*/  @P0 STG.E desc[UR6][R30.64], R29 ;  /* 0x0000001d1e000986 */ /* 0x0003e8000c101906 */
[----:B-1----:R-:W3:Y:S04]  /*b2160*/  LDL.LU R29, [R1+0x2adc] ;  /* 0x002adc00011d7983 */ /* 0x002ee80000300800 */
[----:B------:R-:W4:Y:S04]  /*b2170*/  LDL.LU R228, [R1+0xbd4] ;  /* 0x000bd40001e47983 */ /* 0x000f280000300800 */
[----:B------:R-:W2:Y:S04]  /*b2180*/  LDL.LU R232, [R1+0x8b4] ;  /* 0x0008b40001e87983 */ /* 0x000ea80000300800 */
[----:B------:R-:W3:Y:S01]  /*b2190*/  LDL.LU R240, [R1+0x182c] ;  /* 0x00182c0001f07983 */ /* 0x000ee20000300800 */
[----:B------:R-:W-:-:S03]  /*b21a0*/  LOP3.LUT P6, RZ, R23, 0x10000000, RZ, 0xc0, !PT ;  /* 0x1000000017ff7812 */ /* 0x000fc600078cc0ff */
[----:B------:R-:W2:Y:S01]  /*b21b0*/  LDL.LU R236, [R1+0x274] ;  /* 0x0002740001ec7983 */ /* 0x000ea20000300800 */
[----:B------:R-:W-:-:S03]  /*b21c0*/  LOP3.LUT R43, R43, 0xfffffff7, RZ, 0xc0, !PT ;  /* 0xfffffff72b2b7812 */ /* 0x000fc600078ec0ff */
[----:B------:R-:W2:Y:S04]  /*b21d0*/  LDL.LU R134, [R1+0xc18] ;  /* 0x000c180001867983 */ /* 0x000ea80000300800 */
[----:B------:R-:W2:Y:S02]  /*b21e0*/  LDL.LU R249, [R1+0xbd8] ;  /* 0x000bd80001f97983 */ /* 0x000ea40000300800 */
[----:B------:R-:W-:Y:S02]  /*b21f0*/  @P6 LOP3.LUT R43, R43, 0x8, RZ, 0xfc, !PT ;  /* 0x000000082b2b6812 */ /* 0x000fe400078efcff */
[----:B------:R-:W-:Y:S01]  /*b2200*/  LOP3.LUT P6, RZ, R23, 0x8000000, RZ, 0xc0, !PT ;  /* 0x0800000017ff7812 */ /* 0x000fe200078cc0ff */
[----:B------:R-:W2:Y:S01]  /*b2210*/  LDL.LU R244, [R1+0x8b8] ;  /* 0x0008b80001f47983 */ /* 0x000ea20000300800 */
[----:B------:R-:W-:-:S03]  /*b2220*/  LOP3.LUT R43, R43, 0xffffffef, RZ, 0xc0, !PT ;  /* 0xffffffef2b2b7812 */ /* 0x000fc600078ec0ff */
[----:B------:R-:W2:Y:S01]  /*b2230*/  LDL.LU R248, [R1+0x1834] ;  /* 0x0018340001f87983 */ /* 0x000ea20000300800 */
[----:B------:R-:W-:Y:S02]  /*b2240*/  LOP3.LUT P3, RZ, R26, 0x2000000, RZ, 0xc0, !PT ;  /* 0x020000001aff7812 */ /* 0x000fe4000786c0ff */
[----:B------:R-:W-:Y:S01]  /*b2250*/  LOP3.LUT P2, RZ, R24, 0x8000000, RZ, 0xc0, !PT ;  /* 0x0800000018ff7812 */ /* 0x000fe2000784c0ff */
[----:B------:R-:W2:Y:S04]  /*b2260*/  LDL.LU R231, [R1+0x278] ;  /* 0x0002780001e77983 */ /* 0x000ea80000300800 */
[----:B------:R-:W-:Y:S01]  /*b2270*/  @P6 LOP3.LUT R43, R43, 0x10, RZ, 0xfc, !PT ;  /* 0x000000102b2b6812 */ /* 0x000fe200078efcff */
[----:B------:R-:W2:Y:S01]  /*b2280*/  LDL.LU R235, [R1+0x1838] ;  /* 0x0018380001eb7983 */ /* 0x000ea20000300800 */
[----:B------:R-:W-:-:S02]  /*b2290*/  LOP3.LUT P6, RZ, R27, 0x800000, RZ, 0xc0, !PT ;  /* 0x008000001bff7812 */ /* 0x000fc400078cc0ff */
[----:B------:R-:W-:-:S11]  /*b22a0*/  LOP3.LUT R43, R43, 0xffffffdf, RZ, 0xc0, !PT ;  /* 0xffffffdf2b2b7812 */ /* 0x000fd600078ec0ff */
[----:B------:R-:W-:Y:S02]  /*b22b0*/  @P6 LOP3.LUT R43, R43, 0x20, RZ, 0xfc, !PT ;  /* 0x000000202b2b6812 */ /* 0x000fe400078efcff */
[----:B------:R-:W-:Y:S01]  /*b22c0*/  LOP3.LUT P6, RZ, R27, 0x200000, RZ, 0xc0, !PT ;  /* 0x002000001bff7812 */ /* 0x000fe200078cc0ff */
[----:B------:R-:W-:Y:S01]  /*b22d0*/  IMAD.WIDE R26, R241, 0x4, R14 ;  /* 0x00000004f11a7825 */ /* 0x000fe200078e020e */
[----:B------:R-:W-:-:S11]  /*b22e0*/  LOP3.LUT R43, R43, 0xffffffbf, RZ, 0xc0, !PT ;  /* 0xffffffbf2b2b7812 */ /* 0x000fd600078ec0ff */
[----:B------:R-:W-:Y:S02]  /*b22f0*/  @P6 LOP3.LUT R43, R43, 0x40, RZ, 0xfc, !PT ;  /* 0x000000402b2b6812 */ /* 0x000fe400078efcff */
[----:B------:R-:W-:Y:S02]  /*b2300*/  LOP3.LUT P6, RZ, R28, 0x200000, RZ, 0xc0, !PT ;  /* 0x002000001cff7812 */ /* 0x000fe400078cc0ff */
[----:B------:R-:W-:-:S11]  /*b2310*/  LOP3.LUT R43, R43, 0xffffff7f, RZ, 0xc0, !PT ;  /* 0xffffff7f2b2b7812 */ /* 0x000fd600078ec0ff */
[----:B------:R-:W-:Y:S02]  /*b2320*/  @P6 LOP3.LUT R43, R43, 0x80, RZ, 0xfc, !PT ;  /* 0x000000802b2b6812 */ /* 0x000fe400078efcff */
[----:B------:R-:W-:Y:S01]  /*b2330*/  LOP3.LUT P6, RZ, R28, 0x80000, RZ, 0xc0, !PT ;  /* 0x000800001cff7812 */ /* 0x000fe200078cc0ff */
[----:B----4-:R3:W-:Y:S02]  /*b2340*/  @P3 STG.E desc[UR6][R26.64], R228 ;  /* 0x000000e41a003986 */ /* 0x0107e4000c101906 */
[----:B---3--:R-:W-:-:S05]  /*b2350*/  IMAD.WIDE R26, R240, 0x4, R16 ;  /* 0x00000004f01a7825 */ /* 0x008fca00078e0210 */
[----:B--2---:R1:W-:Y:S02]  /*b2360*/  @P2 STG.E desc[UR6][R26.64], R232 ;  /* 0x000000e81a002986 */ /* 0x0043e4000c101906 */
[----:B-1----:R-:W-:Y:S02]  /*b2370*/  IMAD.WIDE R26, R240, 0x4, R14 ;  /* 0x00000004f01a7825 */ /* 0x002fe400078e020e */
[----:B------:R-:W2:Y:S01]  /*b2380*/  LDL.LU R240, [R1+0xc1c] ;  /* 0x000c1c0001f07983 */ /* 0x000ea20000300800 */
[----:B------:R-:W-:-:S03]  /*b2390*/  LOP3.LUT R43, R43, 0xfffffeff, RZ, 0xc0, !PT ;  /* 0xfffffeff2b2b7812 */ /* 0x000fc600078ec0ff */
[----:B------:R-:W3:Y:S01]  /*b23a0*/  LDL.LU R239, [R1+0xbdc] ;  /* 0x000bdc0001ef7983 */ /* 0x000ee20000300800 */
[----:B------:R-:W-:Y:S02]  /*b23b0*/  @P6 LOP3.LUT R43, R43, 0x100, RZ, 0xfc, !PT ;  /* 0x000001002b2b6812 */ /* 0x000fe400078efcff */
[----:B------:R-:W-:Y:S01]  /*b23c0*/  LOP3.LUT P6, RZ, R0, 0x1000, RZ, 0xc0, !PT ;  /* 0x0000100000ff7812 */ /* 0x000fe200078cc0ff */
[----:B------:R-:W4:Y:S04]  /*b23d0*/  LDL.LU R243, [R1+0x8bc] ;  /* 0x0008bc0001f37983 */ /* 0x000f280000300800 */
[----:B------:R-:W4:Y:S01]  /*b23e0*/  LDL.LU R230, [R1+0x183c] ;  /* 0x00183c0001e67983 */ /* 0x000f220000300800 */
[----:B------:R-:W-:Y:S02]  /*b23f0*/  LOP3.LUT R43, R43, 0xfffffdff, RZ, 0xc0, !PT ;  /* 0xfffffdff2b2b7812 */ /* 0x000fe400078ec0ff */
[----:B------:R-:W-:Y:S01]  /*b2400*/  LOP3.LUT P1, RZ, R24, 0x20000000, RZ, 0xc0, !PT ;  /* 0x2000000018ff7812 */ /* 0x000fe2000782c0ff */
[----:B------:R-:W4:Y:S04]  /*b2410*/  LDL.LU R234, [R1+0x27c] ;  /* 0x00027c0001ea7983 */ /* 0x000f280000300800 */
[----:B------:R-:W-:Y:S01]  /*b2420*/  @P6 LOP3.LUT R43, R43, 0x200, RZ, 0xfc, !PT ;  /* 0x000002002b2b6812 */ /* 0x000fe200078efcff */
[----:B------:R-:W4:Y:S01]  /*b2430*/  LDL.LU R238, [R1+0xc20] ;  /* 0x000c200001ee7983 */ /* 0x000f220000300800 */
[----:B------:R-:W-:-:S02]  /*b2440*/  LOP3.LUT P6, RZ, R0, 0x800, RZ, 0xc0, !PT ;  /* 0x0000080000ff7812 */ /* 0x000fc400078cc0ff */
[----:B------:R-:W-:Y:S01]  /*b2450*/  LOP3.LUT P0, RZ, R25, 0x20000000, RZ, 0xc0, !PT ;  /* 0x2000000019ff7812 */ /* 0x000fe2000780c0ff */
[----:B------:R-:W4:Y:S01]  /*b2460*/  LDL.LU R242, [R1+0x1840] ;  /* 0x0018400001f27983 */ /* 0x000f220000300800 */
[----:B------:R-:W-:-:S03]  /*b2470*/  LOP3.LUT R43, R43, 0xfffffbff, RZ, 0xc0, !PT ;  /* 0xfffffbff2b2b7812 */ /* 0x000fc600078ec0ff */
[----:B------:R1:W-:Y:S04]  /*b2480*/  @P1 STG.E desc[UR6][R26.64], R236 ;  /* 0x000000ec1a001986 */ /* 0x0003e8000c101906 */
[----:B------:R-:W4:Y:S02]  /*b2490*/  LDL.LU R229, [R1+0xbc0] ;  /* 0x000bc00001e57983 */ /* 0x000f240000300800 */
[----:B------:R-:W-:Y:S02]  /*b24a0*/  @P6 LOP3.LUT R43, R43, 0x400, RZ, 0xfc, !PT ;  /* 0x000004002b2b6812 */ /* 0x000fe400078efcff */
[----:B------:R-:W-:Y:S01]  /*b24b0*/  LOP3.LUT P6, RZ, R25, 0x40000000, RZ, 0xc0, !PT ;  /* 0x4000000019ff7812 */ /* 0x000fe200078cc0ff */
[----:B------:R-:W4:Y:S01]  /*b24c0*/  LDL.LU R233, [R1+0x8a0] ;  /* 0x0008a00001e97983 */ /* 0x000f220000300800 */
[----:B-1----:R-:W-:-:S03]  /*b24d0*/  IMAD.WIDE R26, R135, 0x4, R16 ;  /* 0x00000004871a7825 */ /* 0x002fc600078e0210 */
[----:B------:R-:W4:Y:S04]  /*b24e0*/  LDL.LU R237, [R1+0x1844] ;  /* 0x0018440001ed7983 */ /* 0x000f280000300800 */
[----:B------:R1:W-:Y:S04]  /*b24f0*/  @P0 STG.E desc[UR6][R26.64], R134 ;  /* 0x000000861a000986 */ /* 0x0003e8000c101906 */
[----:B------:R-:W4:Y:S04]  /*b2500*/  LDL.LU R241, [R1+0x260] ;  /* 0x0002600001f17983 */ /* 0x000f280000300800 */
[----:B------:R-:W4:Y:S01]  /*b2510*/  LDL.LU R228, [R1+0xc24] ;  /* 0x000c240001e47983 */ /* 0x000f220000300800 */
[----:B-1----:R-:W-:-:S03]  /*b2520*/  IMAD.WIDE R26, R135, 0x4, R14 ;  /* 0x00000004871a7825 */ /* 0x002fc600078e020e */
[----:B------:R-:W4:Y:S04]  /*b2530*/  LDL.LU R232, [R1+0x1848] ;  /* 0x0018480001e87983 */ /* 0x000f280000300800 */
[----:B------:R1:W-:Y:S01]  /*b2540*/  @P6 STG.E desc[UR6][R26.64], R249 ;  /* 0x000000f91a006986 */ /* 0x0003e2000c101906 */
[----:B------:R-:W-:-:S03]  /*b2550*/  LOP3.LUT P6, RZ, R43, 0x400, RZ, 0xc0, !PT ;  /* 0x000004002bff7812 */ /* 0x000fc600078cc0ff */
[----:B------:R-:W4:Y:S04]  /*b2560*/  LDL.LU R236, [R1+0xbc4] ;  /* 0x000bc40001ec7983 */ /* 0x000f280000300800 */
[----:B------:R-:W4:Y:S01]  /*b2570*/  LDL.LU R134, [R1+0x8a4] ;  /* 0x0008a40001867983 */ /* 0x000f220000300800 */
[----:B-1----:R-:W-:-:S03]  /*b2580*/  IMAD.WIDE R26, R248, 0x4, R16 ;  /* 0x00000004f81a7825 */ /* 0x002fc600078e0210 */
[----:B------:R-:W4:Y:S04]  /*b2590*/  LDL.LU R135, [R1+0x184c] ;  /* 0x00184c0001877983 */ /* 0x000f280000300800 */
[----:B------:R1:W-:Y:S01]  /*b25a0*/  @P6 STG.E desc[UR6][R26.64], R244 ;  /* 0x000000f41a006986 */ /* 0x0003e2000c101906 */
[----:B------:R-:W-:Y:S01]  /*b25b0*/  LOP3.LUT P6, RZ, R43, 0x200, RZ, 0xc0, !PT ;  /* 0x000002002bff7812 */ /* 0x000fe200078cc0ff */
[----:B-1----:R-:W-:-:S12]  /*b25c0*/  IMAD.WIDE R26, R248, 0x4, R14 ;  /* 0x00000004f81a7825 */ /* 0x002fd800078e020e */
[----:B------:R1:W-:Y:S01]  /*b25d0*/  @P6 STG.E desc[UR6][R26.64], R231 ;  /* 0x000000e71a006986 */ /* 0x0003e2000c101906 */
[----:B------:R-:W-:Y:S01]  /*b25e0*/  LOP3.LUT P6, RZ, R43, 0x100, RZ, 0xc0, !PT ;  /* 0x000001002bff7812 */ /* 0x000fe200078cc0ff */
[----:B-1----:R-:W-:-:S12]  /*b25f0*/  IMAD.WIDE R26, R235, 0x4, R16 ;  /* 0x00000004eb1a7825 */ /* 0x002fd800078e0210 */
[----:B--2---:R1:W-:Y:S04]  /*b2600*/  @P6 STG.E desc[UR6][R26.64], R240 ;  /* 0x000000f01a006986 */ /* 0x0043e8000c101906 */
[----:B-1----:R-:W2:Y:S01]  /*b2610*/  LDL.LU R240, [R1+0x264] ;  /* 0x0002640001f07983 */ /* 0x002ea20000300800 */
[----:B------:R-:W-:Y:S01]  /*b2620*/  LOP3.LUT P6, RZ, R43, 0x80, RZ, 0xc0, !PT ;  /* 0x000000802bff7812 */ /* 0x000fe200078cc0ff */
[----:B------:R-:W-:-:S12]  /*b2630*/  IMAD.WIDE R26, R235, 0x4, R14 ;  /* 0x00000004eb1a7825 */ /* 0x000fd800078e020e */
[----:B---3--:R4:W-:Y:S01]  /*b2640*/  @P6 STG.E desc[UR6][R26.64], R239 ;  /* 0x000000ef1a006986 */ /* 0x0089e2000c101906 */
[----:B------:R-:W-:Y:S01]  /*b2650*/  LOP3.LUT P6, RZ, R43, 0x40, RZ, 0xc0, !PT ;  /* 0x000000402bff7812 */ /* 0x000fe200078cc0ff */
[----:B----4-:R-:W-:-:S12]  /*b2660*/  IMAD.WIDE R26, R230, 0x4, R16 ;  /* 0x00000004e61a7825 */ /* 0x010fd800078e0210 */
        /* <DEDUP_REMOVED lines=23> */
[----:B------:R1:W-:Y:S02]  /*b27e0*/  @P2 STG.E desc[UR6][R26.64], R236 ;  /* 0x000000ec1a002986 */ /* 0x0003e4000c101906 */
[C---:B-1----:R-:W-:Y:S02]  /*b27f0*/  IMAD.WIDE R26, R135.reuse, 0x4, R16 ;  /* 0x00000004871a7825 */ /* 0x042fe400078e0210 */
[----:B------:R-:W3:Y:S04]  /*b2800*/  LDL.LU R236, [R1+0xc2c] ;  /* 0x000c2c0001ec7983 */ /* 0x000ee80000300800 */
[----:B------:R1:W-:Y:S02]  /*b2810*/  @P1 STG.E desc[UR6][R26.64], R134 ;  /* 0x000000861a001986 */ /* 0x0003e4000c101906 */
[----:B-1----:R-:W-:-:S02]  /*b2820*/  IMAD.WIDE R26, R135, 0x4, R14 ;  /* 0x00000004871a7825 */ /* 0x002fc400078e020e */
[----:B------:R-:W4:Y:S04]  /*b2830*/  LDL.LU R134, [R1+0x1858] ;  /* 0x0018580001867983 */ /* 0x000f280000300800 */
[----:B------:R-:W3:Y:S04]  /*b2840*/  LDL.LU R135, [R1+0xbcc] ;  /* 0x000bcc0001877983 */ /* 0x000ee80000300800 */
[----:B------:R-:W4:Y:S04]  /*b2850*/  LDL.LU R232, [R1+0xc28] ;  /* 0x000c280001e87983 */ /* 0x000f280000300800 */
[----:B--2---:R1:W-:Y:S04]  /*b2860*/  @P0 STG.E desc[UR6][R26.64], R240 ;  /* 0x000000f01a000986 */ /* 0x0043e8000c101906 */
[----:B-1----:R-:W2:Y:S04]  /*b2870*/  LDL.LU R240, [R1+0x1850] ;  /* 0x0018500001f07983 */ /* 0x002ea80000300800 */
[----:B------:R-:W3:Y:S04]  /*b2880*/  LDL.LU R229, [R1+0xbc8] ;  /* 0x000bc80001e57983 */ /* 0x000ee80000300800 */
[----:B------:R-:W3:Y:S04]  /*b2890*/  LDL.LU R233, [R1+0x8a8] ;  /* 0x0008a80001e97983 */ /* 0x000ee80000300800 */
[----:B------:R-:W3:Y:S04]  /*b28a0*/  LDL.LU R237, [R1+0x1854] ;  /* 0x0018540001ed7983 */ /* 0x000ee80000300800 */
[----:B------:R-:W3:Y:S01]  /*b28b0*/  LDL.LU R228, [R1+0x268] ;  /* 0x0002680001e47983 */ /* 0x000ee20000300800 */
[----:B------:R-:W-:-:S03]  /*b28c0*/  LOP3.LUT P3, RZ, R29, 0x2, RZ, 0xc0, !PT ;  /* 0x000000021dff7812 */ /* 0x000fc6000786c0ff */
[----:B------:R-:W3:Y:S01]  /*b28d0*/  LDL.LU R241, [R1+0x8ac] ;  /* 0x0008ac0001f17983 */ /* 0x000ee20000300800 */
        /* <DEDUP_REMOVED lines=13> */
[----:B--2---:R-:W-:-:S05]  /*b29b0*/  IMAD.WIDE R26, R240, 0x4, R16 ;  /* 0x00000004f01a7825 */ /* 0x004fca00078e0210 */
[----:B----4-:R1:W-:Y:S04]  /*b29c0*/  @P3 STG.E desc[UR6][R26.64], R232 ;  /* 0x000000e81a003986 */ /* 0x0103e8000c101906 */
[----:B-1----:R-:W2:Y:S01]  /*b29d0*/  LDL.LU R232, [R1+0x185c] ;  /* 0x00185c0001e87983 */ /* 0x002ea20000300800 */
[----:B------:R-:W-:-:S03]  /*b29e0*/  IMAD.WIDE R26, R240, 0x4, R14 ;  /* 0x00000004f01a7825 */ /* 0x000fc600078e020e */
[----:B------:R-:W4:Y:S01]  /*b29f0*/  LDL.LU R240, [R1+0x26c] ;  /* 0x00026c0001f07983 */ /* 0x000f220000300800 */
[----:B------:R-:W-:-:S03]  /*b2a00*/  LOP3.LUT R0, R0, 0x7fffffff, RZ, 0xc0, !PT ;  /* 0x7fffffff00007812 */ /* 0x000fc600078ec0ff */
[----:B------:R-:W4:Y:S01]  /*b2a10*/  LDL.LU R239, [R1+0x1860] ;  /* 0x0018600001ef7983 */ /* 0x000f220000300800 */
[----:B------:R-:W-:Y:S02]  /*b2a20*/  @P6 LOP3.LUT R0, R0, 0x80000000, RZ, 0xfc, !PT ;  /* 0x8000000000006812 */ /* 0x000fe400078efcff */
[----:B------:R-:W-:Y:S01]  /*b2a30*/  LOP3.LUT P6, RZ, R29, 0x100, RZ, 0xc0, !PT ;  /* 0x000001001dff7812 */ /* 0x000fe200078cc0ff */
[----:B------:R-:W4:Y:S01]  /*b2a40*/  LDL.LU R235, [R1+0xc30] ;  /* 0x000c300001eb7983 */ /* 0x000f220000300800 */
[----:B------:R-:W-:-:S03]  /*b2a50*/  LOP3.LUT R43, R43, 0xfffffffe, RZ, 0xc0, !PT ;  /* 0xfffffffe2b2b7812 */ /* 0x000fc600078ec0ff */
[----:B------:R-:W4:Y:S01]  /*b2a60*/  LDL.LU R243, [R1+0xba0] ;  /* 0x000ba00001f37983 */ /* 0x000f220000300800 */
[C---:B------:R-:W-:Y:S02]  /*b2a70*/  LOP3.LUT P2, RZ, R29.reuse, 0x4, RZ, 0xc0, !PT ;  /* 0x000000041dff7812 */ /* 0x040fe4000784c0ff */
[----:B------:R-:W-:Y:S01]  /*b2a80*/  LOP3.LUT P1, RZ, R29, 0x8, RZ, 0xc0, !PT ;  /* 0x000000081dff7812 */ /* 0x000fe2000782c0ff */
[----:B------:R-:W4:Y:S04]  /*b2a90*/  LDL.LU R230, [R1+0x890] ;  /* 0x0008900001e67983 */ /* 0x000f280000300800 */
[----:B------:R-:W-:Y:S01]  /*b2aa0*/  @P6 LOP3.LUT R43, R43, 0x1, RZ, 0xfc, !PT ;  /* 0x000000012b2b6812 */ /* 0x000fe200078efcff */
[----:B------:R-:W4:Y:S01]  /*b2ab0*/  LDL.LU R234, [R1+0x1864] ;  /* 0x0018640001ea7983 */ /* 0x000f220000300800 */
[----:B------:R-:W-:-:S02]  /*b2ac0*/  LOP3.LUT P6, RZ, R29, 0x80, RZ, 0xc0, !PT ;  /* 0x000000801dff7812 */ /* 0x000fc400078cc0ff */
[----:B------:R-:W-:Y:S01]  /*b2ad0*/  LOP3.LUT R43, R43, 0xfffffffd, RZ, 0xc0, !PT ;  /* 0xfffffffd2b2b7812 */ /* 0x000fe200078ec0ff */
[----:B------:R-:W4:Y:S01]  /*b2ae0*/  LDL.LU R238, [R1+0x250] ;  /* 0x0002500001ee7983 */ /* 0x000f220000300800 */
[----:B------:R-:W-:-:S09]  /*b2af0*/  LOP3.LUT P0, RZ, R29, 0x10, RZ, 0xc0, !PT ;  /* 0x000000101dff7812 */ /* 0x000fd2000780c0ff */
[----:B------:R-:W-:Y:S02]  /*b2b00*/  @P6 LOP3.LUT R43, R43, 0x2, RZ, 0xfc, !PT ;  /* 0x000000022b2b6812 */ /* 0x000fe400078efcff */
[----:B------:R-:W-:Y:S01]  /*b2b10*/  LOP3.LUT P6, RZ, R29, 0x20, RZ, 0xc0, !PT ;  /* 0x000000201dff7812 */ /* 0x000fe200078cc0ff */
[----:B---3--:R1:W-:Y:S01]  /*b2b20*/  @P2 STG.E desc[UR6][R26.64], R229 ;  /* 0x000000e51a002986 */ /* 0x0083e2000c101906 */
[----:B------:R-:W-:Y:S01]  /*b2b30*/  LOP3.LUT R43, R43, 0xfffffffb, RZ, 0xc0, !PT ;  /* 0xfffffffb2b2b7812 */ /* 0x000fe200078ec0ff */
[----:B-1----:R-:W-:-:S10]  /*b2b40*/  IMAD.WIDE R26, R237, 0x4, R16 ;  /* 0x00000004ed1a7825 */ /* 0x002fd400078e0210 */
[----:B------:R-:W-:Y:S01]  /*b2b50*/  @P6 LOP3.LUT R43, R43, 0x4, RZ, 0xfc, !PT ;  /* 0x000000042b2b6812 */ /* 0x000fe200078efcff */
[----:B------:R-:W3:Y:S01]  /*b2b60*/  LDL.LU R229, [R1+0x1868] ;  /* 0x0018680001e57983 */ /* 0x000ee20000300800 */
[----:B------:R-:W-:-:S03]  /*b2b70*/  LOP3.LUT P6, RZ, R29, 0x40, RZ, 0xc0, !PT ;  /* 0x000000401dff7812 */ /* 0x000fc600078cc0ff */
[----:B------:R1:W-:Y:S04]  /*b2b80*/  @P1 STG.E desc[UR6][R26.64], R233 ;  /* 0x000000e91a001986 */ /* 0x0003e8000c101906 */
[----:B------:R-:W3:Y:S01]  /*b2b90*/  LDL.LU R242, [R1+0xc34] ;  /* 0x000c340001f27983 */ /* 0x000ee20000300800 */
        /* <DEDUP_REMOVED lines=8> */
[----:B-1----:R-:W-:-:S03]  /*b2c20*/  IMAD.WIDE R26, R134, 0x4, R14 ;  /* 0x00000004861a7825 */ /* 0x002fc600078e020e */
[----:B------:R-:W3:Y:S06]  /*b2c30*/  LDL.LU R236, [R1+0x254] ;  /* 0x0002540001ec7983 */ /* 0x000eec0000300800 */
[----:B------:R1:W-:Y:S01]  /*b2c40*/  @P6 STG.E desc[UR6][R26.64], R135 ;  /* 0x000000871a006986 */ /* 0x0003e2000c101906 */
[----:B------:R-:W-:-:S03]  /*b2c50*/  LOP3.LUT P6, RZ, R43, 0x2, RZ, 0xc0, !PT ;  /* 0x000000022bff7812 */ /* 0x000fc600078cc0ff */
[----:B------:R-:W3:Y:S04]  /*b2c60*/  LDL.LU R134, [R1+0xc38] ;  /* 0x000c380001867983 */ /* 0x000ee80000300800 */
[----:B-1----:R-:W3:Y:S01]  /*b2c70*/  LDL.LU R135, [R1+0x1870] ;  /* 0x0018700001877983 */ /* 0x002ee20000300800 */
[----:B--2---:R-:W-:-:S05]  /*b2c80*/  IMAD.WIDE R26, R232, 0x4, R16 ;  /* 0x00000004e81a7825 */ /* 0x004fca00078e0210 */
[----:B------:R1:W-:Y:S01]  /*b2c90*/  @P6 STG.E desc[UR6][R26.64], R241 ;  /* 0x000000f11a006986 */ /* 0x0003e2000c101906 */
[----:B------:R-:W-:Y:S01]  /*b2ca0*/  LOP3.LUT P6, RZ, R43, 0x1, RZ, 0xc0, !PT ;  /* 0x000000012bff7812 */ /* 0x000fe200078cc0ff */
[----:B-1----:R-:W-:Y:S02]  /*b2cb0*/  IMAD.WIDE R26, R232, 0x4, R14 ;  /* 0x00000004e81a7825 */ /* 0x002fe400078e020e */
[----:B------:R-:W2:Y:S10]  /*b2cc0*/  LDL.LU R232, [R1+0xba8] ;  /* 0x000ba80001e87983 */ /* 0x000eb40000300800 */
[----:B----4-:R1:W-:Y:S04]  /*b2cd0*/  @P6 STG.E desc[UR6][R26.64], R240 ;  /* 0x000000f01a006986 */ /* 0x0103e8000c101906 */
[----:B-1----:R-:W4:Y:S04]  /*b2ce0*/  LDL.LU R240, [R1+0x898] ;  /* 0x0008980001f07983 */ /* 0x002f280000300800 */
[----:B------:R-:W4:Y:S01]  /*b2cf0*/  LDL.LU R241, [R1+0x1874] ;  /* 0x0018740001f17983 */ /* 0x000f220000300800 */
        /* <DEDUP_REMOVED lines=15> */
[----:B---3--:R-:W-:-:S08]  /*b2df0*/  IMAD.WIDE R26, R229, 0x4, R16 ;  /* 0x00000004e51a7825 */ /* 0x008fd000078e0210 */
[----:B------:R1:W-:Y:S01]  /*b2e00*/  @P6 STG.E desc[UR6][R26.64], R242 ;  /* 0x000000f21a006986 */ /* 0x0003e2000c101906 */
[----:B------:R-:W-:Y:S01]  /*b2e10*/  LOP3.LUT P3, RZ, R29, 0x10000, RZ, 0xc0, !PT ;  /* 0x000100001dff7812 */ /* 0x000fe2000786c0ff */
[----:B-1----:R-:W-:-:S05]  /*b2e20*/  IMAD.WIDE R26, R229, 0x4, R14 ;  /* 0x00000004e51a7825 */ /* 0x002fca00078e020e */
[----:B------:R1:W-:Y:S01]  /*b2e30*/  @P5 STG.E desc[UR6][R26.64], R233 ;  /* 0x000000e91a005986 */ /* 0x0003e2000c101906 */
[----:B------:R-:W-:Y:S01]  /*b2e40*/  LOP3.LUT P2, RZ, R29, 0x20000, RZ, 0xc0, !PT ;  /* 0x000200001dff7812 */ /* 0x000fe2000784c0ff */
[----:B-1----:R-:W-:-:S05]  /*b2e50*/  IMAD.WIDE R26, R228, 0x4, R16 ;  /* 0x00000004e41a7825 */ /* 0x002fca00078e0210 */
[----:B------:R1:W-:Y:S01]  /*b2e60*/  @P4 STG.E desc[UR6][R26.64], R237 ;  /* 0x000000ed1a004986 */ /* 0x0003e2000c101906 */
[C---:B------:R-:W-:Y:S01]  /*b2e70*/  LOP3.LUT P1, RZ, R29.reuse, 0x40000, RZ, 0xc0, !PT ;  /* 0x000400001dff7812 */ /* 0x040fe2000782c0ff */
[----:B-1----:R-:W-:Y:S02]  /*b2e80*/  IMAD.WIDE R26, R228, 0x4, R14 ;  /* 0x00000004e41a7825 */ /* 0x002fe400078e020e */
[----:B------:R-:W3:Y:S04]  /*b2e90*/  LDL.LU R228, [R1+0x187c] ;  /* 0x00187c0001e47983 */ /* 0x000ee80000300800 */
[----:B------:R1:W-:Y:S01]  /*b2ea0*/  @P3 STG.E desc[UR6][R26.64], R236 ;  /* 0x000000ec1a003986 */ /* 0x0003e2000c101906 */
[----:B------:R-:W-:Y:S01]  /*b2eb0*/  LOP3.LUT P0, RZ, R29, 0x80000, RZ, 0xc0, !PT ;  /* 0x000800001dff7812 */ /* 0x000fe2000780c0ff */
[----:B-1----:R-:W-:-:S05]  /*b2ec0*/  IMAD.WIDE R26, R135, 0x4, R16 ;  /* 0x00000004871a7825 */ /* 0x002fca00078e0210 */
[----:B------:R1:W-:Y:S02]  /*b2ed0*/  @P2 STG.E desc[UR6][R26.64], R134 ;  /* 0x000000861a002986 */ /* 0x0003e4000c101906 */
[----:B-1----:R-:W-:Y:S02]  /*b2ee0*/  IMAD.WIDE R26, R135, 0x4, R14 ;  /* 0x00000004871a7825 */ /* 0x002fe400078e020e */
[----:B------:R-:W3:Y:S04]  /*b2ef0*/  LDL.LU R134, [R1+0x25c] ;  /* 0x00025c0001867983 */ /* 0x000ee80000300800 */
[----:B------:R-:W3:Y:S04]  /*b2f00*/  LDL.LU R236, [R1+0xc40] ;  /* 0x000c400001ec7983 */ /* 0x000ee80000300800 */
[----:B------:R-:W3:Y:S04]  /*b2f10*/  LDL.LU R135, [R1+0x1880] ;  /* 0x0018800001877983 */ /* 0x000ee80000300800 */
[----:B------:R-:W3:Y:S04]  /*b2f20*/  LDL.LU R229, [R1+0x258] ;  /* 0x0002580001e57983 */ /* 0x000ee80000300800 */
[----:B------:R-:W3:Y:S04]  /*b2f30*/  LDL.LU R233, [R1+0xc3c] ;  /* 0x000c3c0001e97983 */ /* 0x000ee80000300800 */
[----:B--2---:R1:W-:Y:S04]  /*b2f40*/  @P1 STG.E desc[UR6][R26.64], R232 ;  /* 0x000000e81a001986 */ /* 0x0043e8000c101906 */
[----:B-1----:R-:W2:Y:S01]  /*b2f50*/  LDL.LU R232, [R1+0x1878] ;  /* 0x0018780001e87983 */ /* 0x002ea20000300800 */
[----:B----4-:R-:W-:-:S05]  /*b2f60*/  IMAD.WIDE R26, R241, 0x4, R16 ;  /* 0x00000004f11a7825 */ /* 0x010fca00078e0210 */
[----:B------:R1:W-:Y:S04]  /*b2f70*/  @P0 STG.E desc[UR6][R26.64], R240 ;  /* 0x000000f01a000986 */ /* 0x0003e8000c101906 */
[----:B-1----:R-:W4:Y:S04]  /*b2f80*/  LDL.LU R240, [R1+0xbac] ;  /* 0x000bac0001f07983 */ /* 0x002f280000300800 */
[----:B------:R-:W4:Y:S01]  /*b2f90*/  LDL.LU R237, [R1+0x89c] ;  /* 0x00089c0001ed7983 */ /* 0x000f220000300800 */
[----:B------:R-:W-:Y:S02]  /*b2fa0*/  LOP3.LUT P4, RZ, R25, 0x8, RZ, 0xc0, !PT ;  /* 0x0000000819ff7812 */ /* 0x000fe4000788c0ff */
[----:B------:R-:W-:Y:S01]  /*b2fb0*/  LOP3.LUT R0, R0, 0xfdffffff, RZ, 0xc0, !PT ;  /* 0xfdffffff00007812 */ /* 0x000fe200078ec0ff */
[----:B------:R-:W4:Y:S01]  /*b2fc0*/  LDL.LU R243, [R1+0xb90] ;  /* 0x000b900001f37983 */ /* 0x000f220000300800 */
[----:B------:R-:W-:-:S09]  /*b2fd0*/  LOP3.LUT P1, RZ, R29, 0x4000000, RZ, 0xc0, !PT ;  /* 0x040000001dff7812 */ /* 0x000fd2000782c0ff */
[----:B------:R-:W-:Y:S02]  /*b2fe0*/  @P4 LOP3.LUT R0, R0, 0x2000000, RZ, 0xfc, !PT ;  /* 0x0200000000004812 */ /* 0x000fe400078efcff */
[----:B------:R-:W-:Y:S02]  /*b2ff0*/  LOP3.LUT P4, RZ, R25, 0x1, RZ, 0xc0, !PT ;  /* 0x0000000119ff7812 */ /* 0x000fe4000788c0ff */
[----:B------:R-:W-:-:S11]  /*b3000*/  LOP3.LUT R0, R0, 0xfbffffff, RZ, 0xc0, !PT ;  /* 0xfbffffff00007812 */ /* 0x000fd600078ec0ff */
[----:B------:R-:W-:-:S04]  /*b3010*/  @P4 LOP3.LUT R0, R0, 0x4000000, RZ, 0xfc, !PT ;  /* 0x0400000000004812 */ /* 0x000fc800078efcff */
[----:B------:R-:W-:-:S04]  /*b3020*/  LOP3.LUT R0, R0, 0xff7fffff, RZ, 0xc0, !PT ;  /* 0xff7fffff00007812 */ /* 0x000fc800078ec0ff */
[----:B------:R-:W-:Y:S02]  /*b3030*/  @P1 LOP3.LUT R0, R0, 0x800000, RZ, 0xfc, !PT ;  /* 0x0080000000001812 */ /* 0x000fe400078efcff */
[----:B------:R-:W-:Y:S02]  /*b3040*/  LOP3.LUT P1, RZ, R25, 0x2, RZ, 0xc0, !PT ;  /* 0x0000000219ff7812 */ /* 0x000fe4000782c0ff */
[----:B------:R-:W-:Y:S02]  /*b3050*/  LOP3.LUT P2, RZ, R29, 0x1000000, RZ, 0xc0, !PT ;  /* 0x010000001dff7812 */ /* 0x000fe4000784c0ff */
[----:B------:R-:W-:-:S09]  /*b3060*/  LOP3.LUT R0, R0, 0xfeffffff, RZ, 0xc0, !PT ;  /* 0xfeffffff00007812 */ /* 0x000fd200078ec0ff */
[----:B------:R-:W-:-:S04]  /*b3070*/  @P1 LOP3.LUT R0, R0, 0x1000000, RZ, 0xfc, !PT ;  /* 0x0100000000001812 */ /* 0x000fc800078efcff */
[----:B------:R-:W-:Y:S02]  /*b3080*/  LOP3.LUT R0, R0, 0xffdfffff, RZ, 0xc0, !PT ;  /* 0xffdfffff00007812 */ /* 0x000fe400078ec0ff */
[C---:B------:R-:W-:Y:S02]  /*b3090*/  LOP3.LUT P3, RZ, R29.reuse, 0x100000, RZ, 0xc0, !PT ;  /* 0x001000001dff7812 */ /* 0x040fe4000786c0ff */
[----:B------:R-:W-:Y:S02]  /*b30a0*/  @P2 LOP3.LUT R0, R0, 0x200000, RZ, 0xfc, !PT ;  /* 0x0020000000002812 */ /* 0x000fe400078efcff */
[C---:B------:R-:W-:Y:S02]  /*b30b0*/  LOP3.LUT P2, RZ, R29.reuse, 0x800000, RZ, 0xc0, !PT ;  /* 0x008000001dff7812 */ /* 0x040fe4000784c0ff */
[----:B------:R-:W-:Y:S01]  /*b30c0*/  LOP3.LUT P5, RZ, R29, 0x200000, RZ, 0xc0, !PT ;  /* 0x002000001dff7812 */ /* 0x000fe200078ac0ff */
[----:B------:R-:W-:Y:S01]  /*b30d0*/  IMAD.WIDE R24, R241, 0x4, R14 ;  /* 0x00000004f1187825 */ /* 0x000fe200078e020e */
[----:B------:R-:W-:Y:S01]  /*b30e0*/  LOP3.LUT P0, RZ, R29, 0x20000000, RZ, 0xc0, !PT ;  /* 0x200000001dff7812 */ /* 0x000fe2000780c0ff */
[----:B------:R-:W4:Y:S01]  /*b30f0*/  LDL.LU R241, [R1+0x1884] ;  /* 0x0018840001f17983 */ /* 0x000f220000300800 */
[----:B------:R-:W-:-:S02]  /*b3100*/  LOP3.LUT R0, R0, 0xffbfffff, RZ, 0xc0, !PT ;  /* 0xffbfffff00007812 */ /* 0x000fc400078ec0ff */
[----:B------:R-:W-:Y:S01]  /*b3110*/  LOP3.LUT P4, RZ, R29, 0x400000, RZ, 0xc0, !PT ;  /* 0x004000001dff7812 */ /* 0x000fe2000788c0ff */
[----:B------:R-:W4:Y:S04]  /*b3120*/  LDL.LU R238, [R1+0x880] ;  /* 0x0008800001ee7983 */ /* 0x000f280000300800 */
[----:B------:R-:W-:Y:S01]  /*b3130*/  @P2 LOP3.LUT R0, R0, 0x400000, RZ, 0xfc, !PT ;  /* 0x0040000000002812 */ /* 0x000fe200078efcff */
[----:B------:R-:W4:Y:S03]  /*b3140*/  LDL.LU R242, [R1+0x240] ;  /* 0x0002400001f27983 */ /* 0x000f260000300800 */
[----:B------:R-:W-:-:S04]  /*b3150*/  LOP3.LUT R0, R0, 0xffefffff, RZ, 0xc0, !PT ;  /* 0xffefffff00007812 */ /* 0x000fc800078ec0ff */
[----:B------:R-:W-:Y:S01]  /*b3160*/  @P0 LOP3.LUT R0, R0, 0x100000, RZ, 0xfc, !PT ;  /* 0x0010000000000812 */ /* 0x000fe200078efcff */
[----:B---3--:R2:W-:Y:S02]  /*b3170*/  @P3 STG.E desc[UR6][R24.64], R229 ;  /* 0x000000e518003986 */ /* 0x0085e4000c101906 */
[----:B--2---:R-:W-:-:S05]  /*b3180*/  IMAD.WIDE R24, R232, 0x4, R16 ;  /* 0x00000004e8187825 */ /* 0x004fca00078e0210 */
[----:B------:R1:W-:Y:S02]  /*b3190*/  @P5 STG.E desc[UR6][R24.64], R233 ;  /* 0x000000e918005986 */ /* 0x0003e4000c101906 */
[----:B-1----:R-:W-:Y:S02]  /*b31a0*/  IMAD.WIDE R24, R232, 0x4, R14 ;  /* 0x00000004e8187825 */ /* 0x002fe400078e020e */
[----:B------:R-:W2:Y:S04]  /*b31b0*/  LDL.LU R232, [R1+0xc44] ;  /* 0x000c440001e87983 */ /* 0x000ea80000300800 */
[----:B----4-:R1:W-:Y:S01]  /*b31c0*/  @P4 STG.E desc[UR6][R24.64], R240 ;  /* 0x000000f018004986 */ /* 0x0103e2000c101906 */
[----:B------:R-:W-:-:S03]  /*b31d0*/  LOP3.LUT P4, RZ, R0, 0x4000000, RZ, 0xc0, !PT ;  /* 0x0400000000ff7812 */ /* 0x000fc6000788c0ff */
[----:B-1----:R-:W3:Y:S01]  /*b31e0*/  LDL.LU R240, [R1+0x1888] ;  /* 0x0018880001f07983 */ /* 0x002ee20000300800 */
[----:B------:R-:W-:-:S03]  /*b31f0*/  IMAD.WIDE R24, R228, 0x4, R16 ;  /* 0x00000004e4187825 */ /* 0x000fc600078e0210 */
[----:B------:R-:W4:Y:S06]  /*b3200*/  LDL.LU R230, [R1+0xb94] ;  /* 0x000b940001e67983 */ /* 0x000f2c0000300800 */
[----:B------:R1:W-:Y:S01]  /*b3210*/  @P4 STG.E desc[UR6][R24.64], R237 ;  /* 0x000000ed18004986 */ /* 0x0003e2000c101906 */
[----:B------:R-:W-:Y:S01]  /*b3220*/  LOP3.LUT P4, RZ, R0, 0x2000000, RZ, 0xc0, !PT ;  /* 0x0200000000ff7812 */ /* 0x000fe2000788c0ff */
[----:B-1----:R-:W-:Y:S02]  /*b3230*/  IMAD.WIDE R24, R228, 0x4, R14 ;  /* 0x00000004e4187825 */ /* 0x002fe400078e020e */
[----:B------:R-:W4:Y:S10]  /*b3240*/  LDL.LU R228, [R1+0x884] ;  /* 0x0008840001e47983 */ /* 0x000f340000300800 */
[----:B------:R1:W-:Y:S04]  /*b3250*/  @P4 STG.E desc[UR6][R24.64], R134 ;  /* 0x0000008618004986 */ /* 0x0003e8000c101906 */
[----:B-1----:R-:W4:Y:S01]  /*b3260*/  LDL.LU R134, [R1+0x188c] ;  /* 0x00188c0001867983 */ /* 0x002f220000300800 */
[----:B------:R-:W-:Y:S01]  /*b3270*/  LOP3.LUT P1, RZ, R29, 0x40000000, RZ, 0xc0, !PT ;  /* 0x400000001dff7812 */ /* 0x000fe2000782c0ff */
[----:B------:R-:W-:-:S02]  /*b3280*/  IMAD.WIDE R24, R135, 0x4, R16 ;  /* 0x0000000487187825 */ /* 0x000fc400078e0210 */
[----:B------:R-:W4:Y:S04]  /*b3290*/  LDL.LU R234, [R1+0x244] ;  /* 0x0002440001ea7983 */ /* 0x000f280000300800 */
[----:B------:R-:W4:Y:S06]  /*b32a0*/  LDL.LU R229, [R1+0xc48] ;  /* 0x000c480001e57983 */ /* 0x000f2c0000300800 */
[----:B------:R1:W-:Y:S01]  /*b32b0*/  @P1 STG.E desc[UR6][R24.64], R236 ;  /* 0x000000ec18001986 */ /* 0x0003e2000c101906 */
[----:B------:R-:W-:Y:S01]  /*b32c0*/  LOP3.LUT P1, RZ, R0, 0x1000000, RZ, 0xc0, !PT ;  /* 0x0100000000ff7812 */ /* 0x000fe2000782c0ff */
[----:B-1----:R-:W-:-:S02]  /*b32d0*/  IMAD.WIDE R24, R135, 0x4, R14 ;  /* 0x0000000487187825 */ /* 0x002fc400078e020e */
[----:B------:R-:W4:Y:S10]  /*b32e0*/  LDL.LU R135, [R1+0x1890] ;  /* 0x0018900001877983 */ /* 0x000f340000300800 */
[----:B------:R1:W-:Y:S01]  /*b32f0*/  @P1 STG.E desc[UR6][R24.64], R243 ;  /* 0x000000f318001986 */ /* 0x0003e2000c101906 */
[----:B------:R-:W-:-:S03]  /*b3300*/  LOP3.LUT P1, RZ, R0, 0x800000, RZ, 0xc0, !PT ;  /* 0x0080000000ff7812 */ /* 0x000fc6000782c0ff */
[----:B------:R-:W4:Y:S04]  /*b3310*/  LDL.LU R233, [R1+0xb98] ;  /* 0x000b980001e97983 */ /* 0x000f280000300800 */
[----:B------:R-:W4:Y:S04]  /*b3320*/  LDL.LU R237, [R1+0x888] ;  /* 0x0008880001ed7983 */ /* 0x000f280000300800 */
[----:B------:R-:W4:Y:S01]  /*b3330*/  LDL.LU R236, [R1+0x1894] ;  /* 0x0018940001ec7983 */ /* 0x000f220000300800 */
[----:B------:R-:W-:Y:S01]  /*b3340*/  LOP3.LUT P2, RZ, R29, 0x10000000, RZ, 0xc0, !PT ;  /* 0x100000001dff7812 */ /* 0x000fe2000784c0ff */
[----:B-1----:R-:W-:-:S05]  /*b3350*/  IMAD.WIDE R24, R241, 0x4, R16 ;  /* 0x00000004f1187825 */ /* 0x002fca00078e0210 */
[----:B------:R1:W-:Y:S04]  /*b3360*/  @P1 STG.E desc[UR6][R24.64], R238 ;  /* 0x000000ee18001986 */ /* 0x0003e8000c101906 */
[----:B-1----:R-:W4:Y:S01]  /*b3370*/  LDL.LU R238, [R1+0x248] ;  /* 0x0002480001ee7983 */ /* 0x002f220000300800 */
[----:B------:R-:W-:-:S03]  /*b3380*/  IMAD.WIDE R24, R241, 0x4, R14 ;  /* 0x00000004f1187825 */ /* 0x000fc600078e020e */
[----:B------:R-:W4:Y:S04]  /*b3390*/  LDL.LU R241, [R1+0x189c] ;  /* 0x00189c0001f17983 */ /* 0x000f280000300800 */
[----:B------:R1:W-:Y:S01]  /*b33a0*/  @P2 STG.E desc[UR6][R24.64], R242 ;  /* 0x000000f218002986 */ /* 0x0003e2000c101906 */
[----:B------:R-:W-:-:S03]  /*b33b0*/  LOP3.LUT P2, RZ, R0, 0x400000, RZ, 0xc0, !PT ;  /* 0x0040000000ff7812 */ /* 0x000fc6000784c0ff */
[----:B-1----:R-:W4:Y:S01]  /*b33c0*/  LDL.LU R242, [R1+0xc4c] ;  /* 0x000c4c0001f27983 */ /* 0x002f220000300800 */
[----:B------:R-:W-:Y:S01]  /*b33d0*/  LOP3.LUT P0, RZ, R29, 0x80000000, RZ, 0xc0, !PT ;  /* 0x800000001dff7812 */ /* 0x000fe2000780c0ff */
[----:B---3--:R-:W-:-:S08]  /*b33e0*/  IMAD.WIDE R24, R240, 0x4, R16 ;  /* 0x00000004f0187825 */ /* 0x008fd000078e0210 */
[----:B--2---:R1:W-:Y:S01]  /*b33f0*/  @P2 STG.E desc[UR6][R24.64], R232 ;  /* 0x000000e818002986 */ /* 0x0043e2000c101906 */
[----:B------:R-:W-:Y:S01]  /*b3400*/  LOP3.LUT P2, RZ, R0, 0x200000, RZ, 0xc0, !PT ;  /* 0x0020000000ff7812 */ /* 0x000fe2000784c0ff */
[----:B-1----:R-:W-:Y:S02]  /*b3410*/  IMAD.WIDE R24, R240, 0x4, R14 ;  /* 0x00000004f0187825 */ /* 0x002fe400078e020e */
[----:B------:R-:W2:Y:S10]  /*b3420*/  LDL.LU R240, [R1+0xb9c] ;  /* 0x000b9c0001f07983 */ /* 0x000eb40000300800 */
[----:B----4-:R1:W-:Y:S04]  /*b3430*/  @P2 STG.E desc[UR6][R24.64], R230 ;  /* 0x000000e618002986 */ /* 0x0103e8000c101906 */
[----:B------:R-:W3:Y:S01]  /*b3440*/  LDL.LU R232, [R1+0x18a0] ;  /* 0x0018a00001e87983 */ /* 0x000ee20000300800 */
[----:B-1----:R-:W-:-:S05]  /*b3450*/  IMAD.WIDE R24, R134, 0x4, R16 ;  /* 0x0000000486187825 */ /* 0x002fca00078e0210 */
[----:B------:R1:W-:Y:S04]  /*b3460*/  @P0 STG.E desc[UR6][R24.64], R228 ;  /* 0x000000e418000986 */ /* 0x0003e8000c101906 */
[----:B-1----:R-:W4:Y:S01]  /*b3470*/  LDL.LU R228, [R1+0x88c] ;  /* 0x00088c0001e47983 */ /* 0x002f220000300800 */
[----:B------:R-:W-:-:S03]  /*b3480*/  IMAD.WIDE R24, R134, 0x4, R14 ;  /* 0x0000000486187825 */ /* 0x000fc600078e020e */
[----:B------:R-:W4:Y:S01]  /*b3490*/  LDL.LU R134, [R1+0x24c] ;  /* 0x00024c0001867983 */ /* 0x000f220000300800 */
[----:B------:R-:W-:Y:S02]  /*b34a0*/  LOP3.LUT P0, RZ, R0, 0x100000, RZ, 0xc0, !PT ;  /* 0x0010000000ff7812 */ /* 0x000fe4000780c0ff */
[----:B------:R-:W-:-:S11]  /*b34b0*/  LOP3.LUT P3, RZ, R29, 0x2000000, RZ, 0xc0, !PT ;  /* 0x020000001dff7812 */ /* 0x000fd6000786c0ff */
[----:B------:R1:W-:Y:S01]  /*b34c0*/  @P0 STG.E desc[UR6][R24.64], R234 ;  /* 0x000000ea18000986 */ /* 0x0003e2000c101906 */
[----:B------:R-:W-:Y:S01]  /*b34d0*/  LOP3.LUT P6, RZ, R29, 0x8000000, RZ, 0xc0, !PT ;  /* 0x080000001dff7812 */ /* 0x000fe200078cc0ff */
[----:B-1----:R-:W-:-:S05]  /*b34e0*/  IMAD.WIDE R24, R135, 0x4, R16 ;  /* 0x0000000487187825 */ /* 0x002fca00078e0210 */
[----:B------:R1:W-:Y:S01]  /*b34f0*/  @P3 STG.E desc[UR6][R24.64], R229 ;  /* 0x000000e518003986 */ /* 0x0003e2000c101906 */
[----:B------:R-:W-:Y:S01]  /*b3500*/  LOP3.LUT P5, RZ, R2, 0x100000, RZ, 0xc0, !PT ;  /* 0x0010000002ff7812 */ /* 0x000fe200078ac0ff */
[----:B-1----:R-:W-:Y:S02]  /*b3510*/  IMAD.WIDE R24, R135, 0x4, R14 ;  /* 0x0000000487187825 */ /* 0x002fe400078e020e */
[----:B------:R-:W4:Y:S04]  /*b3520*/  LDL.LU R229, [R1+0xc50] ;  /* 0x000c500001e57983 */ /* 0x000f280000300800 */
[----:B------:R-:W4:Y:S01]  /*b3530*/  LDL.LU R135, [R1+0x18a4] ;  /* 0x0018a40001877983 */ /* 0x000f220000300800 */
[----:B------:R-:W-:-:S03]  /*b3540*/  LOP3.LUT P0, RZ, R0, 0x80000, RZ, 0xc0, !PT ;  /* 0x0008000000ff7812 */ /* 0x000fc6000780c0ff */
[----:B------:R1:W-:Y:S01]  /*b3550*/  @P6 STG.E desc[UR6][R24.64], R233 ;  /* 0x000000e918006986 */ /* 0x0003e2000c101906 */
[----:B------:R-:W-:Y:S02]  /*b3560*/  ISETP.LT.AND P0, PT, R111, UR5, !P0 ;  /* 0x000000056f007c0c */ /* 0x000fe4000c701270 */
[----:B------:R-:W-:Y:S01]  /*b3570*/  LOP3.LUT P4, RZ, R2, 0x4, RZ, 0xc0, !PT ;  /* 0x0000000402ff7812 */ /* 0x000fe2000788c0ff */
[C---:B-1----:R-:W-:Y:S01]  /*b3580*/  IMAD.WIDE R24, R236.reuse, 0x4, R16 ;  /* 0x00000004ec187825 */ /* 0x042fe200078e0210 */
[----:B------:R-:W4:Y:S04]  /*b3590*/  LDL.LU R233, [R1+0xb70] ;  /* 0x000b700001e97983 */ /* 0x000f280000300800 */
[----:B------:R1:W-:Y:S02]  /*b35a0*/  @P5 STG.E desc[UR6][R24.64], R237 ;  /* 0x000000ed18005986 */ /* 0x0003e4000c101906 */
[----:B-1----:R-:W-:-:S02]  /*b35b0*/  IMAD.WIDE R24, R236, 0x4, R14 ;  /* 0x00000004ec187825 */ /* 0x002fc400078e020e */
[----:B------:R-:W4:Y:S04]  /*b35c0*/  LDL.LU R237, [R1+0x870] ;  /* 0x0008700001ed7983 */ /* 0x000f280000300800 */
[----:B------:R-:W4:Y:S04]  /*b35d0*/  LDL.LU R236, [R1+0x18a8] ;  /* 0x0018a80001ec7983 */ /* 0x000f280000300800 */
[----:B------:R1:W-:Y:S01]  /*b35e0*/  @P0 STG.E desc[UR6][R24.64], R238 ;  /* 0x000000ee18000986 */ /* 0x0003e2000c101906 */
[----:B------:R-:W-:Y:S01]  /*b35f0*/  ISETP.LT.AND P0, PT, R123, UR5, !P4 ;  /* 0x000000057b007c0c */ /* 0x000fe2000e701270 */
[----:B-1----:R-:W-:-:S12]  /*b3600*/  IMAD.WIDE R24, R241, 0x4, R16 ;  /* 0x00000004f1187825 */ /* 0x002fd800078e0210 */
[----:B------:R1:W-:Y:S01]  /*b3610*/  @P0 STG.E desc[UR6][R24.64], R242 ;  /* 0x000000f218000986 */ /* 0x0003e2000c101906 */
[----:B------:R-:W-:Y:S02]  /*b3620*/  ISETP.LT.AND P0, PT, R111, UR5, !P4 ;  /* 0x000000056f007c0c */ /* 0x000fe4000e701270 */
[----:B------:R-:W-:Y:S01]  /*b3630*/  LOP3.LUT P1, RZ, R2, 0x8, RZ, 0xc0, !PT ;  /* 0x0000000802ff7812 */ /* 0x000fe2000782c0ff */
[----:B-1----:R-:W4:Y:S01]  /*b3640*/  LDL.LU R242, [R1+0x230] ;  /* 0x0002300001f27983 */ /* 0x002f220000300800 */
[----:B------:R-:W-:-:S03]  /*b3650*/  IMAD.WIDE R24, R241, 0x4, R14 ;  /* 0x00000004f1187825 */ /* 0x000fc600078e020e */
[----:B------:R-:W4:Y:S06]  /*b3660*/  LDL.LU R241, [R1+0xc54] ;  /* 0x000c540001f17983 */ /* 0x000f2c0000300800 */
[----:B--2---:R1:W-:Y:S01]  /*b3670*/  @P0 STG.E desc[UR6][R24.64], R240 ;  /* 0x000000f018000986 */ /* 0x0043e2000c101906 */
[----:B------:R-:W-:-:S03]  /*b3680*/  ISETP.LT.AND P0, PT, R123, UR5, !P1 ;  /* 0x000000057b007c0c */ /* 0x000fc6000cf01270 */
[----:B-1----:R-:W2:Y:S01]  /*b3690*/  LDL.LU R240, [R1+0x18ac] ;  /* 0x0018ac0001f07983 */ /* 0x002ea20000300800 */
[----:B---3--:R-:W-:-:S09]  /*b36a0*/  IMAD.WIDE R24, R232, 0x4, R16 ;  /* 0x00000004e8187825 */ /* 0x008fd200078e0210 */
[----:B----4-:R1:W-:Y:S01]  /*b36b0*/  @P0 STG.E desc[UR6][R24.64], R228 ;  /* 0x000000e418000986 */ /* 0x0103e2000c101906 */
[----:B------:R-:W-:-:S03]  /*b36c0*/  ISETP.LT.AND P0, PT, R111, UR5, !P1 ;  /* 0x000000056f007c0c */ /* 0x000fc6000cf01270 */
[----:B-1----:R-:W3:Y:S01]  /*b36d0*/  LDL.LU R228, [R1+0xb74] ;  /* 0x000b740001e47983 */ /* 0x002ee20000300800 */
[----:B------:R-:W-:-:S03]  /*b36e0*/  IMAD.WIDE R24, R232, 0x4, R14 ;  /* 0x00000004e8187825 */ /* 0x000fc600078e020e */
[----:B------:R-:W4:Y:S06]  /*b36f0*/  LDL.LU R232, [R1+0x874] ;  /* 0x0008740001e87983 */ /* 0x000f2c0000300800 */
[----:B------:R1:W-:Y:S04]  /*b3700*/  @P0 STG.E desc[UR6][R24.64], R134 ;  /* 0x0000008618000986 */ /* 0x0003e8000c101906 */
[----:B-1----:R-:W4:Y:S01]  /*b3710*/  LDL.LU R134, [R1+0x18b0] ;  /* 0x0018b00001867983 */ /* 0x002f220000300800 */
[----:B------:R-:W-:-:S03]  /*b3720*/  LOP3.LUT P2, RZ, R2, 0x20, RZ, 0xc0, !PT ;  /* 0x0000002002ff7812 */ /* 0x000fc6000784c0ff */
[----:B------:R-:W4:Y:S01]  /*b3730*/  LDL.LU R234, [R1+0x234] ;  /* 0x0002340001ea7983 */ /* 0x000f220000300800 */
[----:B------:R-:W-:Y:S01]  /*b3740*/  ISETP.LT.AND P0, PT, R123, UR5, !P2 ;  /* 0x000000057b007c0c */ /* 0x000fe2000d701270 */
[----:B------:R-:W-:-:S12]  /*b3750*/  IMAD.WIDE R24, R135, 0x4, R16 ;  /* 0x0000000487187825 */ /* 0x000fd800078e0210 */
[----:B------:R1:W-:Y:S01]  /*b3760*/  @P0 STG.E desc[UR6][R24.64], R229 ;  /* 0x000000e518000986 */ /* 0x0003e2000c101906 */
[----:B------:R-:W-:Y:S01]  /*b3770*/  ISETP.LT.AND P0, PT, R111, UR5, !P2 ;  /* 0x000000056f007c0c */ /* 0x000fe2000d701270 */
[----:B-1----:R-:W-:Y:S02]  /*b3780*/  IMAD.WIDE R24, R135, 0x4, R14 ;  /* 0x0000000487187825 */ /* 0x002fe400078e020e */
[----:B------:R-:W4:Y:S04]  /*b3790*/  LDL.LU R229, [R1+0xc58] ;  /* 0x000c580001e57983 */ /* 0x000f280000300800 */
[----:B------:R-:W4:Y:S01]  /*b37a0*/  LDL.LU R135, [R1+0x18b4] ;  /* 0x0018b40001877983 */ /* 0x000f220000300800 */
[----:B------:R-:W-:-:S05]  /*b37b0*/  LOP3.LUT P3, RZ, R2, 0x40, RZ, 0xc0, !PT ;  /* 0x0000004002ff7812 */ /* 0x000fca000786c0ff */
[----:B------:R1:W-:Y:S01]  /*b37c0*/  @P0 STG.E desc[UR6][R24.64], R233 ;  /* 0x000000e918000986 */ /* 0x0003e2000c101906 */
[----:B------:R-:W-:-:S03]  /*b37d0*/  ISETP.LT.AND P0, PT, R123, UR5, !P3 ;  /* 0x000000057b007c0c */ /* 0x000fc6000df01270 */
[----:B-1----:R-:W4:Y:S01]  /*b37e0*/  LDL.LU R233, [R1+0xb78] ;  /* 0x000b780001e97983 */ /* 0x002f220000300800 */
[----:B------:R-:W-:-:S09]  /*b37f0*/  IMAD.WIDE R24, R236, 0x4, R16 ;  /* 0x00000004ec187825 */ /* 0x000fd200078e0210 */
[----:B------:R1:W-:Y:S01]  /*b3800*/  @P0 STG.E desc[UR6][R24.64], R237 ;  /* 0x000000ed18000986 */ /* 0x0003e2000c101906 */
[----:B------:R-:W-:Y:S01]  /*b3810*/  ISETP.LT.AND P0, PT, R111, UR5, !P3 ;  /* 0x000000056f007c0c */ /* 0x000fe2000df01270 */
[----:B-1----:R-:W-:Y:S02]  /*b3820*/  IMAD.WIDE R24, R236, 0x4, R14 ;  /* 0x00000004ec187825 */ /* 0x002fe400078e020e */
[----:B------:R-:W4:Y:S04]  /*b3830*/  LDL.LU R237, [R1+0x878] ;  /* 0x0008780001ed7983 */ /* 0x000f280000300800 */
[----:B------:R-:W4:Y:S01]  /*b3840*/  LDL.LU R236, [R1+0x18b8] ;  /* 0x0018b80001ec7983 */ /* 0x000f220000300800 */
[----:B------:R-:W-:-:S03]  /*b3850*/  LOP3.LUT P5, RZ, R2, 0x80, RZ, 0xc0, !PT ;  /* 0x0000008002ff7812 */ /* 0x000fc600078ac0ff */
[----:B------:R-:W4:Y:S04]  /*b3860*/  LDL.LU R238, [R1+0x238] ;  /* 0x0002380001ee7983 */ /* 0x000f280000300800 */
[----:B------:R1:W-:Y:S01]  /*b3870*/  @P0 STG.E desc[UR6][R24.64], R242 ;  /* 0x000000f218000986 */ /* 0x0003e2000c101906 */
[----:B------:R-:W-:-:S03]  /*b3880*/  ISETP.LT.AND P0, PT, R123, UR5, !P5 ;  /* 0x000000057b007c0c */ /* 0x000fc6000ef01270 */
[----:B-1----:R-:W4:Y:S01]  /*b3890*/  LDL.LU R242, [R1+0xc5c] ;  /* 0x000c5c0001f27983 */ /* 0x002f220000300800 */
[----:B------:R-:W-:Y:S01]  /*b38a0*/  LOP3.LUT P4, RZ, R2, 0x100, RZ, 0xc0, !PT ;  /* 0x0000010002ff7812 */ /* 0x000fe2000788c0ff */
[----:B--2---:R-:W-:-:S08]  /*b38b0*/  IMAD.WIDE R24, R240, 0x4, R16 ;  /* 0x00000004f0187825 */ /* 0x004fd000078e0210 */
[----:B------:R1:W-:Y:S01]  /*b38c0*/  @P0 STG.E desc[UR6][R24.64], R241 ;  /* 0x000000f118000986 */ /* 0x0003e2000c101906 */
[----:B------:R-:W-:-:S03]  /*b38d0*/  ISETP.LT.AND P0, PT, R111, UR5, !P5 ;  /* 0x000000056f007c0c */ /* 0x000fc6000ef01270 */
[----:B-1----:R-:W2:Y:S01]  /*b38e0*/  LDL.LU R241, [R1+0x18bc] ;  /* 0x0018bc0001f17983 */ /* 0x002ea20000300800 */
[----:B------:R-:W-:-:S03]  /*b38f0*/  IMAD.WIDE R24, R240, 0x4, R14 ;  /* 0x00000004f0187825 */ /* 0x000fc600078e020e */
[----:B------:R-:W2:Y:S06]  /*b3900*/  LDL.LU R240, [R1+0xb7c] ;  /* 0x000b7c0001f07983 */ /* 0x000eac0000300800 */
[----:B---3--:R1:W-:Y:S01]  /*b3910*/  @P0 STG.E desc[UR6][R24.64], R228 ;  /* 0x000000e418000986 */ /* 0x0083e2000c101906 */
[----:B------:R-:W-:-:S03]  /*b3920*/  ISETP.LT.AND P0, PT, R123, UR5, !P4 ;  /* 0x000000057b007c0c */ /* 0x000fc6000e701270 */
[----:B-1----:R-:W3:Y:S01]  /*b3930*/  LDL.LU R228, [R1+0x87c] ;  /* 0x00087c0001e47983 */ /* 0x002ee20000300800 */
[----:B----4-:R-:W-:-:S09]  /*b3940*/  IMAD.WIDE R24, R134, 0x4, R16 ;  /* 0x0000000486187825 */ /* 0x010fd200078e0210 */
[----:B------:R1:W-:Y:S04]  /*b3950*/  @P0 STG.E desc[UR6][R24.64], R232 ;  /* 0x000000e818000986 */ /* 0x0003e8000c101906 */
[----:B-1----:R-:W4:Y:S01]  /*b3960*/  LDL.LU R232, [R1+0x18c0] ;  /* 0x0018c00001e87983 */ /* 0x002f220000300800 */
[----:B------:R-:W-:-:S03]  /*b3970*/  IMAD.WIDE R24, R134, 0x4, R14 ;  /* 0x0000000486187825 */ /* 0x000fc600078e020e */
[----:B------:R-:W3:Y:S01]  /*b3980*/  LDL.LU R134, [R1+0x23c] ;  /* 0x00023c0001867983 */ /* 0x000ee20000300800 */
[----:B------:R-:W-:Y:S02]  /*b3990*/  ISETP.LT.AND P0, PT, R111, UR5, !P4 ;  /* 0x000000056f007c0c */ /* 0x000fe4000e701270 */
[----:B------:R-:W-:-:S11]  /*b39a0*/  LOP3.LUT P1, RZ, R2, 0x400, RZ, 0xc0, !PT ;  /* 0x0000040002ff7812 */ /* 0x000fd6000782c0ff */
[----:B------:R1:W-:Y:S01]  /*b39b0*/  @P0 STG.E desc[UR6][R24.64], R234 ;  /* 0x000000ea18000986 */ /* 0x0003e2000c101906 */
[----:B------:R-:W-:Y:S01]  /*b39c0*/  ISETP.LT.AND P0, PT, R123, UR5, !P1 ;  /* 0x000000057b007c0c */ /* 0x000fe2000cf01270 */
[----:B-1----:R-:W-:-:S12]  /*b39d0*/  IMAD.WIDE R24, R135, 0x4, R16 ;  /* 0x0000000487187825 */ /* 0x002fd800078e0210 */
[----:B------:R1:W-:Y:S01]  /*b39e0*/  @P0 STG.E desc[UR6][R24.64], R229 ;  /* 0x000000e518000986 */ /* 0x0003e2000c101906 */
[----:B------:R-:W-:Y:S02]  /*b39f0*/  ISETP.LT.AND P0, PT, R111, UR5, !P1 ;  /* 0x000000056f007c0c */ /* 0x000fe4000cf01270 */
[----:B------:R-:W-:Y:S01]  /*b3a00*/  LOP3.LUT P2, RZ, R2, 0x2000, RZ, 0xc0, !PT ;  /* 0x0000200002ff7812 */ /* 0x000fe2000784c0ff */
[----:B-1----:R-:W-:Y:S01]  /*b3a10*/  IMAD.WIDE R24, R135, 0x4, R14 ;  /* 0x0000000487187825 */ /* 0x002fe200078e020e */
[----:B------:R-:W3:Y:S04]  /*b3a20*/  LDL.LU R229, [R1+0xc60] ;  /* 0x000c600001e57983 */ /* 0x000ee80000300800 */
[----:B------:R-:W3:Y:S05]  /*b3a30*/  LDL.LU R135, [R1+0x18c4] ;  /* 0x0018c40001877983 */ /* 0x000eea0000300800 */
[----:B------:R1:W-:Y:S01]  /*b3a40*/  @P0 STG.E desc[UR6][R24.64], R233 ;  /* 0x000000e918000986 */ /* 0x0003e2000c101906 */
[----:B------:R-:W-:Y:S01]  /*b3a50*/  ISETP.LT.AND P0, PT, R123, UR5, !P2 ;  /* 0x000000057b007c0c */ /* 0x000fe2000d701270 */
[----:B-1----:R-:W-:-:S02]  /*b3a60*/  IMAD.WIDE R24, R236, 0x4, R16 ;  /* 0x00000004ec187825 */ /* 0x002fc400078e0210 */
[----:B------:R-:W3:Y:S10]  /*b3a70*/  LDL.LU R233, [R1+0xb20] ;  /* 0x000b200001e97983 */ /* 0x000ef40000300800 */
[----:B------:R1:W-:Y:S01]  /*b3a80*/  @P0 STG.E desc[UR6][R24.64], R237 ;  /* 0x000000ed18000986 */ /* 0x0003e2000c101906 */
[----:B------:R-:W-:-:S02]  /*b3a90*/  ISETP.LT.AND P0, PT, R111, UR5, !P2 ;  /* 0x000000056f007c0c */ /* 0x000fc4000d701270 */
[----:B------:R-:W-:Y:S01]  /*b3aa0*/  LOP3.LUT P3, RZ, R2, 0x10000, RZ, 0xc0, !PT ;  /* 0x0001000002ff7812 */ /* 0x000fe2000786c0ff */
[----:B-1----:R-:W-:Y:S01]  /*b3ab0*/  IMAD.WIDE R24, R236, 0x4, R14 ;  /* 0x00000004ec187825 */ /* 0x002fe200078e020e */
[----:B------:R-:W3:Y:S04]  /*b3ac0*/  LDL.LU R237, [R1+0x860] ;  /* 0x0008600001ed7983 */ /* 0x000ee80000300800 */
[----:B------:R-:W3:Y:S05]  /*b3ad0*/  LDL.LU R236, [R1+0x18c8] ;  /* 0x0018c80001ec7983 */ /* 0x000eea0000300800 */
[----:B------:R2:W-:Y:S01]  /*b3ae0*/  @P0 STG.E desc[UR6][R24.64], R238 ;  /* 0x000000ee18000986 */ /* 0x0005e2000c101906 */
[----:B------:R-:W-:-:S02]  /*b3af0*/  ISETP.LT.AND P0, PT, R123, UR5, !P3 ;  /* 0x000000057b007c0c */ /* 0x000fc4000df01270 */
[----:B------:R-:W-:Y:S01]  /*b3b00*/  LOP3.LUT P5, RZ, R2, 0x80000, RZ, 0xc0, !PT ;  /* 0x0008000002ff7812 */ /* 0x000fe200078ac0ff */
[----:B--2---:R-:W-:-:S10]  /*b3b10*/  IMAD.WIDE R24, R241, 0x4, R16 ;  /* 0x00000004f1187825 */ /* 0x004fd400078e0210 */
[----:B------:R1:W-:Y:S01]  /*b3b20*/  @P0 STG.E desc[UR6][R24.64], R242 ;  /* 0x000000f218000986 */ /* 0x0003e2000c101906 */
[----:B------:R-:W-:-:S03]  /*b3b30*/  ISETP.LT.AND P0, PT, R111, UR5, !P3 ;  /* 0x000000056f007c0c */ /* 0x000fc6000df01270 */
[----:B-1----:R-:W2:Y:S01]  /*b3b40*/  LDL.LU R242, [R1+0x220] ;  /* 0x0002200001f27983 */ /* 0x002ea20000300800 */
[----:B------:R-:W-:-:S03]  /*b3b50*/  IMAD.WIDE R24, R241, 0x4, R14 ;  /* 0x00000004f1187825 */ /* 0x000fc600078e020e */
[----:B------:R-:W2:Y:S06]  /*b3b60*/  LDL.LU R241, [R1+0xc64] ;  /* 0x000c640001f17983 */ /* 0x000eac0000300800 */
[----:B------:R1:W-:Y:S01]  /*b3b70*/  @P0 STG.E desc[UR6][R24.64], R240 ;  /* 0x000000f018000986 */ /* 0x0003e2000c101906 */
[----:B------:R-:W-:-:S03]  /*b3b80*/  ISETP.LT.AND P0, PT, R123, UR5, !P5 ;  /* 0x000000057b007c0c */ /* 0x000fc6000ef01270 */
[----:B-1----:R-:W2:Y:S01]  /*b3b90*/  LDL.LU R240, [R1+0x18cc] ;  /* 0x0018cc0001f07983 */ /* 0x002ea20000300800 */
[----:B----4-:R-:W-:-:S09]  /*b3ba0*/  IMAD.WIDE R24, R232, 0x4, R16 ;  /* 0x00000004e8187825 */ /* 0x010fd200078e0210 */
[----:B---3--:R1:W-:Y:S01]  /*b3bb0*/  @P0 STG.E desc[UR6][R24.64], R228 ;  /* 0x000000e418000986 */ /* 0x0083e2000c101906 */
        /* <DEDUP_REMOVED lines=26> */
[----:B------:R-:W4:Y:S01]  /*b3d60*/  LDL.LU R238, [R1+0x228] ;  /* 0x0002280001ee7983 */ /* 0x000f220000300800 */
[----:B------:R-:W-:-:S03]  /*b3d70*/  LOP3.LUT P3, RZ, R2, 0x4000000, RZ, 0xc0, !PT ;  /* 0x0400000002ff7812 */ /* 0x000fc6000786c0ff */
[----:B--2---:R1:W-:Y:S01]  /*b3d80*/  @P0 STG.E desc[UR6][R24.64], R242 ;  /* 0x000000f218000986 */ /* 0x0043e2000c101906 */
[----:B------:R-:W-:-:S03]  /*b3d90*/  ISETP.LT.AND P0, PT, R123, UR5, !P2 ;  /* 0x000000057b007c0c */ /* 0x000fc6000d701270 */
[----:B-1----:R-:W2:Y:S01]  /*b3da0*/  LDL.LU R242, [R1+0xc6c] ;  /* 0x000c6c0001f27983 */ /* 0x002ea20000300800 */
[----:B------:R-:W-:-:S09]  /*b3db0*/  IMAD.WIDE R24, R240, 0x4, R16 ;  /* 0x00000004f0187825 */ /* 0x000fd200078e0210 */
        /* <DEDUP_REMOVED lines=315> */
[C---:B------:R-:W-:Y:S02]  /*b5170*/  LOP3.LUT P4, RZ, R5.reuse, 0x800000, RZ, 0xc0, !PT ;  /* 0x0080000005ff7812 */ /* 0x040fe4000788c0ff */
[C---:B------:R-:W-:Y:S02]  /*b5180*/  LOP3.LUT P1, RZ, R5.reuse, 0x2000000, RZ, 0xc0, !PT ;  /* 0x0200000005ff7812 */ /* 0x040fe4000782c0ff */
[C---:B------:R-:W-:Y:S02]  /*b5190*/  LOP3.LUT P2, RZ, R5.reuse, 0x8000000, RZ, 0xc0, !PT ;  /* 0x0800000005ff7812 */ /* 0x040fe4000784c0ff */
[----:B------:R-:W-:Y:S01]  /*b51a0*/  LOP3.LUT P3, RZ, R5, 0x20000000, RZ, 0xc0, !PT ;  /* 0x2000000005ff7812 */ /* 0x000fe2000786c0ff */
[----:B--2---:R1:W-:Y:S01]  /*b51b0*/  @P0 STG.E desc[UR6][R24.64], R242 ;  /* 0x000000f218000986 */ /* 0x0043e2000c101906 */
[----:B------:R-:W-:-:S03]  /*b51c0*/  ISETP.LT.AND P0, PT, R123, UR5, !P5 ;  /* 0x000000057b007c0c */ /* 0x000fc6000ef01270 */
[----:B-1----:R-:W2:Y:S01]  /*b51d0*/  LDL.LU R242, [R1+0xcdc] ;  /* 0x000cdc0001f27983 */ /* 0x002ea20000300800 */
[----:B------:R-:W-:-:S09]  /*b51e0*/  IMAD.WIDE R24, R240, 0x4, R16 ;  /* 0x00000004f0187825 */ /* 0x000fd200078e0210 */
[----:B------:R1:W-:Y:S01]  /*b51f0*/  @P0 STG.E desc[UR6][R24.64], R241 ;  /* 0x000000f118000986 */ /* 0x0003e2000c101906 */
[----:B------:R-:W-:Y:S02]  /*b5200*/  ISETP.LT.AND P0, PT, R111, UR5, !P5 ;  /* 0x000000056f007c0c */ /* 0x000fe4000ef01270 */
[----:B------:R-:W-:Y:S01]  /*b5210*/  LOP3.LUT P5, RZ, R5, 0x40000000, RZ, 0xc0, !PT ;  /* 0x4000000005ff7812 */ /* 0x000fe200078ac0ff */
[----:B------:R-:W-:Y:S01]  /*b5220*/  IMAD.WIDE R4, R240, 0x4, R14 ;  /* 0x00000004f0047825 */ /* 0x000fe200078e020e */
[----:B-1----:R-:W2:Y:S04]  /*b5230*/  LDL.LU R241, [R1+0x195c] ;  /* 0x00195c0001f17983 */ /* 0x002ea80000300800 */
[----:B------:R-:W2:Y:S05]  /*b5240*/  LDL.LU R240, [R1+0xccc] ;  /* 0x000ccc0001f07983 */ /* 0x000eaa0000300800 */
        /* <DEDUP_REMOVED lines=8> */
[----:B------:R-:W-:-:S13]  /*b52d0*/  ISETP.LT.AND P0, PT, R111, UR5, !P4 ;  /* 0x000000056f007c0c */ /* 0x000fda000e701270 */
[----:B------:R1:W-:Y:S01]  /*b52e0*/  @P0 STG.E desc[UR6][R4.64], R234 ;  /* 0x000000ea04000986 */ /* 0x0003e2000c101906 */
[----:B------:R-:W-:Y:S01]  /*b52f0*/  ISETP.LT.AND P0, PT, R123, UR5, !P1 ;  /* 0x000000057b007c0c */ /* 0x000fe2000cf01270 */
[----:B-1----:R-:W-:-:S12]  /*b5300*/  IMAD.WIDE R4, R135, 0x4, R16 ;  /* 0x0000000487047825 */ /* 0x002fd800078e0210 */
[----:B------:R1:W-:Y:S01]  /*b5310*/  @P0 STG.E desc[UR6][R4.64], R229 ;  /* 0x000000e504000986 */ /* 0x0003e2000c101906 */
[----:B------:R-:W-:Y:S01]  /*b5320*/  ISETP.LT.AND P0, PT, R111, UR5, !P1 ;  /* 0x000000056f007c0c */ /* 0x000fe2000cf01270 */
[----:B-1----:R-:W-:Y:S02]  /*b5330*/  IMAD.WIDE R4, R135, 0x4, R14 ;  /* 0x0000000487047825 */ /* 0x002fe400078e020e */
[----:B------:R-:W3:Y:S04]  /*b5340*/  LDL.LU R229, [R1+0xcf0] ;  /* 0x000cf00001e57983 */ /* 0x000ee80000300800 */
[----:B------:R-:W3:Y:S06]  /*b5350*/  LDL.LU R135, [R1+0x1964] ;  /* 0x0019640001877983 */ /* 0x000eec0000300800 */
[----:B------:R1:W-:Y:S01]  /*b5360*/  @P0 STG.E desc[UR6][R4.64], R233 ;  /* 0x000000e904000986 */ /* 0x0003e2000c101906 */
[----:B------:R-:W-:Y:S01]  /*b5370*/  ISETP.LT.AND P0, PT, R123, UR5, !P2 ;  /* 0x000000057b007c0c */ /* 0x000fe2000d701270 */
[----:B-1----:R-:W-:-:S02]  /*b5380*/  IMAD.WIDE R4, R236, 0x4, R16 ;  /* 0x00000004ec047825 */ /* 0x002fc400078e0210 */
[----:B------:R-:W3:Y:S10]  /*b5390*/  LDL.LU R233, [R1+0xce0] ;  /* 0x000ce00001e97983 */ /* 0x000ef40000300800 */
[----:B------:R1:W-:Y:S01]  /*b53a0*/  @P0 STG.E desc[UR6][R4.64], R237 ;  /* 0x000000ed04000986 */ /* 0x0003e2000c101906 */
[----:B------:R-:W-:Y:S01]  /*b53b0*/  ISETP.LT.AND P0, PT, R111, UR5, !P2 ;  /* 0x000000056f007c0c */ /* 0x000fe2000d701270 */
[----:B-1----:R-:W-:-:S02]  /*b53c0*/  IMAD.WIDE R4, R236, 0x4, R14 ;  /* 0x00000004ec047825 */ /* 0x002fc400078e020e */
[----:B------:R-:W3:Y:S04]  /*b53d0*/  LDL.LU R237, [R1+0x800] ;  /* 0x0008000001ed7983 */ /* 0x000ee80000300800 */
[----:B------:R-:W3:Y:S06]  /*b53e0*/  LDL.LU R236, [R1+0x1968] ;  /* 0x0019680001ec7983 */ /* 0x000eec0000300800 */
[----:B------:R2:W-:Y:S01]  /*b53f0*/  @P0 STG.E desc[UR6][R4.64], R238 ;  /* 0x000000ee04000986 */ /* 0x0005e2000c101906 */
[----:B------:R-:W-:Y:S01]  /*b5400*/  ISETP.LT.AND P0, PT, R123, UR5, !P3 ;  /* 0x000000057b007c0c */ /* 0x000fe2000df01270 */
[----:B--2---:R-:W-:-:S12]  /*b5410*/  IMAD.WIDE R4, R241, 0x4, R16 ;  /* 0x00000004f1047825 */ /* 0x004fd800078e0210 */
        /* <DEDUP_REMOVED lines=961> */
[----:B------:R-:W-:Y:S01]  /*b9030*/  ISETP.LT.AND P0, PT, R111, UR5, !P5 ;  /* 0x000000056f007c0c */ /* 0x000fe2000ef01270 */
[----:B-1----:R-:W-:Y:S02]  /*b9040*/  IMAD.WIDE R4, R241, 0x4, R14 ;  /* 0x00000004f1047825 */ /* 0x002fe400078e020e */
[----:B------:R-:W2:Y:S10]  /*b9050*/  LDL.LU R241, [R1+0x110] ;  /* 0x0001100001f17983 */ /* 0x000eb40000300800 */
        /* <DEDUP_REMOVED lines=10> */
[----:B------:R-:W4:Y:S04]  /*b9100*/  LDL.LU R232, [R1+0x124] ;  /* 0x0001240001e87983 */ /* 0x000f280000300800 */
[----:B-1----:R-:W4:Y:S01]  /*b9110*/  LDL.LU R134, [R1+0x1b88] ;  /* 0x001b880001867983 */ /* 0x002f220000300800 */
[----:B------:R-:W-:-:S03]  /*b9120*/  LOP3.LUT P1, RZ, R11, 0x200000, RZ, 0xc0, !PT ;  /* 0x002000000bff7812 */ /* 0x000fc6000782c0ff */
[----:B------:R-:W4:Y:S01]  /*b9130*/  LDL.LU R230, [R1+0x114] ;  /* 0x0001140001e67983 */ /* 0x000f220000300800 */
[----:B------:R-:W-:-:S03]  /*b9140*/  ISETP.LT.AND P0, PT, R123, UR5, !P1 ;  /* 0x000000057b007c0c */ /* 0x000fc6000cf01270 */
[----:B------:R-:W4:Y:S01]  /*b9150*/  LDL.LU R234, [R1+0x148] ;  /* 0x0001480001ea7983 */ /* 0x000f220000300800 */
[----:B------:R-:W-:-:S09]  /*b9160*/  IMAD.WIDE R4, R135, 0x4, R16 ;  /* 0x0000000487047825 */ /* 0x000fd200078e0210 */
[----:B------:R1:W-:Y:S01]  /*b9170*/  @P0 STG.E desc[UR6][R4.64], R229 ;  /* 0x000000e504000986 */ /* 0x0003e2000c101906 */
[----:B------:R-:W-:Y:S01]  /*b9180*/  ISETP.LT.AND P0, PT, R111, UR5, !P1 ;  /* 0x000000056f007c0c */ /* 0x000fe2000cf01270 */
[----:B-1----:R-:W-:Y:S02]  /*b9190*/  IMAD.WIDE R4, R135, 0x4, R14 ;  /* 0x0000000487047825 */ /* 0x002fe400078e020e */
[----:B------:R-:W4:Y:S01]  /*b91a0*/  LDL.LU R135, [R1+0x1b90] ;  /* 0x001b900001877983 */ /* 0x000f220000300800 */
[----:B------:R-:W-:-:S09]  /*b91b0*/  LOP3.LUT P2, RZ, R11, 0x800000, RZ, 0xc0, !PT ;  /* 0x008000000bff7812 */ /* 0x000fd2000784c0ff */
[----:B------:R1:W-:Y:S01]  /*b91c0*/  @P0 STG.E desc[UR6][R4.64], R233 ;  /* 0x000000e904000986 */ /* 0x0003e2000c101906 */
[----:B------:R-:W-:-:S03]  /*b91d0*/  ISETP.LT.AND P0, PT, R123, UR5, !P2 ;  /* 0x000000057b007c0c */ /* 0x000fc6000d701270 */
[----:B------:R-:W4:Y:S04]  /*b91e0*/  LDL.LU R238, [R1+0x138] ;  /* 0x0001380001ee7983 */ /* 0x000f280000300800 */
[----:B------:R-:W4:Y:S01]  /*b91f0*/  LDL.LU R242, [R1+0x128] ;  /* 0x0001280001f27983 */ /* 0x000f220000300800 */
[----:B-1----:R-:W-:-:S05]  /*b9200*/  IMAD.WIDE R4, R236, 0x4, R16 ;  /* 0x00000004ec047825 */ /* 0x002fca00078e0210 */
[----:B------:R1:W-:Y:S02]  /*b9210*/  @P0 STG.E desc[UR6][R4.64], R237 ;  /* 0x000000ed04000986 */ /* 0x0003e4000c101906 */
[----:B-1----:R-:W-:Y:S02]  /*b9220*/  IMAD.WIDE R4, R236, 0x4, R14 ;  /* 0x00000004ec047825 */ /* 0x002fe400078e020e */
[----:B------:R-:W4:Y:S01]  /*b9230*/  LDL.LU R236, [R1+0x1b94] ;  /* 0x001b940001ec7983 */ /* 0x000f220000300800 */
[----:B------:R-:W-:-:S03]  /*b9240*/  ISETP.LT.AND P0, PT, R111, UR5, !P2 ;  /* 0x000000056f007c0c */ /* 0x000fc6000d701270 */
[----:B------:R-:W4:Y:S01]  /*b9250*/  LDL.LU R229, [R1+0x118] ;  /* 0x0001180001e57983 */ /* 0x000f220000300800 */
[----:B------:R-:W-:-:S03]  /*b9260*/  LOP3.LUT P3, RZ, R11, 0x2000000, RZ, 0xc0, !PT ;  /* 0x020000000bff7812 */ /* 0x000fc6000786c0ff */
[----:B------:R-:W4:Y:S04]  /*b9270*/  LDL.LU R237, [R1+0x1b98] ;  /* 0x001b980001ed7983 */ /* 0x000f280000300800 */
[----:B------:R-:W4:Y:S01]  /*b9280*/  LDL.LU R233, [R1+0x14c] ;  /* 0x00014c0001e97983 */ /* 0x000f220000300800 */
[----:B------:R-:W-:-:S03]  /*b9290*/  LOP3.LUT P5, RZ, R11, 0x10000000, RZ, 0xc0, !PT ;  /* 0x100000000bff7812 */ /* 0x000fc600078ac0ff */
[----:B--2---:R1:W-:Y:S01]  /*b92a0*/  @P0 STG.E desc[UR6][R4.64], R241 ;  /* 0x000000f104000986 */ /* 0x0043e2000c101906 */
[----:B------:R-:W-:Y:S01]  /*b92b0*/  ISETP.LT.AND P0, PT, R123, UR5, !P3 ;  /* 0x000000057b007c0c */ /* 0x000fe2000df01270 */
[----:B-1----:R-:W-:-:S12]  /*b92c0*/  IMAD.WIDE R4, R240, 0x4, R16 ;  /* 0x00000004f0047825 */ /* 0x002fd800078e0210 */
[----:B---3--:R1:W-:Y:S01]  /*b92d0*/  @P0 STG.E desc[UR6][R4.64], R228 ;  /* 0x000000e404000986 */ /* 0x0083e2000c101906 */
[----:B------:R-:W-:Y:S01]  /*b92e0*/  ISETP.LT.AND P0, PT, R111, UR5, !P3 ;  /* 0x000000056f007c0c */ /* 0x000fe2000df01270 */
[----:B-1----:R-:W-:Y:S02]  /*b92f0*/  IMAD.WIDE R4, R240, 0x4, R14 ;  /* 0x00000004f0047825 */ /* 0x002fe400078e020e */
[----:B------:R-:W2:Y:S04]  /*b9300*/  LDL.LU R240, [R1+0x13c] ;  /* 0x00013c0001f07983 */ /* 0x000ea80000300800 */
[----:B------:R-:W3:Y:S04]  /*b9310*/  LDL.LU R241, [R1+0x12c] ;  /* 0x00012c0001f17983 */ /* 0x000ee80000300800 */
[----:B------:R-:W3:Y:S04]  /*b9320*/  LDL.LU R228, [R1+0x1b9c] ;  /* 0x001b9c0001e47983 */ /* 0x000ee80000300800 */
[----:B----4-:R1:W-:Y:S01]  /*b9330*/  @P0 STG.E desc[UR6][R4.64], R243 ;  /* 0x000000f304000986 */ /* 0x0103e2000c101906 */
[----:B------:R-:W-:Y:S01]  /*b9340*/  ISETP.LT.AND P0, PT, R123, UR5, !P5 ;  /* 0x000000057b007c0c */ /* 0x000fe2000ef01270 */
[----:B-1----:R-:W-:-:S12]  /*b9350*/  IMAD.WIDE R4, R134, 0x4, R16 ;  /* 0x0000000486047825 */ /* 0x002fd800078e0210 */
[----:B------:R1:W-:Y:S02]  /*b9360*/  @P0 STG.E desc[UR6][R4.64], R232 ;  /* 0x000000e804000986 */ /* 0x0003e4000c101906 */
[----:B-1----:R-:W-:Y:S02]  /*b9370*/  IMAD.WIDE R4, R134, 0x4, R14 ;  /* 0x0000000486047825 */ /* 0x002fe400078e020e */
[----:B------:R-:W4:Y:S01]  /*b9380*/  LDL.LU R134, [R1+0x11c] ;  /* 0x00011c0001867983 */ /* 0x000f220000300800 */
[----:B------:R-:W-:Y:S02]  /*b9390*/  ISETP.LT.AND P0, PT, R111, UR5, !P5 ;  /* 0x000000056f007c0c */ /* 0x000fe4000ef01270 */
[----:B------:R-:W-:Y:S01]  /*b93a0*/  LOP3.LUT P4, RZ, R11, 0x20000000, RZ, 0xc0, !PT ;  /* 0x200000000bff7812 */ /* 0x000fe2000788c0ff */
[----:B------:R-:W4:Y:S10]  /*b93b0*/  LDL.LU R232, [R1+0x1ba0] ;  /* 0x001ba00001e87983 */ /* 0x000f340000300800 */
[----:B------:R1:W-:Y:S01]  /*b93c0*/  @P0 STG.E desc[UR6][R4.64], R230 ;  /* 0x000000e604000986 */ /* 0x0003e2000c101906 */
[----:B------:R-:W-:Y:S01]  /*b93d0*/  ISETP.LT.AND P0, PT, R123, UR5, !P4 ;  /* 0x000000057b007c0c */ /* 0x000fe2000e701270 */
[----:B-1----:R-:W-:-:S12]  /*b93e0*/  IMAD.WIDE R4, R135, 0x4, R16 ;  /* 0x0000000487047825 */ /* 0x002fd800078e0210 */
[----:B------:R1:W-:Y:S01]  /*b93f0*/  @P0 STG.E desc[UR6][R4.64], R234 ;  /* 0x000000ea04000986 */ /* 0x0003e2000c101906 */
[----:B------:R-:W-:Y:S02]  /*b9400*/  ISETP.LT.AND P0, PT, R111, UR5, !P4 ;  /* 0x000000056f007c0c */ /* 0x000fe4000e701270 */
[----:B------:R-:W-:Y:S01]  /*b9410*/  LOP3.LUT P1, RZ, R11, 0x80000000, RZ, 0xc0, !PT ;  /* 0x800000000bff7812 */ /* 0x000fe2000782c0ff */
[----:B-1----:R-:W-:Y:S02]  /*b9420*/  IMAD.WIDE R4, R135, 0x4, R14 ;  /* 0x0000000487047825 */ /* 0x002fe400078e020e */
[----:B------:R-:W4:Y:S08]  /*b9430*/  LDL.LU R135, [R1+0x1ba8] ;  /* 0x001ba80001877983 */ /* 0x000f300000300800 */
        /* <DEDUP_REMOVED lines=14> */
[----:B-1----:R-:W-:-:S10]  /*b9520*/  IMAD.WIDE R4, R237, 0x4, R14 ;  /* 0x00000004ed047825 */ /* 0x002fd400078e020e */
[----:B--2---:R1:W-:Y:S01]  /*b9530*/  @P0 STG.E desc[UR6][R4.64], R240 ;  /* 0x000000f004000986 */ /* 0x0043e2000c101906 */
[----:B------:R-:W-:-:S03]  /*b9540*/  ISETP.LT.AND P0, PT, R123, UR5, !P3 ;  /* 0x000000057b007c0c */ /* 0x000fc6000df01270 */
[----:B-1----:R-:W2:Y:S01]  /*b9550*/  LDL.LU R240, [R1+0x1bb8] ;  /* 0x001bb80001f07983 */ /* 0x002ea20000300800 */
[----:B---3--:R-:W-:-:S09]  /*b9560*/  IMAD.WIDE R4, R228, 0x4, R16 ;  /* 0x00000004e4047825 */ /* 0x008fd200078e0210 */
[----:B------:R1:W-:Y:S01]  /*b9570*/  @P0 STG.E desc[UR6][R4.64], R241 ;  /* 0x000000f104000986 */ /* 0x0003e2000c101906 */
[----:B------:R-:W-:Y:S01]  /*b9580*/  ISETP.LT.AND P0, PT, R111, UR5, !P3 ;  /* 0x000000056f007c0c */ /* 0x000fe2000df01270 */
[----:B-1----:R-:W-:-:S12]  /*b9590*/  IMAD.WIDE R4, R228, 0x4, R14 ;  /* 0x00000004e4047825 */ /* 0x002fd800078e020e */
[----:B----4-:R1:W-:Y:S04]  /*b95a0*/  @P0 STG.E desc[UR6][R4.64], R134 ;  /* 0x0000008604000986 */ /* 0x0103e8000c101906 */
[----:B-1----:R-:W3:Y:S01]  /*b95b0*/  LDL.LU R134, [R1+0x1bbc] ;  /* 0x001bbc0001867983 */ /* 0x002ee20000300800 */
[----:B------:R-:W-:-:S04]  /*b95c0*/  LOP3.LUT P5, RZ, R12, 0x20, RZ, 0xc0, !PT ;  /* 0x000000200cff7812 */ /* 0x000fc800078ac0ff */
[----:B------:R-:W-:Y:S01]  /*b95d0*/  ISETP.LT.AND P0, PT, R123, UR5, !P5 ;  /* 0x000000057b007c0c */ /* 0x000fe2000ef01270 */
[----:B------:R-:W-:Y:S01]  /*b95e0*/  IMAD.WIDE R4, R232, 0x4, R16 ;  /* 0x00000004e8047825 */ /* 0x000fe200078e0210 */
[----:B------:R-:W-:-:S11]  /*b95f0*/  LOP3.LUT P4, RZ, R12, 0x80, RZ, 0xc0, !PT ;  /* 0x000000800cff7812 */ /* 0x000fd6000788c0ff */
[----:B------:R1:W-:Y:S01]  /*b9600*/  @P0 STG.E desc[UR6][R4.64], R224 ;  /* 0x000000e004000986 */ /* 0x0003e2000c101906 */
[----:B------:R-:W-:Y:S01]  /*b9610*/  ISETP.LT.AND P0, PT, R111, UR5, !P5 ;  /* 0x000000056f007c0c */ /* 0x000fe2000ef01270 */
[----:B-1----:R-:W-:Y:S02]  /*b9620*/  IMAD.WIDE R4, R232, 0x4, R14 ;  /* 0x00000004e8047825 */ /* 0x002fe400078e020e */
[----:B------:R-:W4:Y:S10]  /*b9630*/  LDL.LU R232, [R1+0x1bc4] ;  /* 0x001bc40001e87983 */ /* 0x000f340000300800 */
[----:B------:R1:W-:Y:S01]  /*b9640*/  @P0 STG.E desc[UR6][R4.64], R220 ;  /* 0x000000dc04000986 */ /* 0x0003e2000c101906 */
[----:B------:R-:W-:Y:S01]  /*b9650*/  ISETP.LT.AND P0, PT, R123, UR5, !P4 ;  /* 0x000000057b007c0c */ /* 0x000fe2000e701270 */
[----:B-1----:R-:W-:-:S12]  /*b9660*/  IMAD.WIDE R4, R135, 0x4, R16 ;  /* 0x0000000487047825 */ /* 0x002fd800078e0210 */
[----:B------:R1:W-:Y:S01]  /*b9670*/  @P0 STG.E desc[UR6][R4.64], R216 ;  /* 0x000000d804000986 */ /* 0x0003e2000c101906 */
[----:B------:R-:W-:Y:S01]  /*b9680*/  ISETP.LT.AND P0, PT, R111, UR5, !P4 ;  /* 0x000000056f007c0c */ /* 0x000fe2000e701270 */
[----:B-1----:R-:W-:Y:S02]  /*b9690*/  IMAD.WIDE R4, R135, 0x4, R14 ;  /* 0x0000000487047825 */ /* 0x002fe400078e020e */
[----:B------:R-:W4:Y:S01]  /*b96a0*/  LDL.LU R135, [R1+0x1bc8] ;  /* 0x001bc80001877983 */ /* 0x000f220000300800 */
[----:B------:R-:W-:-:S09]  /*b96b0*/  LOP3.LUT P1, RZ, R12, 0x200, RZ, 0xc0, !PT ;  /* 0x000002000cff7812 */ /* 0x000fd2000782c0ff */
        /* <DEDUP_REMOVED lines=9> */
[----:B------:R-:W-:Y:S02]  /*b9750*/  ISETP.LT.AND P0, PT, R123, UR5, !P2 ;  /* 0x000000057b007c0c */ /* 0x000fe4000d701270 */
[----:B------:R-:W-:Y:S01]  /*b9760*/  LOP3.LUT P3, RZ, R12, 0x1000, RZ, 0xc0, !PT ;  /* 0x000010000cff7812 */ /* 0x000fe2000786c0ff */
[----:B--2---:R-:W-:-:S10]  /*b9770*/  IMAD.WIDE R4, R240, 0x4, R16 ;  /* 0x00000004f0047825 */ /* 0x004fd400078e0210 */
[----:B------:R1:W-:Y:S01]  /*b9780*/  @P0 STG.E desc[UR6][R4.64], R217 ;  /* 0x000000d904000986 */ /* 0x0003e2000c101906 */
[----:B------:R-:W-:Y:S01]  /*b9790*/  ISETP.LT.AND P0, PT, R111, UR5, !P2 ;  /* 0x000000056f007c0c */ /* 0x000fe2000d701270 */
[----:B-1----:R-:W-:Y:S02]  /*b97a0*/  IMAD.WIDE R4, R240, 0x4, R14 ;  /* 0x00000004f0047825 */ /* 0x002fe400078e020e */
[----:B------:R-:W2:Y:S10]  /*b97b0*/  LDL.LU R240, [R1+0x1bd4] ;  /* 0x001bd40001f07983 */ /* 0x000eb40000300800 */
[----:B------:R3:W-:Y:S01]  /*b97c0*/  @P0 STG.E desc[UR6][R4.64], R213 ;  /* 0x000000d504000986 */ /* 0x0007e2000c101906 */
[----:B------:R-:W-:Y:S01]  /*b97d0*/  ISETP.LT.AND P0, PT, R123, UR5, !P3 ;  /* 0x000000057b007c0c */ /* 0x000fe2000df01270 */
[----:B---3--:R-:W-:-:S12]  /*b97e0*/  IMAD.WIDE R4, R134, 0x4, R16 ;  /* 0x0000000486047825 */ /* 0x008fd800078e0210 */
[----:B------:R1:W-:Y:S02]  /*b97f0*/  @P0 STG.E desc[UR6][R4.64], R226 ;  /* 0x000000e204000986 */ /* 0x0003e4000c101906 */
[----:B-1----:R-:W-:Y:S02]  /*b9800*/  IMAD.WIDE R4, R134, 0x4, R14 ;  /* 0x0000000486047825 */ /* 0x002fe400078e020e */
[----:B------:R-:W3:Y:S01]  /*b9810*/  LDL.LU R134, [R1+0x1bd8] ;  /* 0x001bd80001867983 */ /* 0x000ee20000300800 */
[----:B------:R-:W-:Y:S02]  /*b9820*/  ISETP.LT.AND P0, PT, R111, UR5, !P3 ;  /* 0x000000056f007c0c */ /* 0x000fe4000df01270 */
[----:B------:R-:W-:-:S11]  /*b9830*/  LOP3.LUT P5, RZ, R12, 0x4000, RZ, 0xc0, !PT ;  /* 0x000040000cff7812 */ /* 0x000fd600078ac0ff */
[----:B------:R4:W-:Y:S01]  /*b9840*/  @P0 STG.E desc[UR6][R4.64], R222 ;  /* 0x000000de04000986 */ /* 0x0009e2000c101906 */
[----:B------:R-:W-:Y:S01]  /*b9850*/  ISETP.LT.AND P0, PT, R123, UR5, !P5 ;  /* 0x000000057b007c0c */ /* 0x000fe2000ef01270 */
[----:B----4-:R-:W-:-:S12]  /*b9860*/  IMAD.WIDE R4, R232, 0x4, R16 ;  /* 0x00000004e8047825 */ /* 0x010fd800078e0210 */
        /* <DEDUP_REMOVED lines=143> */
[----:B------:R-:W-:Y:S02]  /*ba160*/  ISETP.LT.AND P1, PT, R111, UR5, !P1 ;  /* 0x000000056f007c0c */ /* 0x000fe4000cf21270 */
[----:B------:R-:W-:Y:S01]  /*ba170*/  LOP3.LUT P2, RZ, R0, 0x20000, RZ, 0xc0, !PT ;  /* 0x0002000000ff7812 */ /* 0x000fe2000784c0ff */
[----:B--2---:R-:W-:-:S08]  /*ba180*/  IMAD.WIDE R4, R240, 0x4, R16 ;  /* 0x00000004f0047825 */ /* 0x004fd000078e0210 */
[----:B------:R1:W-:Y:S02]  /*ba190*/  @P0 STG.E desc[UR6][R4.64], R187 ;  /* 0x000000bb04000986 */ /* 0x0003e4000c101906 */
[----:B-1----:R-:W-:Y:S02]  /*ba1a0*/  IMAD.WIDE R4, R240, 0x4, R14 ;  /* 0x00000004f0047825 */ /* 0x002fe400078e020e */
[----:B------:R-:W2:Y:S01]  /*ba1b0*/  LDL.LU R240, [R1+0x1c48] ;  /* 0x001c480001f07983 */ /* 0x000ea20000300800 */
[----:B------:R-:W-:-:S03]  /*ba1c0*/  ISETP.LT.AND P0, PT, R123, UR5, !P2 ;  /* 0x000000057b007c0c */ /* 0x000fc6000d701270 */
[----:B------:R3:W-:Y:S02]  /*ba1d0*/  @P1 STG.E desc[UR6][R4.64], R183 ;  /* 0x000000b704001986 */ /* 0x0007e4000c101906 */
[----:B---3--:R-:W-:-:S08]  /*ba1e0*/  IMAD.WIDE R4, R134, 0x4, R16 ;  /* 0x0000000486047825 */ /* 0x008fd000078e0210 */
[----:B------:R1:W-:Y:S02]  /*ba1f0*/  @P0 STG.E desc[UR6][R4.64], R176 ;  /* 0x000000b004000986 */ /* 0x0003e4000c101906 */
[----:B-1----:R-:W-:Y:S02]  /*ba200*/  IMAD.WIDE R4, R134, 0x4, R14 ;  /* 0x0000000486047825 */ /* 0x002fe400078e020e */
[----:B------:R-:W3:Y:S01]  /*ba210*/  LDL.LU R134, [R1+0x1c50] ;  /* 0x001c500001867983 */ /* 0x000ee20000300800 */
[----:B------:R-:W-:Y:S02]  /*ba220*/  ISETP.LT.AND P2, PT, R111, UR5, !P2 ;  /* 0x000000056f007c0c */ /* 0x000fe4000d741270 */
[----:B------:R-:W-:-:S04]  /*ba230*/  LOP3.LUT P3, RZ, R0, 0x10000, RZ, 0xc0, !PT ;  /* 0x0001000000ff7812 */ /* 0x000fc8000786c0ff */
[----:B------:R-:W-:-:S07]  /*ba240*/  ISETP.LT.AND P0, PT, R123, UR5, !P3 ;  /* 0x000000057b007c0c */ /* 0x000fce000df01270 */
[----:B------:R4:W-:Y:S02]  /*ba250*/  @P2 STG.E desc[UR6][R4.64], R172 ;  /* 0x000000ac04002986 */ /* 0x0009e4000c101906 */
[----:B----4-:R-:W-:-:S05]  /*ba260*/  IMAD.WIDE R4, R232, 0x4, R16 ;  /* 0x00000004e8047825 */ /* 0x010fca00078e0210 */
[----:B------:R1:W-:Y:S01]  /*ba270*/  @P0 STG.E desc[UR6][R4.64], R168 ;  /* 0x000000a804000986 */ /* 0x0003e2000c101906 */
[----:B------:R-:W-:Y:S01]  /*ba280*/  ISETP.LT.AND P3, PT, R111, UR5, !P3 ;  /* 0x000000056f007c0c */ /* 0x000fe2000df61270 */
[----:B-1----:R-:W-:Y:S02]  /*ba290*/  IMAD.WIDE R4, R232, 0x4, R14 ;  /* 0x00000004e8047825 */ /* 0x002fe400078e020e */
[----:B------:R-:W4:Y:S01]  /*ba2a0*/  LDL.LU R232, [R1+0x1c54] ;  /* 0x001c540001e87983 */ /* 0x000f220000300800 */
[----:B------:R-:W-:-:S04]  /*ba2b0*/  LOP3.LUT P1, RZ, R19, 0x8000, RZ, 0xc0, !PT ;  /* 0x0000800013ff7812 */ /* 0x000fc8000782c0ff */
[----:B------:R-:W-:-:S05]  /*ba2c0*/  ISETP.LT.AND P0, PT, R123, UR5, !P1 ;  /* 0x000000057b007c0c */ /* 0x000fca000cf01270 */
[----:B------:R1:W-:Y:S02]  /*ba2d0*/  @P3 STG.E desc[UR6][R4.64], R164 ;  /* 0x000000a404003986 */ /* 0x0003e4000c101906 */
[----:B-1----:R-:W-:-:S06]  /*ba2e0*/  IMAD.WIDE R4, R135, 0x4, R16 ;  /* 0x0000000487047825 */ /* 0x002fcc00078e0210 */
        /* <DEDUP_REMOVED lines=135> */
[----:B--2---:R-:W-:-:S12]  /*bab60*/  IMAD.WIDE R4, R240, 0x4, R16 ;  /* 0x00000004f0047825 */ /* 0x004fd800078e0210 */
[----:B------:R1:W-:Y:S01]  /*bab70*/  @P0 STG.E desc[UR6][R4.64], R137 ;  /* 0x0000008904000986 */ /* 0x0003e2000c101906 */
[----:B------:R-:W-:Y:S01]  /*bab80*/  ISETP.LT.AND P0, PT, R111, UR5, !P5 ;  /* 0x000000056f007c0c */ /* 0x000fe2000ef01270 */
[----:B-1----:R-:W-:Y:S02]  /*bab90*/  IMAD.WIDE R4, R240, 0x4, R14 ;  /* 0x00000004f0047825 */ /* 0x002fe400078e020e */
[----:B------:R-:W2:Y:S10]  /*baba0*/  LDL.LU R240, [R1+0x1bf0] ;  /* 0x001bf00001f07983 */ /* 0x000eb40000300800 */
[----:B------:R3:W-:Y:S02]  /*babb0*/  @P0 STG.E desc[UR6][R4.64], R129 ;  /* 0x0000008104000986 */ /* 0x0007e4000c101906 */
[----:B---3--:R-:W-:-:S04]  /*babc0*/  IMAD.WIDE R4, R134, 0x4, R16 ;  /* 0x0000000486047825 */ /* 0x008fc800078e0210 */
[----:B------:R-:W-:Y:S02]  /*babd0*/  IMAD.WIDE R6, R134, 0x4, R14 ;  /* 0x0000000486067825 */ /* 0x000fe400078e020e */
[----:B------:R-:W3:Y:S01]  /*babe0*/  LDL.LU R134, [R1+0x1be4] ;  /* 0x001be40001867983 */ /* 0x000ee20000300800 */
[----:B------:R-:W-:-:S04]  /*babf0*/  LOP3.LUT P6, RZ, R20, 0x800000, RZ, 0xc0, !PT ;  /* 0x0080000014ff7812 */ /* 0x000fc800078cc0ff */
[----:B------:R-:W-:Y:S02]  /*bac00*/  ISETP.LT.AND P0, PT, R123, UR5, !P6 ;  /* 0x000000057b007c0c */ /* 0x000fe4000f701270 */
[----:B------:R-:W-:-:S11]  /*bac10*/  LOP3.LUT P2, RZ, R20, 0x1000000, RZ, 0xc0, !PT ;  /* 0x0100000014ff7812 */ /* 0x000fd6000784c0ff */
[----:B------:R1:W-:Y:S01]  /*bac20*/  @P0 STG.E desc[UR6][R4.64], R146 ;  /* 0x0000009204000986 */ /* 0x0003e2000c101906 */
[----:B------:R-:W-:-:S13]  /*bac30*/  ISETP.LT.AND P0, PT, R111, UR5, !P6 ;  /* 0x000000056f007c0c */ /* 0x000fda000f701270 */
[----:B------:R1:W-:Y:S01]  /*bac40*/  @P0 STG.E desc[UR6][R6.64], R142 ;  /* 0x0000008e06000986 */ /* 0x0003e2000c101906 */
[----:B------:R-:W-:Y:S01]  /*bac50*/  ISETP.LT.AND P0, PT, R123, UR5, !P2 ;  /* 0x000000057b007c0c */ /* 0x000fe2000d701270 */
[----:B----4-:R-:W-:-:S04]  /*bac60*/  IMAD.WIDE R8, R232, 0x4, R16 ;  /* 0x00000004e8087825 */ /* 0x010fc800078e0210 */
[----:B------:R-:W-:Y:S02]  /*bac70*/  IMAD.WIDE R10, R232, 0x4, R14 ;  /* 0x00000004e80a7825 */ /* 0x000fe400078e020e */
[----:B------:R-:W4:Y:S06]  /*bac80*/  LDL.LU R232, [R1+0x1bdc] ;  /* 0x001bdc0001e87983 */ /* 0x000f2c0000300800 */
[----:B------:R1:W-:Y:S01]  /*bac90*/  @P0 STG.E desc[UR6][R8.64], R138 ;  /* 0x0000008a08000986 */ /* 0x0003e2000c101906 */
[----:B------:R-:W-:Y:S02]  /*baca0*/  ISETP.LT.AND P0, PT, R111, UR5, !P2 ;  /* 0x000000056f007c0c */ /* 0x000fe4000d701270 */
[----:B------:R-:W-:Y:S01]  /*bacb0*/  LOP3.LUT P1, RZ, R20, 0x8000000, RZ, 0xc0, !PT ;  /* 0x0800000014ff7812 */ /* 0x000fe2000782c0ff */
[----:B------:R-:W-:-:S04]  /*bacc0*/  IMAD.WIDE R12, R135, 0x4, R16 ;  /* 0x00000004870c7825 */ /* 0x000fc800078e0210 */
[----:B-1----:R-:W-:Y:S02]  /*bacd0*/  IMAD.WIDE R4, R135, 0x4, R14 ;  /* 0x0000000487047825 */ /* 0x002fe400078e020e */
[----:B------:R-:W4:Y:S04]  /*bace0*/  LDL.LU R135, [R1+0x1bd0] ;  /* 0x001bd00001877983 */ /* 0x000f280000300800 */
[----:B------:R2:W-:Y:S01]  /*bacf0*/  @P0 STG.E desc[UR6][R10.64], R130 ;  /* 0x000000820a000986 */ /* 0x0005e2000c101906 */
[----:B------:R-:W-:Y:S02]  /*bad00*/  ISETP.LT.AND P0, PT, R123, UR5, !P1 ;  /* 0x000000057b007c0c */ /* 0x000fe4000cf01270 */
[----:B------:R-:W-:-:S11]  /*bad10*/  LOP3.LUT P4, RZ, R20, 0x20000000, RZ, 0xc0, !PT ;  /* 0x2000000014ff7812 */ /* 0x000fd6000788c0ff */
[----:B------:R-:W-:Y:S01]  /*bad20*/  @P0 STG.E desc[UR6][R12.64], R147 ;  /* 0x000000930c000986 */ /* 0x000fe2000c101906 */
[----:B------:R-:W-:Y:S01]  /*bad30*/  ISETP.LT.AND P0, PT, R111, UR5, !P1 ;  /* 0x000000056f007c0c */ /* 0x000fe2000cf01270 */
[----:B------:R-:W-:-:S04]  /*bad40*/  IMAD.WIDE R6, R236, 0x4, R16 ;  /* 0x00000004ec067825 */ /* 0x000fc800078e0210 */
[----:B------:R-:W-:Y:S02]  /*bad50*/  IMAD.WIDE R8, R236, 0x4, R14 ;  /* 0x00000004ec087825 */ /* 0x000fe400078e020e */
[----:B------:R-:W4:Y:S06]  /*bad60*/  LDL.LU R236, [R1+0x1bc0] ;  /* 0x001bc00001ec7983 */ /* 0x000f2c0000300800 */
[----:B------:R1:W-:Y:S01]  /*bad70*/  @P0 STG.E desc[UR6][R4.64], R143 ;  /* 0x0000008f04000986 */ /* 0x0003e2000c101906 */
[----:B------:R-:W-:-:S13]  /*bad80*/  ISETP.LT.AND P0, PT, R123, UR5, !P4 ;  /* 0x000000057b007c0c */ /* 0x000fda000e701270 */
[----:B------:R3:W-:Y:S01]  /*bad90*/  @P0 STG.E desc[UR6][R6.64], R139 ;  /* 0x0000008b06000986 */ /* 0x0007e2000c101906 */
[----:B--2---:R-:W-:-:S04]  /*bada0*/  IMAD.WIDE R10, R240, 0x4, R16 ;  /* 0x00000004f00a7825 */ /* 0x004fc800078e0210 */
[----:B-1----:R-:W-:Y:S02]  /*badb0*/  IMAD.WIDE R4, R240, 0x4, R14 ;  /* 0x00000004f0047825 */ /* 0x002fe400078e020e */
[----:B------:R-:W2:Y:S02]  /*badc0*/  LDL.LU R240, [R1+0x1bb4] ;  /* 0x001bb40001f07983 */ /* 0x000ea40000300800 */
[----:B---3--:R-:W-:-:S04]  /*badd0*/  IMAD.WIDE R12, R134, 0x4, R16 ;  /* 0x00000004860c7825 */ /* 0x008fc800078e0210 */
[----:B------:R-:W-:Y:S02]  /*bade0*/  IMAD.WIDE R6, R134, 0x4, R14 ;  /* 0x0000000486067825 */ /* 0x000fe400078e020e */
[----:B------:R-:W3:Y:S01]  /*badf0*/  LDL.LU R134, [R1+0x1bac] ;  /* 0x001bac0001867983 */ /* 0x000ee20000300800 */
[----:B------:R-:W-:Y:S02]  /*bae00*/  ISETP.LT.AND P0, PT, R111, UR5, !P4 ;  /* 0x000000056f007c0c */ /* 0x000fe4000e701270 */
[----:B------:R-:W-:-:S11]  /*bae10*/  LOP3.LUT P5, RZ, R20, 0x80000000, RZ, 0xc0, !PT ;  /* 0x8000000014ff7812 */ /* 0x000fd600078ac0ff */
[----:B------:R4:W-:Y:S01]  /*bae20*/  @P0 STG.E desc[UR6][R8.64], R131 ;  /* 0x0000008308000986 */ /* 0x0009e2000c101906 */
[----:B------:R-:W-:Y:S02]  /*bae30*/  ISETP.LT.AND P0, PT, R123, UR5, !P5 ;  /* 0x000000057b007c0c */ /* 0x000fe4000ef01270 */
[----:B------:R-:W-:-:S11]  /*bae40*/  LOP3.LUT P6, RZ, R21, 0x4, RZ, 0xc0, !PT ;  /* 0x0000000415ff7812 */ /* 0x000fd600078cc0ff */
[----:B------:R-:W-:Y:S01]  /*bae50*/  @P0 STG.E desc[UR6][R10.64], R32 ;  /* 0x000000200a000986 */ /* 0x000fe2000c101906 */
[----:B------:R-:W-:-:S13]  /*bae60*/  ISETP.LT.AND P0, PT, R111, UR5, !P5 ;  /* 0x000000056f007c0c */ /* 0x000fda000ef01270 */
[----:B------:R1:W-:Y:S01]  /*bae70*/  @P0 STG.E desc[UR6][R4.64], R36 ;  /* 0x0000002404000986 */ /* 0x0003e2000c101906 */
[----:B------:R-:W-:Y:S02]  /*bae80*/  ISETP.LT.AND P0, PT, R123, UR5, !P6 ;  /* 0x000000057b007c0c */ /* 0x000fe4000f701270 */
[----:B------:R-:W-:-:S11]  /*bae90*/  LOP3.LUT P3, RZ, R21, 0x8, RZ, 0xc0, !PT ;  /* 0x0000000815ff7812 */ /* 0x000fd6000786c0ff */
[----:B------:R-:W-:Y:S01]  /*baea0*/  @P0 STG.E desc[UR6][R12.64], R52 ;  /* 0x000000340c000986 */ /* 0x000fe2000c101906 */
[----:B------:R-:W-:Y:S01]  /*baeb0*/  ISETP.LT.AND P0, PT, R111, UR5, !P6 ;  /* 0x000000056f007c0c */ /* 0x000fe2000f701270 */
[----:B----4-:R-:W-:-:S12]  /*baec0*/  IMAD.WIDE R8, R232, 0x4, R16 ;  /* 0x00000004e8087825 */ /* 0x010fd800078e0210 */
[----:B------:R4:W-:Y:S01]  /*baed0*/  @P0 STG.E desc[UR6][R6.64], R48 ;  /* 0x0000003006000986 */ /* 0x0009e2000c101906 */
[----:B------:R-:W-:Y:S01]  /*baee0*/  ISETP.LT.AND P0, PT, R123, UR5, !P3 ;  /* 0x000000057b007c0c */ /* 0x000fe2000df01270 */
[----:B-1----:R-:W-:Y:S02]  /*baef0*/  IMAD.WIDE R4, R232, 0x4, R14 ;  /* 0x00000004e8047825 */ /* 0x002fe400078e020e */
[----:B------:R-:W3:Y:S10]  /*baf00*/  LDL.LU R232, [R1+0x1ba4] ;  /* 0x001ba40001e87983 */ /* 0x000ef40000300800 */
[----:B------:R-:W-:Y:S01]  /*baf10*/  @P0 STG.E desc[UR6][R8.64], R33 ;  /* 0x0000002108000986 */ /* 0x000fe2000c101906 */
[----:B------:R-:W-:Y:S01]  /*baf20*/  ISETP.LT.AND P0, PT, R111, UR5, !P3 ;  /* 0x000000056f007c0c */ /* 0x000fe2000df01270 */
[----:B------:R-:W-:Y:S01]  /*baf30*/  IMAD.WIDE R10, R135, 0x4, R16 ;  /* 0x00000004870a7825 */ /* 0x000fe200078e0210 */
[----:B------:R-:W-:-:S03]  /*baf40*/  LOP3.LUT P2, RZ, R21, 0x40, RZ, 0xc0, !PT ;  /* 0x0000004015ff7812 */ /* 0x000fc6000784c0ff */
[----:B----4-:R-:W-:Y:S02]  /*baf50*/  IMAD.WIDE R6, R135, 0x4, R14 ;  /* 0x0000000487067825 */ /* 0x010fe400078e020e */
[----:B------:R-:W4:Y:S06]  /*baf60*/  LDL.LU R135, [R1+0x1b8c] ;  /* 0x001b8c0001877983 */ /* 0x000f2c0000300800 */
[----:B------:R1:W-:Y:S01]  /*baf70*/  @P0 STG.E desc[UR6][R4.64], R37 ;  /* 0x0000002504000986 */ /* 0x0003e2000c101906 */
[----:B------:R-:W-:Y:S02]  /*baf80*/  ISETP.LT.AND P0, PT, R123, UR5, !P2 ;  /* 0x000000057b007c0c */ /* 0x000fe4000d701270 */
[----:B------:R-:W-:-:S11]  /*baf90*/  LOP3.LUT P1, RZ, R21, 0x100, RZ, 0xc0, !PT ;  /* 0x0000010015ff7812 */ /* 0x000fd6000782c0ff */
[----:B------:R-:W-:Y:S01]  /*bafa0*/  @P0 STG.E desc[UR6][R10.64], R53 ;  /* 0x000000350a000986 */ /* 0x000fe2000c101906 */
[----:B------:R-:W-:Y:S01]  /*bafb0*/  ISETP.LT.AND P0, PT, R111, UR5, !P2 ;  /* 0x000000056f007c0c */ /* 0x000fe2000d701270 */
[----:B------:R-:W-:-:S12]  /*bafc0*/  IMAD.WIDE R12, R236, 0x4, R16 ;  /* 0x00000004ec0c7825 */ /* 0x000fd800078e0210 */
[----:B------:R2:W-:Y:S01]  /*bafd0*/  @P0 STG.E desc[UR6][R6.64], R49 ;  /* 0x0000003106000986 */ /* 0x0005e2000c101906 */
[----:B------:R-:W-:Y:S01]  /*bafe0*/  ISETP.LT.AND P0, PT, R123, UR5, !P1 ;  /* 0x000000057b007c0c */ /* 0x000fe2000cf01270 */
[----:B-1----:R-:W-:Y:S02]  /*baff0*/  IMAD.WIDE R4, R236, 0x4, R14 ;  /* 0x00000004ec047825 */ /* 0x002fe400078e020e */
[----:B------:R-:W4:Y:S10]  /*bb000*/  LDL.LU R236, [R1+0x1b84] ;  /* 0x001b840001ec7983 */ /* 0x000f340000300800 */
[----:B------:R-:W-:Y:S01]  /*bb010*/  @P0 STG.E desc[UR6][R12.64], R34 ;  /* 0x000000220c000986 */ /* 0x000fe2000c101906 */
[----:B------:R-:W-:-:S13]  /*bb020*/  ISETP.LT.AND P0, PT, R111, UR5, !P1 ;  /* 0x000000056f007c0c */ /* 0x000fda000cf01270 */
[----:B------:R1:W-:Y:S01]  /*bb030*/  @P0 STG.E desc[UR6][R4.64], R38 ;  /* 0x0000002604000986 */ /* 0x0003e2000c101906 */
[----:B--2---:R-:W-:-:S04]  /*bb040*/  IMAD.WIDE R8, R240, 0x4, R16 ;  /* 0x00000004f0087825 */ /* 0x004fc800078e0210 */
[----:B------:R-:W-:Y:S02]  /*bb050*/  IMAD.WIDE R6, R240, 0x4, R14 ;  /* 0x00000004f0067825 */ /* 0x000fe400078e020e */
[----:B------:R-:W2:Y:S02]  /*bb060*/  LDL.LU R240, [R1+0x1b7c] ;  /* 0x001b7c0001f07983 */ /* 0x000ea40000300800 */
[----:B---3--:R-:W-:-:S04]  /*bb070*/  IMAD.WIDE R10, R134, 0x4, R16 ;  /* 0x00000004860a7825 */ /* 0x008fc800078e0210 */
[----:B-1----:R-:W-:Y:S02]  /*bb080*/  IMAD.WIDE R4, R134, 0x4, R14 ;  /* 0x0000000486047825 */ /* 0x002fe400078e020e */
[----:B------:R-:W3:Y:S01]  /*bb090*/  LDL.LU R134, [R1+0x1b74] ;  /* 0x001b740001867983 */ /* 0x000ee20000300800 */
[----:B------:R-:W-:-:S04]  /*bb0a0*/  LOP3.LUT P4, RZ, R0, 0x8000, RZ, 0xc0, !PT ;  /* 0x0000800000ff7812 */ /* 0x000fc8000788c0ff */
[----:B------:R-:W-:Y:S02]  /*bb0b0*/  ISETP.LT.AND P0, PT, R123, UR5, !P4 ;  /* 0x000000057b007c0c */ /* 0x000fe4000e701270 */
[----:B------:R-:W-:Y:S02]  /*bb0c0*/  ISETP.LT.AND P4, PT, R111, UR5, !P4 ;  /* 0x000000056f007c0c */ /* 0x000fe4000e781270 */
[----:B------:R-:W-:-:S09]  /*bb0d0*/  LOP3.LUT P5, RZ, R0, 0x4000, RZ, 0xc0, !PT ;  /* 0x0000400000ff7812 */ /* 0x000fd200078ac0ff */
[----:B------:R-:W-:Y:S01]  /*bb0e0*/  @P0 STG.E desc[UR6][R8.64], R54 ;  /* 0x0000003608000986 */ /* 0x000fe2000c101906 */
[----:B------:R-:W-:Y:S02]  /*bb0f0*/  ISETP.LT.AND P0, PT, R123, UR5, !P5 ;  /* 0x000000057b007c0c */ /* 0x000fe4000ef01270 */
[----:B------:R-:W-:Y:S01]  /*bb100*/  ISETP.LT.AND P5, PT, R111, UR5, !P5 ;  /* 0x000000056f007c0c */ /* 0x000fe2000efa1270 */
[----:B------:R1:W-:Y:S01]  /*bb110*/  @P4 STG.E desc[UR6][R6.64], R50 ;  /* 0x0000003206004986 */ /* 0x0003e2000c101906 */
[----:B------:R-:W-:-:S09]  /*bb120*/  LOP3.LUT P6, RZ, R0, 0x2000, RZ, 0xc0, !PT ;  /* 0x0000200000ff7812 */ /* 0x000fd200078cc0ff */
[----:B------:R-:W-:Y:S01]  /*bb130*/  @P0 STG.E desc[UR6][R10.64], R35 ;  /* 0x000000230a000986 */ /* 0x000fe2000c101906 */
[----:B------:R-:W-:-:S03]  /*bb140*/  ISETP.LT.AND P0, PT, R123, UR5, !P6 ;  /* 0x000000057b007c0c */ /* 0x000fc6000f701270 */
[----:B------:R4:W-:Y:S01]  /*bb150*/  @P5 STG.E desc[UR6][R4.64], R39 ;  /* 0x0000002704005986 */ /* 0x0009e2000c101906 */
[----:B------:R-:W-:Y:S02]  /*bb160*/  LOP3.LUT P5, RZ, R21, 0x20000, RZ, 0xc0, !PT ;  /* 0x0002000015ff7812 */ /* 0x000fe400078ac0ff */
[----:B------:R-:W-:Y:S01]  /*bb170*/  ISETP.LT.AND P6, PT, R111, UR5, !P6 ;  /* 0x000000056f007c0c */ /* 0x000fe2000f7c1270 */
[----:B------:R-:W-:-:S04]  /*bb180*/  IMAD.WIDE R12, R232, 0x4, R16 ;  /* 0x00000004e80c7825 */ /* 0x000fc800078e0210 */
[----:B-1----:R-:W-:Y:S02]  /*bb190*/  IMAD.WIDE R6, R232, 0x4, R14 ;  /* 0x00000004e8067825 */ /* 0x002fe400078e020e */
[----:B------:R-:W3:Y:S04]  /*bb1a0*/  LDL.LU R232, [R1+0x1b60] ;  /* 0x001b600001e87983 */ /* 0x000ee80000300800 */
[----:B------:R-:W-:Y:S01]  /*bb1b0*/  @P0 STG.E desc[UR6][R12.64], R55 ;  /* 0x000000370c000986 */ /* 0x000fe2000c101906 */
[----:B------:R-:W-:Y:S01]  /*bb1c0*/  ISETP.LT.AND P0, PT, R123, UR5, !P5 ;  /* 0x000000057b007c0c */ /* 0x000fe2000ef01270 */
[----:B----4-:R-:W-:-:S04]  /*bb1d0*/  IMAD.WIDE R8, R135, 0x4, R16 ;  /* 0x0000000487087825 */ /* 0x010fc800078e0210 */
[----:B------:R-:W-:Y:S02]  /*bb1e0*/  IMAD.WIDE R4, R135, 0x4, R14 ;  /* 0x0000000487047825 */ /* 0x000fe400078e020e */
[----:B------:R-:W4:Y:S04]  /*bb1f0*/  LDL.LU R135, [R1+0x1b58] ;  /* 0x001b580001877983 */ /* 0x000f280000300800 */
[----:B------:R1:W-:Y:S04]  /*bb200*/  @P6 STG.E desc[UR6][R6.64], R51 ;  /* 0x0000003306006986 */ /* 0x0003e8000c101906 */
[----:B------:R-:W-:Y:S01]  /*bb210*/  @P0 STG.E desc[UR6][R8.64], R44 ;  /* 0x0000002c08000986 */ /* 0x000fe2000c101906 */
[----:B------:R-:W-:-:S02]  /*bb220*/  ISETP.LT.AND P0, PT, R111, UR5, !P5 ;  /* 0x000000056f007c0c */ /* 0x000fc4000ef01270 */
[----:B------:R-:W-:-:S11]  /*bb230*/  LOP3.LUT P2, RZ, R21, 0x80000, RZ, 0xc0, !PT ;  /* 0x0008000015ff7812 */ /* 0x000fd6000784c0ff */
[----:B------:R2:W-:Y:S01]  /*bb240*/  @P0 STG.E desc[UR6][R4.64], R56 ;  /* 0x0000003804000986 */ /* 0x0005e2000c101906 */
[----:B------:R-:W-:Y:S01]  /*bb250*/  ISETP.LT.AND P0, PT, R123, UR5, !P2 ;  /* 0x000000057b007c0c */ /* 0x000fe2000d701270 */
[----:B------:R-:W-:-:S04]  /*bb260*/  IMAD.WIDE R10, R236, 0x4, R16 ;  /* 0x00000004ec0a7825 */ /* 0x000fc800078e0210 */
[----:B-1----:R-:W-:Y:S02]  /*bb270*/  IMAD.WIDE R6, R236, 0x4, R14 ;  /* 0x00000004ec067825 */ /* 0x002fe400078e020e */
[----:B------:R-:W4:Y:S06]  /*bb280*/  LDL.LU R236, [R1+0x1b4c] ;  /* 0x001b4c0001ec7983 */ /* 0x000f2c0000300800 */
        /* <DEDUP_REMOVED lines=18> */
[----:B------:R-:W-:-:S13]  /*bb3b0*/  ISETP.LT.AND P0, PT, R111, UR5, !P3 ;  /* 0x000000056f007c0c */ /* 0x000fda000df01270 */
[----:B------:R4:W-:Y:S01]  /*bb3c0*/  @P0 STG.E desc[UR6][R6.64], R65 ;  /* 0x0000004106000986 */ /* 0x0009e2000c101906 */
[----:B------:R-:W-:Y:S01]  /*bb3d0*/  ISETP.LT.AND P0, PT, R123, UR5, !P4 ;  /* 0x000000057b007c0c */ /* 0x000fe2000e701270 */
[----:B------:R-:W-:-:S04]  /*bb3e0*/  IMAD.WIDE R10, R232, 0x4, R16 ;  /* 0x00000004e80a7825 */ /* 0x000fc800078e0210 */
[----:B-1----:R-:W-:Y:S02]  /*bb3f0*/  IMAD.WIDE R4, R232, 0x4, R14 ;  /* 0x00000004e8047825 */ /* 0x002fe400078e020e */
[----:B------:R-:W3:Y:S06]  /*bb400*/  LDL.LU R232, [R1+0x1b28] ;  /* 0x001b280001e87983 */ /* 0x000eec0000300800 */
[----:B------:R-:W-:Y:S01]  /*bb410*/  @P0 STG.E desc[UR6][R10.64], R46 ;  /* 0x0000002e0a000986 */ /* 0x000fe2000c101906 */
[----:B------:R-:W-:Y:S02]  /*bb420*/  ISETP.LT.AND P0, PT, R111, UR5, !P4 ;  /* 0x000000056f007c0c */ /* 0x000fe4000e701270 */
[----:B------:R-:W-:Y:S01]  /*bb430*/  LOP3.LUT P5, RZ, R21, 0x10000000, RZ, 0xc0, !PT ;  /* 0x1000000015ff7812 */ /* 0x000fe200078ac0ff */
[----:B----4-:R-:W-:-:S04]  /*bb440*/  IMAD.WIDE R12, R135, 0x4, R16 ;  /* 0x00000004870c7825 */ /* 0x010fc800078e0210 */
[----:B------:R-:W-:Y:S02]  /*bb450*/  IMAD.WIDE R6, R135, 0x4, R14 ;  /* 0x0000000487067825 */ /* 0x000fe400078e020e */
[----:B------:R-:W4:Y:S04]  /*bb460*/  LDL.LU R135, [R1+0x1b20] ;  /* 0x001b200001877983 */ /* 0x000f280000300800 */
        /* <DEDUP_REMOVED lines=19> */
[C---:B------:R-:W-:Y:S02]  /*bb5a0*/  LOP3.LUT P1, RZ, R22.reuse, 0x1, RZ, 0xc0, !PT ;  /* 0x0000000116ff7812 */ /* 0x040fe4000782c0ff */
[----:B------:R-:W-:Y:S01]  /*bb5b0*/  LOP3.LUT P3, RZ, R22, 0x8, RZ, 0xc0, !PT ;  /* 0x0000000816ff7812 */ /* 0x000fe2000786c0ff */
[----:B------:R-:W3:Y:S01]  /*bb5c0*/  LDL.LU R228, [R1+0x1af0] ;  /* 0x001af00001e47983 */ /* 0x000ee20000300800 */
[----:B------:R-:W-:-:S13]  /*bb5d0*/  ISETP.LT.AND P0, PT, R123, UR5, !P1 ;  /* 0x000000057b007c0c */ /* 0x000fda000cf01270 */
        /* <DEDUP_REMOVED lines=9> */
[----:B------:R-:W-:-:S12]  /*bb670*/  IMAD.WIDE R8, R232, 0x4, R16 ;  /* 0x00000004e8087825 */ /* 0x000fd800078e0210 */
[----:B------:R-:W-:Y:S01]  /*bb680*/  @P0 STG.E desc[UR6][R8.64], R84 ;  /* 0x0000005408000986 */ /* 0x000fe2000c101906 */
[----:B------:R-:W-:Y:S01]  /*bb690*/  ISETP.LT.AND P0, PT, R111, UR5, !P4 ;  /* 0x000000056f007c0c */ /* 0x000fe2000e701270 */
[----:B-1----:R-:W-:Y:S01]  /*bb6a0*/  IMAD.WIDE R6, R232, 0x4, R14 ;  /* 0x00000004e8067825 */ /* 0x002fe200078e020e */
[----:B------:R-:W-:-:S03]  /*bb6b0*/  LOP3.LUT P5, RZ, R22, 0x80, RZ, 0xc0, !PT ;  /* 0x0000008016ff7812 */ /* 0x000fc600078ac0ff */
[----:B----4-:R-:W-:-:S04]  /*bb6c0*/  IMAD.WIDE R10, R135, 0x4, R16 ;  /* 0x00000004870a7825 */ /* 0x010fc800078e0210 */
[----:B------:R-:W-:Y:S02]  /*bb6d0*/  IMAD.WIDE R4, R135, 0x4, R14 ;  /* 0x0000000487047825 */ /* 0x000fe400078e020e */
[----:B------:R-:W4:Y:S04]  /*bb6e0*/  LDL.LU R135, [R1+0x1ae4] ;  /* 0x001ae40001877983 */ /* 0x000f280000300800 */
[----:B------:R1:W-:Y:S01]  /*bb6f0*/  @P0 STG.E desc[UR6][R6.64], R80 ;  /* 0x0000005006000986 */ /* 0x0003e2000c101906 */
[----:B------:R-:W-:Y:S02]  /*bb700*/  ISETP.LT.AND P0, PT, R123, UR5, !P5 ;  /* 0x000000057b007c0c */ /* 0x000fe4000ef01270 */
[----:B------:R-:W-:Y:S01]  /*bb710*/  LOP3.LUT P2, RZ, R22, 0x200, RZ, 0xc0, !PT ;  /* 0x0000020016ff7812 */ /* 0x000fe2000784c0ff */
[----:B------:R-:W4:Y:S10]  /*bb720*/  LDL.LU R232, [R1+0x1adc] ;  /* 0x001adc0001e87983 */ /* 0x000f340000300800 */
        /* <DEDUP_REMOVED lines=29> */
[----:B-1----:R-:W-:Y:S01]  /*bb900*/  IMAD.WIDE R4, R228, 0x4, R14 ;  /* 0x00000004e4047825 */ /* 0x002fe200078e020e */
[----:B------:R-:W-:-:S11]  /*bb910*/  LOP3.LUT P5, RZ, R22, 0x40000, RZ, 0xc0, !PT ;  /* 0x0004000016ff7812 */ /* 0x000fd600078ac0ff */
[----:B------:R-:W-:Y:S01]  /*bb920*/  @P0 STG.E desc[UR6][R12.64], R63 ;  /* 0x0000003f0c000986 */ /* 0x000fe2000c101906 */
[----:B------:R-:W-:-:S13]  /*bb930*/  ISETP.LT.AND P0, PT, R111, UR5, !P4 ;  /* 0x000000056f007c0c */ /* 0x000fda000e701270 */
[----:B------:R1:W-:Y:S01]  /*bb940*/  @P0 STG.E desc[UR6][R4.64], R75 ;  /* 0x0000004b04000986 */ /* 0x0003e2000c101906 */
[----:B------:R-:W-:Y:S01]  /*bb950*/  ISETP.LT.AND P0, PT, R123, UR5, !P5 ;  /* 0x000000057b007c0c */ /* 0x000fe2000ef01270 */
[----:B----4-:R-:W-:Y:S01]  /*bb960*/  IMAD.WIDE R8, R135, 0x4, R16 ;  /* 0x0000000487087825 */ /* 0x010fe200078e0210 */
[----:B------:R-:W-:-:S11]  /*bb970*/  LOP3.LUT P6, RZ, R22, 0x100000, RZ, 0xc0, !PT ;  /* 0x0010000016ff7812 */ /* 0x000fd600078cc0ff */
[----:B------:R4:W-:Y:S01]  /*bb980*/  @P0 STG.E desc[UR6][R8.64], R87 ;  /* 0x0000005708000986 */ /* 0x0009e2000c101906 */
[----:B------:R-:W-:Y:S01]  /*bb990*/  ISETP.LT.AND P0, PT, R111, UR5, !P5 ;  /* 0x000000056f007c0c */ /* 0x000fe2000ef01270 */
[----:B------:R-:W-:Y:S02]  /*bb9a0*/  IMAD.WIDE R6, R135, 0x4, R14 ;  /* 0x0000000487067825 */ /* 0x000fe400078e020e */
[----:B------:R-:W3:Y:S10]  /*bb9b0*/  LDL.LU R135, [R1+0x1aac] ;  /* 0x001aac0001877983 */ /* 0x000ef40000300800 */
[----:B------:R2:W-:Y:S01]  /*bb9c0*/  @P0 STG.E desc[UR6][R6.64], R83 ;  /* 0x0000005306000986 */ /* 0x0005e2000c101906 */
[----:B------:R-:W-:Y:S01]  /*bb9d0*/  ISETP.LT.AND P0, PT, R123, UR5, !P6 ;  /* 0x000000057b007c0c */ /* 0x000fe2000f701270 */
[----:B------:R-:W-:Y:S01]  /*bb9e0*/  IMAD.WIDE R10, R232, 0x4, R16 ;  /* 0x00000004e80a7825 */ /* 0x000fe200078e0210 */
[----:B------:R-:W-:-:S11]  /*bb9f0*/  LOP3.LUT P1, RZ, R21, 0x4000, RZ, 0xc0, !PT ;  /* 0x0000400015ff7812 */ /* 0x000fd6000782c0ff */
[----:B------:R-:W-:Y:S01]  /*bba00*/  @P0 STG.E desc[UR6][R10.64], R76 ;  /* 0x0000004c0a000986 */ /* 0x000fe2000c101906 */
[----:B------:R-:W-:Y:S01]  /*bba10*/  ISETP.LT.AND P0, PT, R111, UR5, !P6 ;  /* 0x000000056f007c0c */ /* 0x000fe2000f701270 */
[----:B-1----:R-:W-:Y:S02]  /*bba20*/  IMAD.WIDE R4, R232, 0x4, R14 ;  /* 0x00000004e8047825 */ /* 0x002fe400078e020e */
[----:B------:R-:W3:Y:S10]  /*bba30*/  LDL.LU R232, [R1+0x1aa4] ;  /* 0x001aa40001e87983 */ /* 0x000ef40000300800 */
[----:B------:R1:W-:Y:S01]  /*bba40*/  @P0 STG.E desc[UR6][R4.64], R88 ;  /* 0x0000005804000986 */ /* 0x0003e2000c101906 */
[----:B------:R-:W-:Y:S01]  /*bba50*/  ISETP.LT.AND P0, PT, R123, UR5, !P1 ;  /* 0x000000057b007c0c */ /* 0x000fe2000cf01270 */
[----:B----4-:R-:W-:-:S12]  /*bba60*/  IMAD.WIDE R8, R236, 0x4, R16 ;  /* 0x00000004ec087825 */ /* 0x010fd800078e0210 */
[----:B------:R4:W-:Y:S01]  /*bba70*/  @P0 STG.E desc[UR6][R8.64], R100 ;  /* 0x0000006408000986 */ /* 0x0009e2000c101906 */
[----:B--2---:R-:W-:-:S04]  /*bba80*/  IMAD.WIDE R6, R240, 0x4, R16 ;  /* 0x00000004f0067825 */ /* 0x004fc800078e0210 */
[----:B-1----:R-:W-:Y:S02]  /*bba90*/  IMAD.WIDE R4, R240, 0x4, R14 ;  /* 0x00000004f0047825 */ /* 0x002fe400078e020e */
[----:B------:R-:W2:Y:S02]  /*bbaa0*/  LDL.LU R240, [R1+0x1a90] ;  /* 0x001a900001f07983 */ /* 0x000ea40000300800 */
[----:B---3--:R-:W-:-:S04]  /*bbab0*/  IMAD.WIDE R10, R134, 0x4, R16 ;  /* 0x00000004860a7825 */ /* 0x008fc800078e0210 */
[--C-:B----4-:R-:W-:Y:S02]  /*bbac0*/  IMAD.WIDE R8, R134, 0x4, R14.reuse ;  /* 0x0000000486087825 */ /* 0x110fe400078e020e */
[----:B------:R-:W3:Y:S01]  /*bbad0*/  LDL.LU R134, [R1+0x1a88] ;  /* 0x001a880001867983 */ /* 0x000ee20000300800 */
[----:B------:R-:W-:Y:S02]  /*bbae0*/  LOP3.LUT P2, RZ, R21, 0x2000, RZ, 0xc0, !PT ;  /* 0x0000200015ff7812 */ /* 0x000fe4000784c0ff */
[----:B------:R-:W-:Y:S02]  /*bbaf0*/  ISETP.LT.AND P1, PT, R111, UR5, !P1 ;  /* 0x000000056f007c0c */ /* 0x000fe4000cf21270 */
[----:B------:R-:W-:Y:S01]  /*bbb00*/  ISETP.LT.AND P0, PT, R123, UR5, !P2 ;  /* 0x000000057b007c0c */ /* 0x000fe2000d701270 */
[----:B------:R-:W-:Y:S01]  /*bbb10*/  IMAD.WIDE R12, R236, 0x4, R14 ;  /* 0x00000004ec0c7825 */ /* 0x000fe200078e020e */
[----:B------:R-:W-:Y:S02]  /*bbb20*/  LOP3.LUT P3, RZ, R21, 0x400, RZ, 0xc0, !PT ;  /* 0x0000040015ff7812 */ /* 0x000fe4000786c0ff */
[----:B------:R-:W-:Y:S01]  /*bbb30*/  LOP3.LUT P4, RZ, R19, 0x1000, RZ, 0xc0, !PT ;  /* 0x0000100013ff7812 */ /* 0x000fe2000788c0ff */
[----:B------:R-:W-:Y:S01]  /*bbb40*/  VIADD R2, R3, 0x1f0 ;  /* 0x000001f003027836 */ /* 0x000fe20000000000 */
[----:B------:R-:W-:Y:S01]  /*bbb50*/  ISETP.LT.AND P2, PT, R111, UR5, !P2 ;  /* 0x000000056f007c0c */ /* 0x000fe2000d741270 */
[----:B------:R-:W1:Y:S04]  /*bbb60*/  LDS.128 R20, [R252] ;  /* 0x00000000fc147984 */ /* 0x000e680000000c00 */
[----:B------:R4:W-:Y:S01]  /*bbb70*/  @P1 STG.E desc[UR6][R12.64], R96 ;  /* 0x000000600c001986 */ /* 0x0009e2000c101906 */
[----:B------:R-:W-:-:S02]  /*bbb80*/  ISETP.LT.AND P1, PT, R123, UR5, !P3 ;  /* 0x000000057b007c0c */ /* 0x000fc4000df21270 */
[----:B------:R-:W-:Y:S01]  /*bbb90*/  ISETP.LT.AND P3, PT, R111, UR5, !P3 ;  /* 0x000000056f007c0c */ /* 0x000fe2000df61270 */
[----:B------:R-:W-:Y:S01]  /*bbba0*/  @P0 STG.E desc[UR6][R6.64], R77 ;  /* 0x0000004d06000986 */ /* 0x000fe2000c101906 */
[----:B------:R-:W-:-:S03]  /*bbbb0*/  ISETP.LT.AND P0, PT, R123, UR5, !P4 ;  /* 0x000000057b007c0c */ /* 0x000fc6000e701270 */
[----:B------:R4:W-:Y:S01]  /*bbbc0*/  @P2 STG.E desc[UR6][R4.64], R89 ;  /* 0x0000005904002986 */ /* 0x0009e2000c101906 */
[C---:B------:R-:W-:Y:S02]  /*bbbd0*/  LOP3.LUT P5, RZ, R19.reuse, 0x800, RZ, 0xc0, !PT ;  /* 0x0000080013ff7812 */ /* 0x040fe400078ac0ff */
[----:B------:R-:W-:Y:S02]  /*bbbe0*/  LOP3.LUT P6, RZ, R19, 0x100, RZ, 0xc0, !PT ;  /* 0x0000010013ff7812 */ /* 0x000fe400078cc0ff */
[----:B------:R-:W-:Y:S01]  /*bbbf0*/  ISETP.LT.AND P2, PT, R111, UR5, !P4 ;  /* 0x000000056f007c0c */ /* 0x000fe2000e741270 */
[----:B------:R-:W-:Y:S04]  /*bbc00*/  @P1 STG.E desc[UR6][R10.64], R101 ;  /* 0x000000650a001986 */ /* 0x000fe8000c101906 */
[----:B------:R-:W-:Y:S01]  /*bbc10*/  @P3 STG.E desc[UR6][R8.64], R97 ;  /* 0x0000006108003986 */ /* 0x000fe2000c101906 */
[----:B------:R-:W-:-:S03]  /*bbc20*/  IADD3 R0, R3, 0x1ef, RZ ;  /* 0x000001ef03007810 */ /* 0x000fc60007ffe0ff */
[----:B------:R-:W3:Y:S01]  /*bbc30*/  LDL.LU R19, [R1+0x2ab0] ;  /* 0x002ab00001137983 */ /* 0x000ee20000300800 */
[----:B------:R-:W-:Y:S02]  /*bbc40*/  ISETP.LT.AND P4, PT, R123, UR5, !P5 ;  /* 0x000000057b007c0c */ /* 0x000fe4000ef81270 */
[----:B------:R-:W-:Y:S01]  /*bbc50*/  ISETP.GE.AND P1, PT, R0, UR55, PT ;  /* 0x0000003700007c0c */ /* 0x000fe2000bf26270 */
[----:B------:R-:W-:Y:S01]  /*bbc60*/  VIADD R0, R3, 0x1f1 ;  /* 0x000001f103007836 */ /* 0x000fe20000000000 */
[----:B------:R-:W-:Y:S01]  /*bbc70*/  ISETP.GE.AND P3, PT, R2, UR57, PT ;  /* 0x0000003902007c0c */ /* 0x000fe2000bf66270 */
[----:B----4-:R-:W-:-:S04]  /*bbc80*/  IMAD.WIDE R12, R135, 0x4, R16 ;  /* 0x00000004870c7825 */ /* 0x010fc800078e0210 */
[----:B------:R-:W-:Y:S01]  /*bbc90*/  IMAD.WIDE R4, R135, 0x4, R14 ;  /* 0x0000000487047825 */ /* 0x000fe200078e020e */
[----:B------:R4:W-:Y:S01]  /*bbca0*/  @P0 STG.E desc[UR6][R12.64], R78 ;  /* 0x0000004e0c000986 */ /* 0x0009e2000c101906 */
[----:B------:R-:W-:-:S03]  /*bbcb0*/  ISETP.LT.AND P0, PT, R111, UR5, !P5 ;  /* 0x000000056f007c0c */ /* 0x000fc6000ef01270 */
[----:B----4-:R-:W4:Y:S04]  /*bbcc0*/  LDL.LU R13, [R1+0x2aac] ;  /* 0x002aac00010d7983 */ /* 0x010f280000300800 */
[----:B------:R-:W4:Y:S04]  /*bbcd0*/  LDL.LU R135, [R1+0x1a7c] ;  /* 0x001a7c0001877983 */ /* 0x000f280000300800 */
[----:B------:R-:W4:Y:S04]  /*bbce0*/  LDL.LU R236, [R1+0x1a74] ;  /* 0x001a740001ec7983 */ /* 0x000f280000300800 */
[----:B------:R-:W4:Y:S01]  /*bbcf0*/  LDL.LU R12, [R1+0x2aa8] ;  /* 0x002aa800010c7983 */ /* 0x000f220000300800 */
[----:B------:R-:W-:-:S03]  /*bbd00*/  IMAD.WIDE R6, R232, 0x4, R16 ;  /* 0x00000004e8067825 */ /* 0x000fc600078e0210 */
[----:B------:R3:W-:Y:S01]  /*bbd10*/  @P2 STG.E desc[UR6][R4.64], R90 ;  /* 0x0000005a04002986 */ /* 0x0007e2000c101906 */
[----:B------:R-:W-:Y:S01]  /*bbd20*/  ISETP.GE.AND P2, PT, R0, UR59, PT ;  /* 0x0000003b00007c0c */ /* 0x000fe2000bf46270 */
[----:B------:R-:W-:Y:S02]  /*bbd30*/  VIADD R0, R3, 0x1f2 ;  /* 0x000001f203007836 */ /* 0x000fe40000000000 */
[----:B------:R-:W-:Y:S01]  /*bbd40*/  IMAD.WIDE R2, R232, 0x4, R14 ;  /* 0x00000004e8027825 */ /* 0x000fe200078e020e */
[----:B------:R1:W-:Y:S04]  /*bbd50*/  @P4 STG.E desc[UR6][R6.64], R102 ;  /* 0x0000006606004986 */ /* 0x0003e8000c101906 */
[----:B------:R4:W-:Y:S01]  /*bbd60*/  @P0 STG.E desc[UR6][R2.64], R98 ;  /* 0x0000006202000986 */ /* 0x0009e2000c101906 */
[----:B------:R-:W-:Y:S01]  /*bbd70*/  ISETP.GE.AND P0, PT, R0, UR61, PT ;  /* 0x0000003d00007c0c */ /* 0x000fe2000bf06270 */
[----:B--2---:R-:W-:-:S04]  /*bbd80*/  IMAD.WIDE R8, R240, 0x4, R16 ;  /* 0x00000004f0087825 */ /* 0x004fc800078e0210 */
[----:B------:R-:W-:Y:S02]  /*bbd90*/  IMAD.WIDE R10, R240, 0x4, R14 ;  /* 0x00000004f00a7825 */ /* 0x000fe400078e020e */
[----:B------:R-:W2:Y:S04]  /*bbda0*/  LDL.LU R240, [R1+0x1a60] ;  /* 0x001a600001f07983 */ /* 0x000ea80000300800 */
[----:B------:R-:W2:Y:S01]  /*bbdb0*/  LDL.LU R18, [R1+0x2aa4] ;  /* 0x002aa40001127983 */ /* 0x000ea20000300800 */
[----:B---3--:R-:W-:-:S04]  /*bbdc0*/  IMAD.WIDE R4, R134, 0x4, R16 ;  /* 0x0000000486047825 */ /* 0x008fc800078e0210 */
[----:B-1----:R-:W-:Y:S02]  /*bbdd0*/  IMAD.WIDE R6, R134, 0x4, R14 ;  /* 0x0000000486067825 */ /* 0x002fe400078e020e */
[----:B------:R-:W3:Y:S04]  /*bbde0*/  LDL.LU R134, [R1+0x1a54] ;  /* 0x001a540001867983 */ /* 0x000ee80000300800 */
[----:B------:R-:W3:Y:S01]  /*bbdf0*/  LDL.LU R0, [R1+0x2aa0] ;  /* 0x002aa00001007983 */ /* 0x000ee20000300800 */
[----:B------:R-:W-:Y:S02]  /*bbe00*/  ISETP.LT.AND P5, PT, R123, UR5, !P6 ;  /* 0x000000057b007c0c */ /* 0x000fe4000f7a1270 */
[----:B------:R-:W-:Y:S02]  /*bbe10*/  ISETP.LT.AND P6, PT, R111, UR5, !P6 ;  /* 0x000000056f007c0c */ /* 0x000fe4000f7c1270 */
[----:B------:R-:W-:-:S02]  /*bbe20*/  ISETP.LT.AND P4, PT, R123, UR5, !P1 ;  /* 0x000000057b007c0c */ /* 0x000fc4000cf81270 */
[----:B------:R-:W-:-:S07]  /*bbe30*/  ISETP.LT.AND P1, PT, R111, UR5, !P1 ;  /* 0x000000056f007c0c */ /* 0x000fce000cf21270 */
[----:B------:R1:W-:Y:S01]  /*bbe40*/  @P5 STG.E desc[UR6][R8.64], R79 ;  /* 0x0000004f08005986 */ /* 0x0003e2000c101906 */
[----:B------:R-:W-:Y:S02]  /*bbe50*/  ISETP.LT.AND P5, PT, R123, UR5, !P3 ;  /* 0x000000057b007c0c */ /* 0x000fe4000dfa1270 */
[----:B------:R-:W-:Y:S01]  /*bbe60*/  ISETP.LT.AND P3, PT, R111, UR5, !P3 ;  /* 0x000000056f007c0c */ /* 0x000fe2000df61270 */
[----:B------:R1:W-:Y:S01]  /*bbe70*/  @P6 STG.E desc[UR6][R10.64], R91 ;  /* 0x0000005b0a006986 */ /* 0x0003e2000c101906 */
[----:B------:R-:W-:Y:S02]  /*bbe80*/  ISETP.LT.AND P6, PT, R123, UR5, !P2 ;  /* 0x000000057b007c0c */ /* 0x000fe4000d7c1270 */
[----:B------:R-:W-:Y:S01]  /*bbe90*/  ISETP.LT.AND P2, PT, R111, UR5, !P2 ;  /* 0x000000056f007c0c */ /* 0x000fe2000d741270 */
[----:B------:R1:W-:Y:S04]  /*bbea0*/  @P4 STG.E desc[UR6][R4.64], R103 ;  /* 0x0000006704004986 */ /* 0x0003e8000c101906 */
[----:B------:R2:W-:Y:S01]  /*bbeb0*/  @P1 STG.E desc[UR6][R6.64], R99 ;  /* 0x0000006306001986 */ /* 0x0005e2000c101906 */
[----:B------:R-:W-:Y:S01]  /*bbec0*/  ISETP.GE.AND P4, PT, R19, UR4, PT ;  /* 0x0000000413007c0c */ /* 0x000fe2000bf86270 */
[----:B----4-:R-:W-:-:S04]  /*bbed0*/  IMAD.WIDE R2, R135, 0x4, R16 ;  /* 0x0000000487027825 */ /* 0x010fc800078e0210 */
[----:B-1----:R-:W-:Y:S02]  /*bbee0*/  IMAD.WIDE R8, R135, 0x4, R14 ;  /* 0x0000000487087825 */ /* 0x002fe400078e020e */
[----:B------:R-:W4:Y:S02]  /*bbef0*/  LDL.LU R135, [R1+0x1a4c] ;  /* 0x001a4c0001877983 */ /* 0x000f240000300800 */
[C---:B------:R-:W-:Y:S02]  /*bbf00*/  IMAD.WIDE R10, R236.reuse, 0x4, R16 ;  /* 0x00000004ec0a7825 */ /* 0x040fe400078e0210 */
[----:B------:R-:W4:Y:S02]  /*bbf10*/  LDL.LU R232, [R1+0x1a44] ;  /* 0x001a440001e87983 */ /* 0x000f240000300800 */
[----:B------:R-:W-:Y:S02]  /*bbf20*/  IMAD.WIDE R4, R236, 0x4, R14 ;  /* 0x00000004ec047825 */ /* 0x000fe400078e020e */
[----:B------:R1:W-:Y:S01]  /*bbf30*/  @P5 STG.E desc[UR6][R2.64], R92 ;  /* 0x0000005c02005986 */ /* 0x0003e2000c101906 */
[----:B------:R-:W-:-:S03]  /*bbf40*/  ISETP.LT.AND P5, PT, R123, UR5, !P0 ;  /* 0x000000057b007c0c */ /* 0x000fc6000c7a1270 */
[----:B------:R1:W-:Y:S04]  /*bbf50*/  @P3 STG.E desc[UR6][R8.64], R104 ;  /* 0x0000006808003986 */ /* 0x0003e8000c101906 */
[----:B------:R-:W4:Y:S04]  /*bbf60*/  LDL.LU R19, [R1+0x2a9c] ;  /* 0x002a9c0001137983 */ /* 0x000f280000300800 */
[----:B------:R-:W-:Y:S04]  /*bbf70*/  @P6 STG.E desc[UR6][R10.64], R116 ;  /* 0x000000740a006986 */ /* 0x000fe8000c101906 */
[----:B------:R4:W-:Y:S04]  /*bbf80*/  @P2 STG.E desc[UR6][R4.64], R112 ;  /* 0x0000007004002986 */ /* 0x0009e8000c101906 */
[----:B------:R-:W4:Y:S01]  /*bbf90*/  LDL.LU R236, [R1+0x1a30] ;  /* 0x001a300001ec7983 */ /* 0x000f220000300800 */
[----:B------:R-:W-:-:S02]  /*bbfa0*/  ISETP.GE.AND P1, PT, R13, UR4, PT ;  /* 0x000000040d007c0c */ /* 0x000fc4000bf26270 */
[----:B------:R-:W-:Y:S01]  /*bbfb0*/  ISETP.GE.AND P3, PT, R12, UR4, PT ;  /* 0x000000040c007c0c */ /* 0x000fe2000bf66270 */
[----:B--2---:R-:W-:Y:S01]  /*bbfc0*/  IMAD.WIDE R6, R240, 0x4, R16 ;  /* 0x00000004f0067825 */ /* 0x004fe200078e0210 */
[----:B------:R-:W-:Y:S02]  /*bbfd0*/  ISETP.GE.AND P2, PT, R18, UR4, PT ;  /* 0x0000000412007c0c */ /* 0x000fe4000bf46270 */
[----:B------:R-:W2:Y:S01]  /*bbfe0*/  LDL.LU R18, [R1+0x2a98] ;  /* 0x002a980001127983 */ /* 0x000ea20000300800 */
[----:B------:R-:W-:-:S03]  /*bbff0*/  IMAD.WIDE R12, R240, 0x4, R14 ;  /* 0x00000004f00c7825 */ /* 0x000fc600078e020e */
[----:B------:R4:W-:Y:S04]  /*bc000*/  @P5 STG.E desc[UR6][R6.64], R93 ;  /* 0x0000005d06005986 */ /* 0x0009e8000c101906 */
[----:B------:R-:W2:Y:S01]  /*bc010*/  LDL.LU R240, [R1+0x1a28] ;  /* 0x001a280001f07983 */ /* 0x000ea20000300800 */
[----:B---3--:R-:W-:-:S03]  /*bc020*/  ISETP.GE.AND P5, PT, R0, UR4, PT ;  /* 0x0000000400007c0c */ /* 0x008fc6000bfa6270 */
[----:B------:R-:W3:Y:S01]  /*bc030*/  LDL.LU R0, [R1+0x2a94] ;  /* 0x002a940001007983 */ /* 0x000ee20000300800 */
[----:B------:R-:W-:Y:S02]  /*bc040*/  ISETP.LT.AND P0, PT, R111, UR5, !P0 ;  /* 0x000000056f007c0c */ /* 0x000fe4000c701270 */
[----:B------:R-:W-:Y:S01]  /*bc050*/  ISETP.LT.AND P6, PT, R123, UR5, !P4 ;  /* 0x000000057b007c0c */ /* 0x000fe2000e7c1270 */
[C---:B-1----:R-:W-:Y:S01]  /*bc060*/  IMAD.WIDE R2, R134.reuse, 0x4, R16 ;  /* 0x0000000486027825 */ /* 0x042fe200078e0210 */
[----:B------:R-:W-:Y:S01]  /*bc070*/  ISETP.LT.AND P4, PT, R111, UR5, !P4 ;  /* 0x000000056f007c0c */ /* 0x000fe2000e781270 */
[----:B------:R-:W3:Y:S02]  /*bc080*/  LDL.LU R24, [R1+0x2a90] ;  /* 0x002a900001187983 */ /* 0x000ee40000300800 */
[----:B------:R-:W-:Y:S02]  /*bc090*/  IMAD.WIDE R8, R134, 0x4, R14 ;  /* 0x0000000486087825 */ /* 0x000fe400078e020e */
[----:B------:R-:W3:Y:S04]  /*bc0a0*/  LDL.LU R134, [R1+0x1a20] ;  /* 0x001a200001867983 */ /* 0x000ee80000300800 */
[----:B------:R-:W-:Y:S01]  /*bc0b0*/  @P0 STG.E desc[UR6][R12.64], R105 ;  /* 0x000000690c000986 */ /* 0x000fe2000c101906 */
[----:B------:R-:W-:-:S02]  /*bc0c0*/  ISETP.LT.AND P0, PT, R123, UR5, !P1 ;  /* 0x000000057b007c0c */ /* 0x000fc4000cf01270 */
[----:B------:R-:W-:Y:S01]  /*bc0d0*/  ISETP.LT.AND P1, PT, R111, UR5, !P1 ;  /* 0x000000056f007c0c */ /* 0x000fe2000cf21270 */
[----:B------:R1:W-:Y:S01]  /*bc0e0*/  @P6 STG.E desc[UR6][R2.64], R117 ;  /* 0x0000007502006986 */ /* 0x0003e2000c101906 */
[----:B------:R-:W-:Y:S02]  /*bc0f0*/  ISETP.LT.AND P6, PT, R123, UR5, !P3 ;  /* 0x000000057b007c0c */ /* 0x000fe4000dfc1270 */
[----:B------:R-:W-:Y:S01]  /*bc100*/  ISETP.LT.AND P3, PT, R111, UR5, !P3 ;  /* 0x000000056f007c0c */ /* 0x000fe2000df61270 */
[----:B------:R1:W-:Y:S01]  /*bc110*/  @P4 STG.E desc[UR6][R8.64], R113 ;  /* 0x0000007108004986 */ /* 0x0003e2000c101906 */
[----:B------:R-:W-:Y:S02]  /*bc120*/  ISETP.LT.AND P4, PT, R123, UR5, !P2 ;  /* 0x000000057b007c0c */ /* 0x000fe4000d781270 */
[----:B------:R-:W-:Y:S01]  /*bc130*/  ISETP.LT.AND P2, PT, R111, UR5, !P2 ;  /* 0x000000056f007c0c */ /* 0x000fe2000d741270 */
[----:B----4-:R-:W-:-:S04]  /*bc140*/  IMAD.WIDE R4, R135, 0x4, R16 ;  /* 0x0000000487047825 */ /* 0x010fc800078e0210 */
[----:B------:R-:W-:Y:S01]  /*bc150*/  IMAD.WIDE R10, R135, 0x4, R14 ;  /* 0x00000004870a7825 */ /* 0x000fe200078e020e */
[----:B------:R-:W-:Y:S03]  /*bc160*/  @P0 STG.E desc[UR6][R4.64], R94 ;  /* 0x0000005e04000986 */ /* 0x000fe6000c101906 */
[C---:B------:R-:W-:Y:S01]  /*bc170*/  IMAD.WIDE R6, R232.reuse, 0x4, R16 ;  /* 0x00000004e8067825 */ /* 0x040fe200078e0210 */
[----:B------:R-:W4:Y:S03]  /*bc180*/  LDL.LU R135, [R1+0x1a18] ;  /* 0x001a180001877983 */ /* 0x000f260000300800 */
[----:B-1----:R-:W-:Y:S01]  /*bc190*/  IMAD.WIDE R2, R232, 0x4, R14 ;  /* 0x00000004e8027825 */ /* 0x002fe200078e020e */
[----:B------:R-:W-:Y:S01]  /*bc1a0*/  @P1 STG.E desc[UR6][R10.64], R106 ;  /* 0x0000006a0a001986 */ /* 0x000fe2000c101906 */
[----:B------:R-:W-:-:S03]  /*bc1b0*/  ISETP.GE.AND P0, PT, R19, UR4, PT ;  /* 0x0000000413007c0c */ /* 0x000fc6000bf06270 */
[----:B------:R-:W4:Y:S04]  /*bc1c0*/  LDL.LU R19, [R1+0x2a8c] ;  /* 0x002a8c0001137983 */ /* 0x000f280000300800 */
[----:B------:R-:W-:Y:S01]  /*bc1d0*/  @P6 STG.E desc[UR6][R6.64], R118 ;  /* 0x0000007606006986 */ /* 0x000fe2000c101906 */
[----:B------:R-:W-:-:S03]  /*bc1e0*/  IMAD.WIDE R8, R236, 0x4, R16 ;  /* 0x00000004ec087825 */ /* 0x000fc600078e0210 */
[----:B------:R-:W-:Y:S01]  /*bc1f0*/  @P3 STG.E desc[UR6][R2.64], R114 ;  /* 0x0000007202003986 */ /* 0x000fe2000c101906 */
[----:B------:R-:W-:-:S03]  /*bc200*/  IMAD.WIDE R12, R236, 0x4, R14 ;  /* 0x00000004ec0c7825 */ /* 0x000fc600078e020e */
[----:B------:R-:W-:Y:S04]  /*bc210*/  @P4 STG.E desc[UR6][R8.64], R95 ;  /* 0x0000005f08004986 */ /* 0x000fe8000c101906 */
[----:B------:R1:W-:Y:S01]  /*bc220*/  @P2 STG.E desc[UR6][R12.64], R107 ;  /* 0x0000006b0c002986 */ /* 0x0003e2000c101906 */
[----:B--2---:R-:W-:-:S03]  /*bc230*/  ISETP.GE.AND P6, PT, R18, UR4, PT ;  /* 0x0000000412007c0c */ /* 0x004fc6000bfc6270 */
[----:B------:R-:W2:Y:S04]  /*bc240*/  LDL.LU R18, [R1+0x2a88] ;  /* 0x002a880001127983 */ /* 0x000ea80000300800 */
[----:B------:R-:W2:Y:S04]  /*bc250*/  LDL.LU R228, [R1+0x1a0c] ;  /* 0x001a0c0001e47983 */ /* 0x000ea80000300800 */
[----:B-1----:R-:W2:Y:S04]  /*bc260*/  LDL.LU R12, [R1+0x2a84] ;  /* 0x002a8400010c7983 */ /* 0x002ea80000300800 */
[----:B------:R-:W2:Y:S04]  /*bc270*/  LDL.LU R232, [R1+0x19fc] ;  /* 0x0019fc0001e87983 */ /* 0x000ea80000300800 */
[----:B------:R-:W2:Y:S01]  /*bc280*/  LDL.LU R236, [R1+0x19f0] ;  /* 0x0019f00001ec7983 */ /* 0x000ea20000300800 */
[----:B---3--:R-:W-:-:S03]  /*bc290*/  ISETP.GE.AND P2, PT, R0, UR4, PT ;  /* 0x0000000400007c0c */ /* 0x008fc6000bf46270 */
[----:B------:R-:W3:Y:S01]  /*bc2a0*/  LDL.LU R0, [R1+0x2ac4] ;  /* 0x002ac40001007983 */ /* 0x000ee20000300800 */
[----:B------:R-:W-:Y:S02]  /*bc2b0*/  ISETP.LT.AND P1, PT, R123, UR5, !P5 ;  /* 0x000000057b007c0c */ /* 0x000fe4000ef21270 */
[----:B------:R-:W-:Y:S02]  /*bc2c0*/  ISETP.LT.AND P5, PT, R111, UR5, !P5 ;  /* 0x000000056f007c0c */ /* 0x000fe4000efa1270 */
[----:B------:R-:W-:Y:S02]  /*bc2d0*/  ISETP.LT.AND P3, PT, R123, UR5, !P0 ;  /* 0x000000057b007c0c */ /* 0x000fe4000c761270 */
[----:B------:R-:W-:Y:S01]  /*bc2e0*/  ISETP.LT.AND P0, PT, R111, UR5, !P0 ;  /* 0x000000056f007c0c */ /* 0x000fe2000c701270 */
[----:B------:R-:W-:Y:S01]  /*bc2f0*/  IMAD.WIDE R4, R240, 0x4, R16 ;  /* 0x00000004f0047825 */ /* 0x000fe200078e0210 */
[----:B------:R-:W-:-:S03]  /*bc300*/  ISETP.LT.AND P4, PT, R123, UR5, !P6 ;  /* 0x000000057b007c0c */ /* 0x000fc6000f781270 */
[----:B------:R-:W-:Y:S01]  /*bc310*/  IMAD.WIDE R6, R240, 0x4, R14 ;  /* 0x00000004f0067825 */ /* 0x000fe200078e020e */
[----:B------:R-:W-:Y:S01]  /*bc320*/  ISETP.LT.AND P6, PT, R111, UR5, !P6 ;  /* 0x000000056f007c0c */ /* 0x000fe2000f7c1270 */
[----:B------:R1:W-:Y:S02]  /*bc330*/  @P1 STG.E desc[UR6][R4.64], R119 ;  /* 0x0000007704001986 */ /* 0x0003e4000c101906 */
[C---:B------:R-:W-:Y:S02]  /*bc340*/  IMAD.WIDE R2, R134.reuse, 0x4, R16 ;  /* 0x0000000486027825 */ /* 0x040fe400078e0210 */
[----:B------:R2:W-:Y:S01]  /*bc350*/  @P5 STG.E desc[UR6][R6.64], R115 ;  /* 0x0000007306005986 */ /* 0x0005e2000c101906 */
[----:B------:R-:W-:Y:S01]  /*bc360*/  ISETP.LT.AND P5, PT, R123, UR5, !P2 ;  /* 0x000000057b007c0c */ /* 0x000fe2000d7a1270 */
[----:B------:R-:W-:Y:S01]  /*bc370*/  IMAD.WIDE R8, R134, 0x4, R14 ;  /* 0x0000000486087825 */ /* 0x000fe200078e020e */
[----:B------:R-:W-:Y:S01]  /*bc380*/  ISETP.GE.AND P1, PT, R24, UR4, PT ;  /* 0x0000000418007c0c */ /* 0x000fe2000bf26270 */
[----:B------:R2:W-:Y:S01]  /*bc390*/  @P3 STG.E desc[UR6][R2.64], R108 ;  /* 0x0000006c02003986 */ /* 0x0005e2000c101906 */
[----:B------:R-:W-:-:S03]  /*bc3a0*/  ISETP.LT.AND P2, PT, R111, UR5, !P2 ;  /* 0x000000056f007c0c */ /* 0x000fc6000d741270 */
[----:B------:R2:W-:Y:S01]  /*bc3b0*/  @P0 STG.E desc[UR6][R8.64], R120 ;  /* 0x0000007808000986 */ /* 0x0005e2000c101906 */
[----:B------:R-:W-:Y:S02]  /*bc3c0*/  ISETP.LT.AND P0, PT, R123, UR5, !P1 ;  /* 0x000000057b007c0c */ /* 0x000fe4000cf01270 */
[----:B------:R-:W-:Y:S01]  /*bc3d0*/  ISETP.LT.AND P1, PT, R111, UR5, !P1 ;  /* 0x000000056f007c0c */ /* 0x000fe2000cf21270 */
[----:B------:R-:W3:Y:S04]  /*bc3e0*/  LDL.LU R240, [R1+0x19e8] ;  /* 0x0019e80001f07983 */ /* 0x000ee80000300800 */
[----:B------:R-:W3:Y:S01]  /*bc3f0*/  LDL.LU R134, [R1+0x19e0] ;  /* 0x0019e00001867983 */ /* 0x000ee20000300800 */
[----:B----4-:R-:W-:-:S04]  /*bc400*/  IMAD.WIDE R10, R135, 0x4, R16 ;  /* 0x00000004870a7825 */ /* 0x010fc800078e0210 */
[----:B-1----:R-:W-:Y:S01]  /*bc410*/  IMAD.WIDE R4, R135, 0x4, R14 ;  /* 0x0000000487047825 */ /* 0x002fe200078e020e */
[----:B------:R1:W-:Y:S01]  /*bc420*/  @P4 STG.E desc[UR6][R10.64], R124 ;  /* 0x0000007c0a004986 */ /* 0x0003e2000c101906 */
[----:B------:R-:W-:-:S03]  /*bc430*/  ISETP.GE.AND P3, PT, R19, UR4, PT ;  /* 0x0000000413007c0c */ /* 0x000fc6000bf66270 */
[----:B------:R-:W4:Y:S01]  /*bc440*/  LDL.LU R135, [R1+0x1c84] ;  /* 0x001c840001877983 */ /* 0x000f220000300800 */
[----:B------:R-:W-:-:S03]  /*bc450*/  ISETP.LT.AND P4, PT, R123, UR5, !P3 ;  /* 0x000000057b007c0c */ /* 0x000fc6000df81270 */
[----:B------:R-:W-:Y:S01]  /*bc460*/  @P6 STG.E desc[UR6][R4.64], R20 ;  /* 0x0000001404006986 */ /* 0x000fe2000c101906 */
[----:B------:R-:W-:Y:S01]  /*bc470*/  ISETP.LT.AND P3, PT, R111, UR5, !P3 ;  /* 0x000000056f007c0c */ /* 0x000fe2000df61270 */
[----:B--2---:R-:W-:-:S04]  /*bc480*/  IMAD.WIDE R6, R228, 0x4, R16 ;  /* 0x00000004e4067825 */ /* 0x004fc800078e0210 */
[----:B------:R-:W-:Y:S01]  /*bc490*/  IMAD.WIDE R2, R228, 0x4, R14 ;  /* 0x00000004e4027825 */ /* 0x000fe200078e020e */
[----:B------:R-:W-:Y:S01]  /*bc4a0*/  @P5 STG.E desc[UR6][R6.64], R109 ;  /* 0x0000006d06005986 */ /* 0x000fe2000c101906 */
[----:B------:R-:W-:Y:S02]  /*bc4b0*/  ISETP.GE.AND P5, PT, R12, UR4, PT ;  /* 0x000000040c007c0c */ /* 0x000fe4000bfa6270 */
[C---:B------:R-:W-:Y:S01]  /*bc4c0*/  IMAD.WIDE R8, R232.reuse, 0x4, R16 ;  /* 0x00000004e8087825 */ /* 0x040fe200078e0210 */
[----:B------:R2:W-:Y:S03]  /*bc4d0*/  @P2 STG.E desc[UR6][R2.64], R121 ;  /* 0x0000007902002986 */ /* 0x0005e6000c101906 */
[----:B-1----:R-:W-:Y:S01]  /*bc4e0*/  IMAD.WIDE R10, R232, 0x4, R14 ;  /* 0x00000004e80a7825 */ /* 0x002fe200078e020e */
[----:B------:R-:W-:-:S03]  /*bc4f0*/  ISETP.GE.AND P6, PT, R18, UR4, PT ;  /* 0x0000000412007c0c */ /* 0x000fc6000bfc6270 */
[----:B------:R-:W-:Y:S01]  /*bc500*/  IMAD.WIDE R12, R236, 0x4, R16 ;  /* 0x00000004ec0c7825 */ /* 0x000fe200078e0210 */
[----:B------:R1:W-:Y:S04]  /*bc510*/  @P0 STG.E desc[UR6][R8.64], R125 ;  /* 0x0000007d08000986 */ /* 0x0003e8000c101906 */
[----:B------:R1:W-:Y:S01]  /*bc520*/  @P1 STG.E desc[UR6][R10.64], R21 ;  /* 0x000000150a001986 */ /* 0x0003e2000c101906 */
[C---:B------:R-:W-:Y:S02]  /*bc530*/  ISETP.LT.AND P1, PT, R123.reuse, UR5, !P6 ;  /* 0x000000057b007c0c */ /* 0x040fe4000f721270 */
[----:B---3--:R-:W-:Y:S01]  /*bc540*/  ISETP.GE.AND P2, PT, R0, UR4, PT ;  /* 0x0000000400007c0c */ /* 0x008fe2000bf46270 */
[----:B------:R3:W-:Y:S01]  /*bc550*/  @P4 STG.E desc[UR6][R12.64], R110 ;  /* 0x0000006e0c004986 */ /* 0x0007e2000c101906 */
[----:B------:R-:W-:-:S02]  /*bc560*/  ISETP.LT.AND P4, PT, R123, UR5, !P5 ;  /* 0x000000057b007c0c */ /* 0x000fc4000ef81270 */
[----:B------:R-:W-:Y:S02]  /*bc570*/  ISETP.LT.AND P0, PT, R123, UR5, !P2 ;  /* 0x000000057b007c0c */ /* 0x000fe4000d701270 */
[C---:B------:R-:W-:Y:S01]  /*bc580*/  ISETP.LT.AND P6, PT, R111.reuse, UR5, !P6 ;  /* 0x000000056f007c0c */ /* 0x040fe2000f7c1270 */
[----:B------:R-:W3:Y:S01]  /*bc590*/  LDL.LU R123, [R1+0x2ad8] ;  /* 0x002ad800017b7983 */ /* 0x000ee20000300800 */
[C---:B------:R-:W-:Y:S02]  /*bc5a0*/  ISETP.LT.AND P5, PT, R111.reuse, UR5, !P5 ;  /* 0x000000056f007c0c */ /* 0x040fe4000efa1270 */
[----:B------:R-:W-:Y:S02]  /*bc5b0*/  ISETP.LT.AND P2, PT, R111, UR5, !P2 ;  /* 0x000000056f007c0c */ /* 0x000fe4000d741270 */
[----:B------:R-:W3:Y:S01]  /*bc5c0*/  LDL.LU R111, [R1+0x2ad4] ;  /* 0x002ad400016f7983 */ /* 0x000ee20000300800 */
[----:B--2---:R-:W-:-:S05]  /*bc5d0*/  IMAD.WIDE R2, R236, 0x4, R14 ;  /* 0x00000004ec027825 */ /* 0x004fca00078e020e */
[----:B------:R2:W-:Y:S01]  /*bc5e0*/  @P3 STG.E desc[UR6][R2.64], R122 ;  /* 0x0000007a02003986 */ /* 0x0005e2000c101906 */
[----:B------:R-:W-:-:S04]  /*bc5f0*/  IMAD.WIDE R4, R240, 0x4, R16 ;  /* 0x00000004f0047825 */ /* 0x000fc800078e0210 */
[----:B------:R-:W-:Y:S01]  /*bc600*/  IMAD.WIDE R6, R240, 0x4, R14 ;  /* 0x00000004f0067825 */ /* 0x000fe200078e020e */
[----:B------:R2:W-:Y:S03]  /*bc610*/  @P1 STG.E desc[UR6][R4.64], R126 ;  /* 0x0000007e04001986 */ /* 0x0005e6000c101906 */
[C---:B-1----:R-:W-:Y:S01]  /*bc620*/  IMAD.WIDE R8, R134.reuse, 0x4, R16 ;  /* 0x0000000486087825 */ /* 0x042fe200078e0210 */
[----:B------:R2:W-:Y:S03]  /*bc630*/  @P6 STG.E desc[UR6][R6.64], R22 ;  /* 0x0000001606006986 */ /* 0x0005e6000c101906 */
[----:B------:R-:W-:-:S04]  /*bc640*/  IMAD.WIDE R10, R134, 0x4, R14 ;  /* 0x00000004860a7825 */ /* 0x000fc800078e020e */
[----:B----4-:R-:W-:-:S04]  /*bc650*/  IMAD.WIDE R16, R135, 0x4, R16 ;  /* 0x0000000487107825 */ /* 0x010fc800078e0210 */
[----:B------:R-:W-:Y:S01]  /*bc660*/  IMAD.WIDE R14, R135, 0x4, R14 ;  /* 0x00000004870e7825 */ /* 0x000fe200078e020e */
[----:B---3--:R2:W-:Y:S04]  /*bc670*/  @P4 STG.E desc[UR6][R8.64], R111 ;  /* 0x0000006f08004986 */ /* 0x0085e8000c101906 */
[----:B------:R2:W-:Y:S04]  /*bc680*/  @P5 STG.E desc[UR6][R10.64], R123 ;  /* 0x0000007b0a005986 */ /* 0x0005e8000c101906 */
[----:B------:R2:W-:Y:S01]  /*bc690*/  @P0 STG.E desc[UR6][R16.64], R127 ;  /* 0x0000007f10000986 */ /* 0x0005e2000c101906 */
[----:B------:R-:W-:Y:S05]  /*bc6a0*/  @!P2 EXIT ;  /* 0x000000000000a94d */ /* 0x000fea0003800000 */
[----:B------:R-:W-:Y:S01]  /*bc6b0*/  STG.E desc[UR6][R14.64], R23 ;  /* 0x000000170e007986 */ /* 0x000fe2000c101906 */
[----:B------:R-:W-:Y:S05]  /*bc6c0*/  EXIT ;  /* 0x000000000000794d */ /* 0x000fea0003800000 */
.L_x_2:
[----:B------:R-:W-:-:S00]  /*bc6d0*/  BRA `(.L_x_2) ;  /* 0xfffffffc00fc7947 */ /* 0x000fc0000383ffff */
[----:B------:R-:W-:-:S00]  /*bc6e0*/  NOP ;  /* 0x0000000000007918 */ /* 0x000fc00000000000 */
        /* <DEDUP_REMOVED lines=9> */
.L_x_3:


//--------------------- .nv.shared.matmul_kernel  --------------------------
	.section	.nv.shared.matmul_kernel,"aw",@nobits
	.sectionflags	@""
	.align	16
	.zero		1024


//--------------------- .nv.shared.reserved.0     --------------------------
	.section	.nv.shared.reserved.0,"aw",@nobits
	.weak		__nv_reservedSMEM_offset_0_alias
	.size		__nv_reservedSMEM_offset_0_alias, 0, 0
	.other		__nv_reservedSMEM_offset_0_alias,@"STO_CUDA_RESERVED_SHARED STV_DEFAULT"
__nv_reservedSMEM_offset_0_alias:
	.zero		0


//--------------------- .nv.constant0.matmul_kernel --------------------------
	.section	.nv.constant0.matmul_kernel,"a",@progbits
	.sectionflags	@""
	.align	4
.nv.constant0.matmul_kernel:
	.zero		608


//--------------------- SYMBOLS --------------------------

	.type		.nv.reservedSmem.offset0,@object
	.size		.nv.reservedSmem.offset0,0x4
